def matmul_kernel(
    a_ptr,
    b_ptr,
    c_ptr,
    M,
    N,
    K,
    stride_am,
    stride_ak,
    stride_bk,
    stride_bn,
    stride_cm,
    stride_cn,
    BLOCK_M: tl.constexpr,
    BLOCK_N: tl.constexpr,
    BLOCK_K: tl.constexpr,
    GROUP_M: tl.constexpr,
):
    pid = tl.program_id(axis=0)
    num_pid_m = tl.cdiv(M, BLOCK_M)
    num_pid_n = tl.cdiv(N, BLOCK_N)
    num_pid_in_group = GROUP_M * num_pid_n
    group_id = pid // num_pid_in_group
    first_pid_m = group_id * GROUP_M
    group_size_m = min(num_pid_m - first_pid_m, GROUP_M)
    pid_m = first_pid_m + ((pid % num_pid_in_group) % group_size_m)
    pid_n = (pid % num_pid_in_group) // group_size_m

    offs_am = (pid_m * BLOCK_M + tl.arange(0, BLOCK_M)) % M
    offs_bn = (pid_n * BLOCK_N + tl.arange(0, BLOCK_N)) % N
    offs_k = tl.arange(0, BLOCK_K)
    a_ptrs = a_ptr + offs_am[:, None] * stride_am + offs_k[None, :] * stride_ak
    b_ptrs = b_ptr + offs_k[:, None] * stride_bk + offs_bn[None, :] * stride_bn

    acc = tl.zeros((BLOCK_M, BLOCK_N), dtype=tl.float32)
    for kk in range(0, tl.cdiv(K, BLOCK_K)):
        a = tl.load(a_ptrs, mask=offs_k[None, :] < K - kk * BLOCK_K, other=0.0)
        b = tl.load(b_ptrs, mask=offs_k[:, None] < K - kk * BLOCK_K, other=0.0)
        acc = tl.dot(a, b, acc)
        a_ptrs += BLOCK_K * stride_ak
        b_ptrs += BLOCK_K * stride_bk

    c = acc.to(c_ptr.dtype.element_ty)
    offs_cm = pid_m * BLOCK_M + tl.arange(0, BLOCK_M)
    offs_cn = pid_n * BLOCK_N + tl.arange(0, BLOCK_N)
    c_ptrs = c_ptr + offs_cm[:, None] * stride_cm + offs_cn[None, :] * stride_cn
    mask = (offs_cm[:, None] < M) & (offs_cn[None, :] < N)
    tl.store(c_ptrs, c, mask=mask)

# config = {"BLOCK_K": 32, "BLOCK_M": 128, "BLOCK_N": 512, "GROUP_M": 8, "arch": "sm_80", "dtype": "fp16", "num_ctas": 1, "num_stages": 2, "num_warps": 4}
# arch = sm_80


// ===== COMPILED SASS (sm_80) =====

	.target	sm_80

	.elftype	@"ET_EXEC"


//--------------------- .note.nv.tkinfo           --------------------------
	.section	.note.nv.tkinfo,"",@"SHT_NOTE"
	.sectionflags	@"SHF_NOTE_NV_TKINFO"
	.tkinfo
        /*0018*/ 	.word	0x00000002
        /*0030*/ 	.string	""
        /*0030*/ 	.string	"ptxas"
        /*0030*/ 	.string	"Cuda compilation tools, release 13.0, V13.0.88"
        /*0030*/ 	.string	"Build cuda_13.0.r13.0/compiler.36424714_0"
        /*0030*/ 	.string	"-v  -suppress-debug-info  -lineinfo  -arch sm_80 "



//--------------------- .note.nv.cuinfo           --------------------------
	.section	.note.nv.cuinfo,"",@"SHT_NOTE"
	.sectionflags	@"SHF_NOTE_NV_CUINFO"
        /*0018*/ 	.short	0x0002
        /*001a*/ 	.short	0x0050
        /*001c*/ 	.short	0x0082
	.zero		2


//--------------------- .nv.info                  --------------------------
	.section	.nv.info,"",@"SHT_CUDA_INFO"
	.align	4


	//----- nvinfo : EIATTR_REGCOUNT
	.align		4
        /*0000*/ 	.byte	0x04, 0x2f
        /*0002*/ 	.short	(.L_1 - .L_0)
	.align		4
.L_0:
        /*0004*/ 	.word	index@(matmul_kernel)
        /*0008*/ 	.word	0x00000020


	//----- nvinfo : EIATTR_FRAME_SIZE
	.align		4
.L_1:
        /*000c*/ 	.byte	0x04, 0x11
        /*000e*/ 	.short	(.L_3 - .L_2)
	.align		4
.L_2:
        /*0010*/ 	.word	index@(matmul_kernel)
        /*0014*/ 	.word	0x00002300


	//----- nvinfo : EIATTR_MIN_STACK_SIZE
	.align		4
.L_3:
        /*0018*/ 	.byte	0x04, 0x12
        /*001a*/ 	.short	(.L_5 - .L_4)
	.align		4
.L_4:
        /*001c*/ 	.word	index@(matmul_kernel)
        /*0020*/ 	.word	0x00002300
.L_5:


//--------------------- .nv.info.matmul_kernel    --------------------------
	.section	.nv.info.matmul_kernel,"",@"SHT_CUDA_INFO"
	.sectionflags	@""
	.align	4


	//----- nvinfo : EIATTR_CUDA_API_VERSION
	.align		4
        /*0000*/ 	.byte	0x04, 0x37
        /*0002*/ 	.short	(.L_7 - .L_6)
.L_6:
        /*0004*/ 	.word	0x00000082


	//----- nvinfo : EIATTR_SW2861232_WAR
	.align		4
.L_7:
        /*0008*/ 	.byte	0x01, 0x35
	.zero		2


	//----- nvinfo : EIATTR_PARAM_CBANK
	.align		4
        /*000c*/ 	.byte	0x04, 0x0a
        /*000e*/ 	.short	(.L_9 - .L_8)
	.align		4
.L_8:
        /*0010*/ 	.word	index@(.nv.constant0.matmul_kernel)
        /*0014*/ 	.short	0x0160
        /*0016*/ 	.short	0x0050


	//----- nvinfo : EIATTR_CBANK_PARAM_SIZE
	.align		4
.L_9:
        /*0018*/ 	.byte	0x03, 0x19
        /*001a*/ 	.short	0x0050


	//----- nvinfo : EIATTR_KPARAM_INFO
	.align		4
        /*001c*/ 	.byte	0x04, 0x17
        /*001e*/ 	.short	(.L_11 - .L_10)
.L_10:
        /*0020*/ 	.word	0x00000000
        /*0024*/ 	.short	0x000d
        /*0026*/ 	.short	0x0048
        /*0028*/ 	.byte	0x00, 0xf4, 0x21, 0x00


	//----- nvinfo : EIATTR_KPARAM_INFO
	.align		4
.L_11:
        /*002c*/ 	.byte	0x04, 0x17
        /*002e*/ 	.short	(.L_13 - .L_12)
.L_12:
        /*0030*/ 	.word	0x00000000
        /*0034*/ 	.short	0x000c
        /*0036*/ 	.short	0x0040
        /*0038*/ 	.byte	0x00, 0xf4, 0x21, 0x00


	//----- nvinfo : EIATTR_KPARAM_INFO
	.align		4
.L_13:
        /*003c*/ 	.byte	0x04, 0x17
        /*003e*/ 	.short	(.L_15 - .L_14)
.L_14:
        /*0040*/ 	.word	0x00000000
        /*0044*/ 	.short	0x000b
        /*0046*/ 	.short	0x0038
        /*0048*/ 	.byte	0x00, 0xf0, 0x11, 0x00


	//----- nvinfo : EIATTR_KPARAM_INFO
	.align		4
.L_15:
        /*004c*/ 	.byte	0x04, 0x17
        /*004e*/ 	.short	(.L_17 - .L_16)
.L_16:
        /*0050*/ 	.word	0x00000000
        /*0054*/ 	.short	0x000a
        /*0056*/ 	.short	0x0034
        /*0058*/ 	.byte	0x00, 0xf0, 0x11, 0x00


	//----- nvinfo : EIATTR_KPARAM_INFO
	.align		4
.L_17:
        /*005c*/ 	.byte	0x04, 0x17
        /*005e*/ 	.short	(.L_19 - .L_18)
.L_18:
        /*0060*/ 	.word	0x00000000
        /*0064*/ 	.short	0x0009
        /*0066*/ 	.short	0x0030
        /*0068*/ 	.byte	0x00, 0xf0, 0x11, 0x00


	//----- nvinfo : EIATTR_KPARAM_INFO
	.align		4
.L_19:
        /*006c*/ 	.byte	0x04, 0x17
        /*006e*/ 	.short	(.L_21 - .L_20)
.L_20:
        /*0070*/ 	.word	0x00000000
        /*0074*/ 	.short	0x0008
        /*0076*/ 	.short	0x002c
        /*0078*/ 	.byte	0x00, 0xf0, 0x11, 0x00


	//----- nvinfo : EIATTR_KPARAM_INFO
	.align		4
.L_21:
        /*007c*/ 	.byte	0x04, 0x17
        /*007e*/ 	.short	(.L_23 - .L_22)
.L_22:
        /*0080*/ 	.word	0x00000000
        /*0084*/ 	.short	0x0007
        /*0086*/ 	.short	0x0028
        /*0088*/ 	.byte	0x00, 0xf0, 0x11, 0x00


	//----- nvinfo : EIATTR_KPARAM_INFO
	.align		4
.L_23:
        /*008c*/ 	.byte	0x04, 0x17
        /*008e*/ 	.short	(.L_25 - .L_24)
.L_24:
        /*0090*/ 	.word	0x00000000
        /*0094*/ 	.short	0x0006
        /*0096*/ 	.short	0x0024
        /*0098*/ 	.byte	0x00, 0xf0, 0x11, 0x00


	//----- nvinfo : EIATTR_KPARAM_INFO
	.align		4
.L_25:
        /*009c*/ 	.byte	0x04, 0x17
        /*009e*/ 	.short	(.L_27 - .L_26)
.L_26:
        /*00a0*/ 	.word	0x00000000
        /*00a4*/ 	.short	0x0005
        /*00a6*/ 	.short	0x0020
        /*00a8*/ 	.byte	0x00, 0xf0, 0x11, 0x00


	//----- nvinfo : EIATTR_KPARAM_INFO
	.align		4
.L_27:
        /*00ac*/ 	.byte	0x04, 0x17
        /*00ae*/ 	.short	(.L_29 - .L_28)
.L_28:
        /*00b0*/ 	.word	0x00000000
        /*00b4*/ 	.short	0x0004
        /*00b6*/ 	.short	0x001c
        /*00b8*/ 	.byte	0x00, 0xf0, 0x11, 0x00


	//----- nvinfo : EIATTR_KPARAM_INFO
	.align		4
.L_29:
        /*00bc*/ 	.byte	0x04, 0x17
        /*00be*/ 	.short	(.L_31 - .L_30)
.L_30:
        /*00c0*/ 	.word	0x00000000
        /*00c4*/ 	.short	0x0003
        /*00c6*/ 	.short	0x0018
        /*00c8*/ 	.byte	0x00, 0xf0, 0x11, 0x00


	//----- nvinfo : EIATTR_KPARAM_INFO
	.align		4
.L_31:
        /*00cc*/ 	.byte	0x04, 0x17
        /*00ce*/ 	.short	(.L_33 - .L_32)
.L_32:
        /*00d0*/ 	.word	0x00000000
        /*00d4*/ 	.short	0x0002
        /*00d6*/ 	.short	0x0010
        /*00d8*/ 	.byte	0x00, 0xf4, 0x21, 0x00


	//----- nvinfo : EIATTR_KPARAM_INFO
	.align		4
.L_33:
        /*00dc*/ 	.byte	0x04, 0x17
        /*00de*/ 	.short	(.L_35 - .L_34)
.L_34:
        /*00e0*/ 	.word	0x00000000
        /*00e4*/ 	.short	0x0001
        /*00e6*/ 	.short	0x0008
        /*00e8*/ 	.byte	0x00, 0xf4, 0x21, 0x00


	//----- nvinfo : EIATTR_KPARAM_INFO
	.align		4
.L_35:
        /*00ec*/ 	.byte	0x04, 0x17
        /*00ee*/ 	.short	(.L_37 - .L_36)
.L_36:
        /*00f0*/ 	.word	0x00000000
        /*00f4*/ 	.short	0x0000
        /*00f6*/ 	.short	0x0000
        /*00f8*/ 	.byte	0x00, 0xf4, 0x21, 0x00


	//----- nvinfo : EIATTR_MAXREG_COUNT
	.align		4
.L_37:
        /*00fc*/ 	.byte	0x03, 0x1b
        /*00fe*/ 	.short	0x00ff


	//----- nvinfo : EIATTR_NUM_BARRIERS
	.align		4
        /*0100*/ 	.byte	0x02, 0x4c
        /*0102*/ 	.byte	0x01
	.zero		1


	//----- nvinfo : EIATTR_ANNOTATIONS
	.align		4
        /*0104*/ 	.byte	0x04, 0x55
        /*0106*/ 	.short	(.L_39 - .L_38)


	//   ....[0]....
.L_38:
        /*0108*/ 	.word	0x00000001
        /*010c*/ 	.byte	0x70, 0x00, 0x00, 0x00, 0x01, 0x00, 0x00, 0x00, 0xb0, 0x00, 0x00, 0x00, 0x01, 0x00, 0x00, 0x00
        /* <DEDUP_REMOVED lines=3751> */
        /*eb8c*/ 	.byte	0x30, 0xd9, 0x03, 0x00, 0x01, 0x00, 0x00, 0x00, 0x70, 0xd9, 0x03, 0x00


	//----- nvinfo : EIATTR_MERCURY_ISA_VERSION
	.align		4
.L_39:
        /*eb98*/ 	.byte	0x03, 0x5f
        /*eb9a*/ 	.short	0x0000


	//----- nvinfo : EIATTR_EXIT_INSTR_OFFSETS
	.align		4
        /*eb9c*/ 	.byte	0x04, 0x1c
        /*eb9e*/ 	.short	(.L_41 - .L_40)


	//   ....[0]....
.L_40:
        /*eba0*/ 	.word	0x0003e030


	//   ....[1]....
        /*eba4*/ 	.word	0x0003e060


	//----- nvinfo : EIATTR_REQNTID
	.align		4
.L_41:
        /*eba8*/ 	.byte	0x04, 0x10
        /*ebaa*/ 	.short	(.L_43 - .L_42)
.L_42:
        /*ebac*/ 	.word	0x00000080
        /*ebb0*/ 	.word	0x00000001
        /*ebb4*/ 	.word	0x00000001
.L_43:


//--------------------- .nv.callgraph             --------------------------
	.section	.nv.callgraph,"",@"SHT_CUDA_CALLGRAPH"
	.align	4
	.sectionentsize	8
	.align		4
        /*0000*/ 	.word	0x00000000
	.align		4
        /*0004*/ 	.word	0xffffffff
	.align		4
        /*0008*/ 	.word	0x00000000
	.align		4
        /*000c*/ 	.word	0xfffffffe
	.align		4
        /*0010*/ 	.word	0x00000000
	.align		4
        /*0014*/ 	.word	0xfffffffd
	.align		4
        /*0018*/ 	.word	0x00000000
	.align		4
        /*001c*/ 	.word	0xfffffffc


//--------------------- .nv.rel.action            --------------------------
	.section	.nv.rel.action,"",@"SHT_CUDA_RELOCINFO"
	.align	8
	.sectionentsize	8
        /*0000*/ 	.byte	0x73, 0x00, 0x00, 0x00, 0x00, 0x00, 0x00, 0x00, 0x00, 0x00, 0x00, 0x11, 0x25, 0x00, 0x05, 0x36


//--------------------- .nv.constant0.matmul_kernel --------------------------
	.section	.nv.constant0.matmul_kernel,"a",@progbits
	.sectionflags	@""
	.align	4
.nv.constant0.matmul_kernel:
	.zero		432


//--------------------- .text.matmul_kernel       --------------------------
	.section	.text.matmul_kernel,"ax",@progbits
	.sectioninfo	@"SHI_REGISTERS=32"
	.align	128
        .global         matmul_kernel
        .type           matmul_kernel,@function
        .size           matmul_kernel,(.L_x_4 - matmul_kernel)
        .other          matmul_kernel,@"STO_CUDA_ENTRY STV_DEFAULT"
matmul_kernel:
.text.matmul_kernel:
[----:B------:R-:W-:-:S04]  /*0000*/  IMAD.MOV.U32 R1, RZ, RZ, c[0x0][0x28] ;  /* 0x00000a00ff017624 */ /* 0x000fc800078e00ff */
[----:B------:R-:W-:Y:S01]  /*0010*/  IMAD.MOV.U32 R0, RZ, RZ, c[0x0][0x17c] ;  /* 0x00005f00ff007624 */ /* 0x000fe200078e00ff */
[----:B------:R-:W-:Y:S01]  /*0020*/  IADD3 R1, R1, -0x2300, RZ ;  /* 0xffffdd0001017810 */ /* 0x000fe20007ffe0ff */
[----:B------:R-:W-:Y:S01]  /*0030*/  IMAD.MOV.U32 R28, RZ, RZ, c[0x0][0x180] ;  /* 0x00006000ff1c7624 */ /* 0x000fe200078e00ff */
[----:B------:R-:W-:Y:S01]  /*0040*/  ULDC.64 UR4, c[0x0][0x118] ;  /* 0x0000460000047ab9 */ /* 0x000fe20000000a00 */
[----:B------:R-:W-:Y:S01]  /*0050*/  CS2R R12, SRZ ;  /* 0x00000000000c7805 */ /* 0x000fe2000001ff00 */
[----:B------:R-:W-:Y:S01]  /*0060*/  IADD3 R0, R0, 0x1ff, RZ ;  /* 0x000001ff00007810 */ /* 0x000fe20007ffe0ff */
[----:B------:R0:W-:Y:S01]  /*0070*/  STL [R1+0x140], RZ ;  /* 0x000140ff01007387 */ /* 0x0001e20000100800 */
[----:B------:R-:W-:Y:S01]  /*0080*/  IADD3 R28, R28, 0x1f, RZ ;  /* 0x0000001f1c1c7810 */ /* 0x000fe20007ffe0ff */
[----:B------:R-:W-:Y:S01]  /*0090*/  CS2R R14, SRZ ;  /* 0x00000000000e7805 */ /* 0x000fe2000001ff00 */
[----:B------:R-:W-:Y:S01]  /*00a0*/  SHF.R.S32.HI R3, RZ, 0x1f, R0 ;  /* 0x0000001fff037819 */ /* 0x000fe20000011400 */
[----:B------:R0:W-:Y:S01]  /*00b0*/  STL [R1+0x144], RZ ;  /* 0x000144ff01007387 */ /* 0x0001e20000100800 */
[----:B------:R-:W-:Y:S01]  /*00c0*/  CS2R R16, SRZ ;  /* 0x0000000000107805 */ /* 0x000fe2000001ff00 */
[----:B------:R-:W-:Y:S01]  /*00d0*/  CS2R R18, SRZ ;  /* 0x0000000000127805 */ /* 0x000fe2000001ff00 */
[----:B------:R-:W-:Y:S01]  /*00e0*/  LEA.HI R3, R3, R0, RZ, 0x9 ;  /* 0x0000000003037211 */ /* 0x000fe200078f48ff */
[----:B------:R0:W-:Y:S01]  /*00f0*/  STL [R1+0x148], RZ ;  /* 0x000148ff01007387 */ /* 0x0001e20000100800 */
[----:B------:R-:W-:Y:S01]  /*0100*/  CS2R R20, SRZ ;  /* 0x0000000000147805 */ /* 0x000fe2000001ff00 */
[----:B------:R-:W-:Y:S01]  /*0110*/  CS2R R22, SRZ ;  /* 0x0000000000167805 */ /* 0x000fe2000001ff00 */
[----:B------:R-:W-:Y:S01]  /*0120*/  SHF.R.S32.HI R0, RZ, 0x9, R3 ;  /* 0x00000009ff007819 */ /* 0x000fe20000011403 */
[----:B------:R0:W-:Y:S01]  /*0130*/  STL [R1+0x14c], RZ ;  /* 0x00014cff01007387 */ /* 0x0001e20000100800 */
[----:B------:R-:W-:Y:S01]  /*0140*/  CS2R R24, SRZ ;  /* 0x0000000000187805 */ /* 0x000fe2000001ff00 */
[----:B------:R-:W-:-:S02]  /*0150*/  CS2R R26, SRZ ;  /* 0x00000000001a7805 */ /* 0x000fc4000001ff00 */
[----:B------:R-:W-:Y:S01]  /*0160*/  IMAD.SHL.U32 R0, R0, 0x8, RZ ;  /* 0x0000000800007824 */ /* 0x000fe200078e00ff */
[----:B------:R-:W1:Y:S04]  /*0170*/  S2R R3, SR_CTAID.X ;  /* 0x0000000000037919 */ /* 0x000e680000002500 */
[-C--:B------:R-:W-:Y:S01]  /*0180*/  IABS R7, R0.reuse ;  /* 0x0000000000077213 */ /* 0x080fe20000000000 */
[----:B------:R0:W-:Y:S01]  /*0190*/  STL [R1+0x130], RZ ;  /* 0x000130ff01007387 */ /* 0x0001e20000100800 */
[----:B------:R-:W-:Y:S02]  /*01a0*/  IABS R10, R0 ;  /* 0x00000000000a7213 */ /* 0x000fe40000000000 */
[----:B------:R-:W2:Y:S01]  /*01b0*/  I2F.RP R2, R7 ;  /* 0x0000000700027306 */ /* 0x000ea20000209400 */
[----:B------:R0:W-:Y:S04]  /*01c0*/  STL [R1+0x134], RZ ;  /* 0x000134ff01007387 */ /* 0x0001e80000100800 */
[----:B------:R0:W-:Y:S04]  /*01d0*/  STL [R1+0x138], RZ ;  /* 0x000138ff01007387 */ /* 0x0001e80000100800 */
[----:B------:R0:W-:Y:S04]  /*01e0*/  STL [R1+0x13c], RZ ;  /* 0x00013cff01007387 */ /* 0x0001e80000100800 */
[----:B------:R0:W-:Y:S01]  /*01f0*/  STL [R1+0x120], RZ ;  /* 0x000120ff01007387 */ /* 0x0001e20000100800 */
[----:B--2---:R-:W2:Y:S01]  /*0200*/  MUFU.RCP R2, R2 ;  /* 0x0000000200027308 */ /* 0x004ea20000001000 */
[----:B-1----:R-:W-:-:S02]  /*0210*/  IABS R8, R3 ;  /* 0x0000000300087213 */ /* 0x002fc40000000000 */
[----:B------:R0:W-:Y:S04]  /*0220*/  STL [R1+0x124], RZ ;  /* 0x000124ff01007387 */ /* 0x0001e80000100800 */
[----:B------:R0:W-:Y:S04]  /*0230*/  STL [R1+0x128], RZ ;  /* 0x000128ff01007387 */ /* 0x0001e80000100800 */
[----:B------:R0:W-:Y:S04]  /*0240*/  STL [R1+0x12c], RZ ;  /* 0x00012cff01007387 */ /* 0x0001e80000100800 */
[----:B------:R0:W-:Y:S01]  /*0250*/  STL [R1+0x110], RZ ;  /* 0x000110ff01007387 */ /* 0x0001e20000100800 */
[----:B--2---:R-:W-:Y:S01]  /*0260*/  IADD3 R4, R2, 0xffffffe, RZ ;  /* 0x0ffffffe02047810 */ /* 0x004fe20007ffe0ff */
[----:B------:R-:W-:-:S02]  /*0270*/  IMAD.MOV R2, RZ, RZ, -R10 ;  /* 0x000000ffff027224 */ /* 0x000fc400078e0a0a */
[----:B------:R0:W-:Y:S01]  /*0280*/  STL [R1+0x114], RZ ;  /* 0x000114ff01007387 */ /* 0x0001e20000100800 */
[----:B------:R1:W2:Y:S03]  /*0290*/  F2I.FTZ.U32.TRUNC.NTZ R5, R4 ;  /* 0x0000000400057305 */ /* 0x0002a6000021f000 */
[----:B------:R0:W-:Y:S04]  /*02a0*/  STL [R1+0x118], RZ ;  /* 0x000118ff01007387 */ /* 0x0001e80000100800 */
[----:B------:R0:W-:Y:S01]  /*02b0*/  STL [R1+0x11c], RZ ;  /* 0x00011cff01007387 */ /* 0x0001e20000100800 */
[----:B-1----:R-:W-:-:S03]  /*02c0*/  IMAD.MOV.U32 R4, RZ, RZ, RZ ;  /* 0x000000ffff047224 */ /* 0x002fc600078e00ff */
[----:B------:R0:W-:Y:S04]  /*02d0*/  STL [R1+0x100], RZ ;  /* 0x000100ff01007387 */ /* 0x0001e80000100800 */
[----:B------:R0:W-:Y:S01]  /*02e0*/  STL [R1+0x104], RZ ;  /* 0x000104ff01007387 */ /* 0x0001e20000100800 */
[----:B--2---:R-:W-:-:S03]  /*02f0*/  IMAD.MOV R6, RZ, RZ, -R5 ;  /* 0x000000ffff067224 */ /* 0x004fc600078e0a05 */
[----:B------:R0:W-:Y:S01]  /*0300*/  STL [R1+0x108], RZ ;  /* 0x000108ff01007387 */ /* 0x0001e20000100800 */
[----:B------:R-:W-:Y:S02]  /*0310*/  IMAD R9, R6, R7, RZ ;  /* 0x0000000706097224 */ /* 0x000fe400078e02ff */
[----:B------:R-:W-:Y:S01]  /*0320*/  IMAD.MOV.U32 R6, RZ, RZ, R8 ;  /* 0x000000ffff067224 */ /* 0x000fe200078e0008 */
[----:B------:R0:W-:Y:S01]  /*0330*/  STL [R1+0x10c], RZ ;  /* 0x00010cff01007387 */ /* 0x0001e20000100800 */
[----:B------:R-:W-:-:S03]  /*0340*/  IMAD.HI.U32 R5, R5, R9, R4 ;  /* 0x0000000905057227 */ /* 0x000fc600078e0004 */
[----:B------:R0:W-:Y:S03]  /*0350*/  STL [R1+0xf0], RZ ;  /* 0x0000f0ff01007387 */ /* 0x0001e60000100800 */
[----:B------:R-:W-:Y:S01]  /*0360*/  IMAD.HI.U32 R5, R5, R6, RZ ;  /* 0x0000000605057227 */ /* 0x000fe200078e00ff */
[----:B------:R0:W-:Y:S03]  /*0370*/  STL [R1+0xf4], RZ ;  /* 0x0000f4ff01007387 */ /* 0x0001e60000100800 */
[----:B------:R-:W-:Y:S01]  /*0380*/  IMAD R2, R5, R2, R6 ;  /* 0x0000000205027224 */ /* 0x000fe200078e0206 */
[----:B------:R0:W-:Y:S04]  /*0390*/  STL [R1+0xf8], RZ ;  /* 0x0000f8ff01007387 */ /* 0x0001e80000100800 */
[----:B------:R-:W-:Y:S01]  /*03a0*/  ISETP.GT.U32.AND P1, PT, R7, R2, PT ;  /* 0x000000020700720c */ /* 0x000fe20003f24070 */
[----:B------:R0:W-:Y:S04]  /*03b0*/  STL [R1+0xfc], RZ ;  /* 0x0000fcff01007387 */ /* 0x0001e80000100800 */
[----:B------:R0:W-:Y:S04]  /*03c0*/  STL [R1+0xe0], RZ ;  /* 0x0000e0ff01007387 */ /* 0x0001e80000100800 */
[----:B------:R0:W-:Y:S04]  /*03d0*/  STL [R1+0xe4], RZ ;  /* 0x0000e4ff01007387 */ /* 0x0001e80000100800 */
[----:B------:R-:W-:Y:S01]  /*03e0*/  @!P1 IMAD.IADD R2, R2, 0x1, -R7 ;  /* 0x0000000102029824 */ /* 0x000fe200078e0a07 */
[----:B------:R-:W-:Y:S01]  /*03f0*/  @!P1 IADD3 R5, R5, 0x1, RZ ;  /* 0x0000000105059810 */ /* 0x000fe20007ffe0ff */
[----:B------:R0:W-:Y:S01]  /*0400*/  STL [R1+0xe8], RZ ;  /* 0x0000e8ff01007387 */ /* 0x0001e20000100800 */
[----:B------:R-:W-:-:S02]  /*0410*/  ISETP.NE.AND P1, PT, R0, RZ, PT ;  /* 0x000000ff0000720c */ /* 0x000fc40003f25270 */
[----:B------:R-:W-:Y:S01]  /*0420*/  ISETP.GE.U32.AND P0, PT, R2, R7, PT ;  /* 0x000000070200720c */ /* 0x000fe20003f06070 */
[----:B------:R0:W-:Y:S01]  /*0430*/  STL [R1+0xec], RZ ;  /* 0x0000ecff01007387 */ /* 0x0001e20000100800 */
[----:B------:R-:W-:-:S03]  /*0440*/  LOP3.LUT R2, R3, R0, RZ, 0x3c, !PT ;  /* 0x0000000003027212 */ /* 0x000fc600078e3cff */
[----:B------:R0:W-:Y:S01]  /*0450*/  STL [R1+0xd0], RZ ;  /* 0x0000d0ff01007387 */ /* 0x0001e20000100800 */
[----:B------:R-:W-:Y:S01]  /*0460*/  ISETP.GE.AND P2, PT, R2, RZ, PT ;  /* 0x000000ff0200720c */ /* 0x000fe20003f46270 */
[----:B------:R-:W-:Y:S02]  /*0470*/  IMAD.MOV.U32 R2, RZ, RZ, c[0x0][0x178] ;  /* 0x00005e00ff027624 */ /* 0x000fe400078e00ff */
[----:B------:R0:W-:Y:S03]  /*0480*/  STL [R1+0xd4], RZ ;  /* 0x0000d4ff01007387 */ /* 0x0001e60000100800 */
[----:B------:R-:W-:Y:S01]  /*0490*/  IADD3 R2, R2, 0x7f, RZ ;  /* 0x0000007f02027810 */ /* 0x000fe20007ffe0ff */
[----:B------:R0:W-:Y:S01]  /*04a0*/  STL [R1+0xd8], RZ ;  /* 0x0000d8ff01007387 */ /* 0x0001e20000100800 */
[----:B------:R-:W-:-:S03]  /*04b0*/  @P0 IADD3 R5, R5, 0x1, RZ ;  /* 0x0000000105050810 */ /* 0x000fc60007ffe0ff */
[----:B------:R0:W-:Y:S02]  /*04c0*/  STL [R1+0xdc], RZ ;  /* 0x0000dcff01007387 */ /* 0x0001e40000100800 */
[----:B------:R-:W-:Y:S01]  /*04d0*/  IMAD.MOV.U32 R4, RZ, RZ, R5 ;  /* 0x000000ffff047224 */ /* 0x000fe200078e0005 */
[----:B------:R-:W-:Y:S01]  /*04e0*/  SHF.R.S32.HI R5, RZ, 0x1f, R2 ;  /* 0x0000001fff057819 */ /* 0x000fe20000011402 */
[----:B------:R0:W-:Y:S02]  /*04f0*/  STL [R1+0xc0], RZ ;  /* 0x0000c0ff01007387 */ /* 0x0001e40000100800 */
[----:B------:R-:W-:Y:S01]  /*0500*/  @!P2 IMAD.MOV R4, RZ, RZ, -R4 ;  /* 0x000000ffff04a224 */ /* 0x000fe200078e0a04 */
[----:B------:R-:W-:Y:S01]  /*0510*/  @!P1 LOP3.LUT R4, RZ, R0, RZ, 0x33, !PT ;  /* 0x00000000ff049212 */ /* 0x000fe200078e33ff */
[----:B------:R0:W-:Y:S01]  /*0520*/  STL [R1+0xc4], RZ ;  /* 0x0000c4ff01007387 */ /* 0x0001e20000100800 */
[----:B------:R-:W-:-:S03]  /*0530*/  LEA.HI R5, R5, R2, RZ, 0x7 ;  /* 0x0000000205057211 */ /* 0x000fc600078f38ff */
[----:B------:R-:W-:Y:S01]  /*0540*/  IMAD.SHL.U32 R2, R4, 0x8, RZ ;  /* 0x0000000804027824 */ /* 0x000fe200078e00ff */
[----:B------:R0:W-:Y:S01]  /*0550*/  STL [R1+0xc8], RZ ;  /* 0x0000c8ff01007387 */ /* 0x0001e20000100800 */
[----:B------:R-:W-:-:S03]  /*0560*/  IMAD.MOV R4, RZ, RZ, -R4 ;  /* 0x000000ffff047224 */ /* 0x000fc600078e0a04 */
[----:B------:R0:W-:Y:S01]  /*0570*/  STL [R1+0xcc], RZ ;  /* 0x0000ccff01007387 */ /* 0x0001e20000100800 */
[----:B------:R-:W-:Y:S01]  /*0580*/  LEA.HI.SX32 R5, R5, -R2, 0x19 ;  /* 0x8000000205057211 */ /* 0x000fe200078fcaff */
[----:B------:R-:W-:Y:S02]  /*0590*/  IMAD R9, R0, R4, R3 ;  /* 0x0000000400097224 */ /* 0x000fe400078e0203 */
[----:B------:R0:W-:Y:S01]  /*05a0*/  STL [R1+0xb0], RZ ;  /* 0x0000b0ff01007387 */ /* 0x0001e20000100800 */
[----:B------:R-:W-:Y:S01]  /*05b0*/  IMNMX R10, R5, 0x8, PT ;  /* 0x00000008050a7817 */ /* 0x000fe20003800200 */
[----:B------:R-:W-:Y:S02]  /*05c0*/  IMAD.MOV.U32 R4, RZ, RZ, RZ ;  /* 0x000000ffff047224 */ /* 0x000fe400078e00ff */
[----:B------:R0:W-:Y:S01]  /*05d0*/  STL [R1+0xb4], RZ ;  /* 0x0000b4ff01007387 */ /* 0x0001e20000100800 */
[-C--:B------:R-:W-:Y:S02]  /*05e0*/  IABS R8, R10.reuse ;  /* 0x0000000a00087213 */ /* 0x080fe40000000000 */
[----:B------:R-:W-:Y:S01]  /*05f0*/  IABS R0, R10 ;  /* 0x0000000a00007213 */ /* 0x000fe20000000000 */
[----:B------:R0:W-:Y:S01]  /*0600*/  STL [R1+0xb8], RZ ;  /* 0x0000b8ff01007387 */ /* 0x0001e20000100800 */
[----:B------:R-:W1:Y:S03]  /*0610*/  I2F.RP R6, R8 ;  /* 0x0000000800067306 */ /* 0x000e660000209400 */
[----:B------:R0:W-:Y:S04]  /*0620*/  STL [R1+0xbc], RZ ;  /* 0x0000bcff01007387 */ /* 0x0001e80000100800 */
[----:B------:R0:W-:Y:S04]  /*0630*/  STL [R1+0xa0], RZ ;  /* 0x0000a0ff01007387 */ /* 0x0001e80000100800 */
[----:B------:R0:W-:Y:S04]  /*0640*/  STL [R1+0xa4], RZ ;  /* 0x0000a4ff01007387 */ /* 0x0001e80000100800 */
[----:B------:R0:W-:Y:S01]  /*0650*/  STL [R1+0xa8], RZ ;  /* 0x0000a8ff01007387 */ /* 0x0001e20000100800 */
[----:B-1----:R-:W1:Y:S03]  /*0660*/  MUFU.RCP R6, R6 ;  /* 0x0000000600067308 */ /* 0x002e660000001000 */
[----:B------:R0:W-:Y:S04]  /*0670*/  STL [R1+0xac], RZ ;  /* 0x0000acff01007387 */ /* 0x0001e80000100800 */
[----:B------:R0:W-:Y:S04]  /*0680*/  STL [R1+0x90], RZ ;  /* 0x000090ff01007387 */ /* 0x0001e80000100800 */
[----:B------:R0:W-:Y:S04]  /*0690*/  STL [R1+0x94], RZ ;  /* 0x000094ff01007387 */ /* 0x0001e80000100800 */
[----:B------:R0:W-:Y:S01]  /*06a0*/  STL [R1+0x98], RZ ;  /* 0x000098ff01007387 */ /* 0x0001e20000100800 */
[----:B-1----:R-:W-:-:S03]  /*06b0*/  IADD3 R5, R6, 0xffffffe, RZ ;  /* 0x0ffffffe06057810 */ /* 0x002fc60007ffe0ff */
[----:B------:R0:W-:Y:S03]  /*06c0*/  STL [R1+0x9c], RZ ;  /* 0x00009cff01007387 */ /* 0x0001e60000100800 */
[----:B------:R-:W1:Y:S01]  /*06d0*/  F2I.FTZ.U32.TRUNC.NTZ R5, R5 ;  /* 0x0000000500057305 */ /* 0x000e62000021f000 */
[----:B------:R0:W-:Y:S04]  /*06e0*/  STL [R1+0x80], RZ ;  /* 0x000080ff01007387 */ /* 0x0001e80000100800 */
[----:B------:R0:W-:Y:S04]  /*06f0*/  STL [R1+0x84], RZ ;  /* 0x000084ff01007387 */ /* 0x0001e80000100800 */
[----:B------:R0:W-:Y:S04]  /*0700*/  STL [R1+0x88], RZ ;  /* 0x000088ff01007387 */ /* 0x0001e80000100800 */
[----:B------:R0:W-:Y:S01]  /*0710*/  STL [R1+0x8c], RZ ;  /* 0x00008cff01007387 */ /* 0x0001e20000100800 */
[----:B-1----:R-:W-:-:S03]  /*0720*/  IMAD.MOV R7, RZ, RZ, -R5 ;  /* 0x000000ffff077224 */ /* 0x002fc600078e0a05 */
[----:B------:R0:W-:Y:S01]  /*0730*/  STL [R1+0x70], RZ ;  /* 0x000070ff01007387 */ /* 0x0001e20000100800 */
[----:B------:R-:W-:-:S03]  /*0740*/  IMAD.MOV.U32 R3, RZ, RZ, R7 ;  /* 0x000000ffff037224 */ /* 0x000fc600078e0007 */
[----:B------:R0:W-:Y:S01]  /*0750*/  STL [R1+0x74], RZ ;  /* 0x000074ff01007387 */ /* 0x0001e20000100800 */
[----:B------:R-:W-:Y:S01]  /*0760*/  IABS R7, R9 ;  /* 0x0000000900077213 */ /* 0x000fe20000000000 */
[----:B------:R-:W-:Y:S02]  /*0770*/  IMAD R3, R3, R8, RZ ;  /* 0x0000000803037224 */ /* 0x000fe400078e02ff */
[----:B------:R0:W-:Y:S02]  /*0780*/  STL [R1+0x78], RZ ;  /* 0x000078ff01007387 */ /* 0x0001e40000100800 */
[----:B------:R-:W-:Y:S02]  /*0790*/  IMAD.HI.U32 R4, R5, R3, R4 ;  /* 0x0000000305047227 */ /* 0x000fe400078e0004 */
[----:B------:R0:W-:Y:S02]  /*07a0*/  STL [R1+0x7c], RZ ;  /* 0x00007cff01007387 */ /* 0x0001e40000100800 */
[----:B------:R-:W-:-:S02]  /*07b0*/  IMAD.MOV R3, RZ, RZ, -R0 ;  /* 0x000000ffff037224 */ /* 0x000fc400078e0a00 */
[----:B------:R0:W-:Y:S01]  /*07c0*/  STL [R1+0x60], RZ ;  /* 0x000060ff01007387 */ /* 0x0001e20000100800 */
[----:B------:R-:W-:Y:S02]  /*07d0*/  IMAD.HI.U32 R0, R4, R7, RZ ;  /* 0x0000000704007227 */ /* 0x000fe400078e00ff */
[----:B------:R-:W-:Y:S01]  /*07e0*/  CS2R R4, SRZ ;  /* 0x0000000000047805 */ /* 0x000fe2000001ff00 */
[----:B------:R0:W-:Y:S01]  /*07f0*/  STL [R1+0x64], RZ ;  /* 0x000064ff01007387 */ /* 0x0001e20000100800 */
[----:B------:R-:W-:Y:S02]  /*0800*/  IMAD R3, R0, R3, R7 ;  /* 0x0000000300037224 */ /* 0x000fe400078e0207 */
[----:B------:R-:W-:Y:S01]  /*0810*/  CS2R R6, SRZ ;  /* 0x0000000000067805 */ /* 0x000fe2000001ff00 */
[----:B------:R0:W-:Y:S02]  /*0820*/  STL [R1+0x68], RZ ;  /* 0x000068ff01007387 */ /* 0x0001e40000100800 */
[----:B------:R-:W-:-:S02]  /*0830*/  ISETP.GT.U32.AND P1, PT, R8, R3, PT ;  /* 0x000000030800720c */ /* 0x000fc40003f24070 */
[----:B------:R0:W-:Y:S04]  /*0840*/  STL [R1+0x6c], RZ ;  /* 0x00006cff01007387 */ /* 0x0001e80000100800 */
[----:B------:R0:W-:Y:S04]  /*0850*/  STL [R1+0x50], RZ ;  /* 0x000050ff01007387 */ /* 0x0001e80000100800 */
[----:B------:R0:W-:Y:S03]  /*0860*/  STL [R1+0x54], RZ ;  /* 0x000054ff01007387 */ /* 0x0001e60000100800 */
[----:B------:R-:W-:Y:S01]  /*0870*/  @!P1 IMAD.IADD R3, R3, 0x1, -R8 ;  /* 0x0000000103039824 */ /* 0x000fe200078e0a08 */
[----:B------:R0:W-:Y:S01]  /*0880*/  STL [R1+0x58], RZ ;  /* 0x000058ff01007387 */ /* 0x0001e20000100800 */
[----:B------:R-:W-:-:S02]  /*0890*/  @!P1 IADD3 R0, R0, 0x1, RZ ;  /* 0x0000000100009810 */ /* 0x000fc40007ffe0ff */
[----:B------:R-:W-:Y:S01]  /*08a0*/  ISETP.NE.AND P1, PT, R10, RZ, PT ;  /* 0x000000ff0a00720c */ /* 0x000fe20003f25270 */
[----:B------:R0:W-:Y:S01]  /*08b0*/  STL [R1+0x5c], RZ ;  /* 0x00005cff01007387 */ /* 0x0001e20000100800 */
[----:B------:R-:W-:Y:S02]  /*08c0*/  ISETP.GE.U32.AND P0, PT, R3, R8, PT ;  /* 0x000000080300720c */ /* 0x000fe40003f06070 */
[----:B------:R-:W-:Y:S01]  /*08d0*/  LOP3.LUT R3, R9, R10, RZ, 0x3c, !PT ;  /* 0x0000000a09037212 */ /* 0x000fe200078e3cff */
[----:B------:R0:W-:Y:S03]  /*08e0*/  STL [R1+0x40], RZ ;  /* 0x000040ff01007387 */ /* 0x0001e60000100800 */
[----:B------:R-:W-:Y:S01]  /*08f0*/  ISETP.GE.AND P2, PT, R3, RZ, PT ;  /* 0x000000ff0300720c */ /* 0x000fe20003f46270 */
[----:B------:R0:W-:Y:S04]  /*0900*/  STL [R1+0x44], RZ ;  /* 0x000044ff01007387 */ /* 0x0001e80000100800 */
[----:B------:R0:W-:Y:S02]  /*0910*/  STL [R1+0x48], RZ ;  /* 0x000048ff01007387 */ /* 0x0001e40000100800 */
[----:B------:R-:W-:-:S02]  /*0920*/  @P0 IADD3 R0, R0, 0x1, RZ ;  /* 0x0000000100000810 */ /* 0x000fc40007ffe0ff */
[----:B------:R0:W-:Y:S01]  /*0930*/  STL [R1+0x4c], RZ ;  /* 0x00004cff01007387 */ /* 0x0001e20000100800 */
[----:B------:R-:W-:-:S03]  /*0940*/  ISETP.GE.AND P0, PT, R28, 0x20, PT ;  /* 0x000000201c00780c */ /* 0x000fc60003f06270 */
[----:B------:R0:W-:Y:S01]  /*0950*/  STL [R1+0x30], RZ ;  /* 0x000030ff01007387 */ /* 0x0001e20000100800 */
[----:B------:R-:W-:Y:S01]  /*0960*/  @!P2 IMAD.MOV R0, RZ, RZ, -R0 ;  /* 0x000000ffff00a224 */ /* 0x000fe200078e0a00 */
[----:B------:R-:W-:Y:S02]  /*0970*/  @!P1 LOP3.LUT R0, RZ, R10, RZ, 0x33, !PT ;  /* 0x0000000aff009212 */ /* 0x000fe400078e33ff */
[----:B------:R0:W-:Y:S03]  /*0980*/  STL [R1+0x34], RZ ;  /* 0x000034ff01007387 */ /* 0x0001e60000100800 */
[----:B------:R-:W-:Y:S01]  /*0990*/  IMAD.MOV R3, RZ, RZ, -R0 ;  /* 0x000000ffff037224 */ /* 0x000fe200078e0a00 */
[----:B------:R0:W-:Y:S01]  /*09a0*/  STL [R1+0x38], RZ ;  /* 0x000038ff01007387 */ /* 0x0001e20000100800 */
[----:B------:R-:W-:Y:S02]  /*09b0*/  IMAD.SHL.U32 R0, R0, 0x200, RZ ;  /* 0x0000020000007824 */ /* 0x000fe400078e00ff */
[----:B------:R-:W-:Y:S01]  /*09c0*/  IMAD R3, R10, R3, R9 ;  /* 0x000000030a037224 */ /* 0x000fe200078e0209 */
[----:B------:R0:W-:Y:S01]  /*09d0*/  STL [R1+0x3c], RZ ;  /* 0x00003cff01007387 */ /* 0x0001e20000100800 */
[----:B------:R-:W-:Y:S01]  /*09e0*/  CS2R R8, SRZ ;  /* 0x0000000000087805 */ /* 0x000fe2000001ff00 */
[----:B------:R-:W-:Y:S01]  /*09f0*/  CS2R R10, SRZ ;  /* 0x00000000000a7805 */ /* 0x000fe2000001ff00 */
[----:B------:R-:W-:Y:S01]  /*0a00*/  IMAD.IADD R2, R2, 0x1, R3 ;  /* 0x0000000102027824 */ /* 0x000fe200078e0203 */
[----:B------:R0:W-:Y:S04]  /*0a10*/  STL [R1+0x20], RZ ;  /* 0x000020ff01007387 */ /* 0x0001e80000100800 */
[----:B------:R0:W-:Y:S04]  /*0a20*/  STL [R1+0x24], RZ ;  /* 0x000024ff01007387 */ /* 0x0001e80000100800 */
[----:B------:R0:W-:Y:S04]  /*0a30*/  STL [R1+0x28], RZ ;  /* 0x000028ff01007387 */ /* 0x0001e80000100800 */
[----:B------:R0:W-:Y:S04]  /*0a40*/  STL [R1+0x2c], RZ ;  /* 0x00002cff01007387 */ /* 0x0001e80000100800 */
[----:B------:R0:W-:Y:S04]  /*0a50*/  STL [R1+0x10], RZ ;  /* 0x000010ff01007387 */ /* 0x0001e80000100800 */
[----:B------:R0:W-:Y:S04]  /*0a60*/  STL [R1+0x14], RZ ;  /* 0x000014ff01007387 */ /* 0x0001e80000100800 */
[----:B------:R0:W-:Y:S04]  /*0a70*/  STL [R1+0x18], RZ ;  /* 0x000018ff01007387 */ /* 0x0001e80000100800 */
[----:B------:R0:W-:Y:S04]  /*0a80*/  STL [R1+0x1c], RZ ;  /* 0x00001cff01007387 */ /* 0x0001e80000100800 */
[----:B------:R0:W-:Y:S04]  /*0a90*/  STL [R1], RZ ;  /* 0x000000ff01007387 */ /* 0x0001e80000100800 */
        /* <DEDUP_REMOVED lines=103> */
[----:B------:R-:W1:Y:S04]  /*1110*/  S2R R3, SR_TID.X ;  /* 0x0000000000037919 */ /* 0x000e680000002100 */
[----:B------:R0:W-:Y:S04]  /*1120*/  STL [R1+0x630], RZ ;  /* 0x000630ff01007387 */ /* 0x0001e80000100800 */
[----:B------:R0:W-:Y:S04]  /*1130*/  STL [R1+0x634], RZ ;  /* 0x000634ff01007387 */ /* 0x0001e80000100800 */
[----:B------:R0:W-:Y:S04]  /*1140*/  STL [R1+0x638], RZ ;  /* 0x000638ff01007387 */ /* 0x0001e80000100800 */
[----:B------:R0:W-:Y:S04]  /*1150*/  STL [R1+0x63c], RZ ;  /* 0x00063cff01007387 */ /* 0x0001e80000100800 */
[----:B------:R0:W-:Y:S04]  /*1160*/  STL [R1+0x640], RZ ;  /* 0x000640ff01007387 */ /* 0x0001e80000100800 */
[----:B------:R0:W-:Y:S01]  /*1170*/  STL [R1+0x644], RZ ;  /* 0x000644ff01007387 */ /* 0x0001e20000100800 */
[----:B-1----:R-:W-:-:S02]  /*1180*/  LOP3.LUT R29, R3, 0x7f, RZ, 0xc0, !PT ;  /* 0x0000007f031d7812 */ /* 0x002fc400078ec0ff */
[----:B------:R-:W-:Y:S01]  /*1190*/  LOP3.LUT R3, R3, 0x60, RZ, 0xc0, !PT ;  /* 0x0000006003037812 */ /* 0x000fe200078ec0ff */
[----:B------:R0:W-:Y:S02]  /*11a0*/  STL [R1+0x648], RZ ;  /* 0x000648ff01007387 */ /* 0x0001e40000100800 */
[----:B------:R-:W-:Y:S02]  /*11b0*/  IMAD R29, R2, 0x80, R29 ;  /* 0x00000080021d7824 */ /* 0x000fe400078e021d */
        /* <DEDUP_REMOVED lines=24> */
[----:B------:R0:W-:Y:S04]  /*1340*/  STL [R1+0x454], R0 ;  /* 0x0004540001007387 */ /* 0x0001e80000100800 */
[----:B------:R0:W-:Y:S04]  /*1350*/  STL [R1+0x6cc], RZ ;  /* 0x0006ccff01007387 */ /* 0x0001e80000100800 */
[----:B------:R0:W-:Y:S04]  /*1360*/  STL [R1+0x1060], R29 ;  /* 0x0010601d01007387 */ /* 0x0001e80000100800 */
        /* <DEDUP_REMOVED lines=15> */
[----:B------:R0:W-:Y:S01]  /*1460*/  STL [R1+0x70c], RZ ;  /* 0x00070cff01007387 */ /* 0x0001e20000100800 */
[----:B------:R-:W-:Y:S05]  /*1470*/  @!P0 BRA `(.L_x_0) ;  /* 0x0002c48000008947 */ /* 0x000fea0003800000 */
[----:B------:R-:W-:Y:S01]  /*1480*/  IMAD.MOV.U32 R27, RZ, RZ, R0 ;  /* 0x000000ffff1b7224 */ /* 0x000fe200078e0000 */
[----:B0-----:R-:W-:-:S02]  /*1490*/  IABS R0, c[0x0][0x178] ;  /* 0x00005e0000007a13 */ /* 0x001fc40000000000 */
[----:B------:R-:W-:Y:S02]  /*14a0*/  IABS R22, c[0x0][0x17c] ;  /* 0x00005f0000167a13 */ /* 0x000fe40000000000 */
[----:B------:R-:W0:Y:S01]  /*14b0*/  I2F.RP R6, R0 ;  /* 0x0000000000067306 */ /* 0x000e220000209400 */
[----:B------:R-:W-:Y:S02]  /*14c0*/  LEA.HI R3, R3, R27, RZ, 0x1b ;  /* 0x0000001b03037211 */ /* 0x000fe400078fd8ff */
[----:B------:R-:W-:Y:S02]  /*14d0*/  IABS R9, R29 ;  /* 0x0000001d00097213 */ /* 0x000fe40000000000 */
[----:B------:R-:W-:Y:S02]  /*14e0*/  IABS R23, R3 ;  /* 0x0000000300177213 */ /* 0x000fe40000000000 */
[----:B------:R-:W-:Y:S01]  /*14f0*/  IADD3 R10, R3, 0x1ec, RZ ;  /* 0x000001ec030a7810 */ /* 0x000fe20007ffe0ff */
[----:B------:R-:W1:Y:S08]  /*1500*/  I2F.RP R2, R22 ;  /* 0x0000001600027306 */ /* 0x000e700000209400 */
[----:B0-----:R-:W0:Y:S08]  /*1510*/  MUFU.RCP R6, R6 ;  /* 0x0000000600067308 */ /* 0x001e300000001000 */
[----:B-1----:R-:W1:Y:S01]  /*1520*/  MUFU.RCP R2, R2 ;  /* 0x0000000200027308 */ /* 0x002e620000001000 */
[----:B0-----:R-:W-:-:S07]  /*1530*/  IADD3 R4, R6, 0xffffffe, RZ ;  /* 0x0ffffffe06047810 */ /* 0x001fce0007ffe0ff */
[----:B------:R0:W2:Y:S01]  /*1540*/  F2I.FTZ.U32.TRUNC.NTZ R5, R4 ;  /* 0x0000000400057305 */ /* 0x0000a2000021f000 */
[----:B-1----:R-:W-:Y:S02]  /*1550*/  IADD3 R24, R2, 0xffffffe, RZ ;  /* 0x0ffffffe02187810 */ /* 0x002fe40007ffe0ff */
[----:B------:R-:W-:-:S05]  /*1560*/  IADD3 R2, R3, 0x1fc, RZ ;  /* 0x000001fc03027810 */ /* 0x000fca0007ffe0ff */
[----:B------:R1:W3:Y:S01]  /*1570*/  F2I.FTZ.U32.TRUNC.NTZ R25, R24 ;  /* 0x0000001800197305 */ /* 0x0002e2000021f000 */
[----:B0-----:R-:W-:Y:S01]  /*1580*/  IMAD.MOV.U32 R4, RZ, RZ, RZ ;  /* 0x000000ffff047224 */ /* 0x001fe200078e00ff */
[----:B------:R-:W-:Y:S02]  /*1590*/  IABS R21, R2 ;  /* 0x0000000200157213 */ /* 0x000fe40000000000 */
[----:B------:R-:W-:Y:S01]  /*15a0*/  ISETP.GE.AND P3, PT, R2, RZ, PT ;  /* 0x000000ff0200720c */ /* 0x000fe20003f66270 */
[----:B--2---:R-:W-:Y:S02]  /*15b0*/  IMAD.MOV R7, RZ, RZ, -R5 ;  /* 0x000000ffff077224 */ /* 0x004fe400078e0a05 */
[----:B-1----:R-:W-:Y:S02]  /*15c0*/  IMAD.MOV.U32 R24, RZ, RZ, RZ ;  /* 0x000000ffff187224 */ /* 0x002fe400078e00ff */
[----:B------:R-:W-:Y:S02]  /*15d0*/  IMAD R7, R7, R0, RZ ;  /* 0x0000000007077224 */ /* 0x000fe400078e02ff */
[----:B---3--:R-:W-:-:S02]  /*15e0*/  IMAD.MOV R11, RZ, RZ, -R25 ;  /* 0x000000ffff0b7224 */ /* 0x008fc400078e0a19 */
[----:B------:R-:W-:-:S04]  /*15f0*/  IMAD.HI.U32 R4, R5, R7, R4 ;  /* 0x0000000705047227 */ /* 0x000fc800078e0004 */
[----:B------:R-:W-:Y:S02]  /*1600*/  IMAD R5, R11, R22, RZ ;  /* 0x000000160b057224 */ /* 0x000fe400078e02ff */
[----:B------:R-:W-:-:S04]  /*1610*/  IMAD.HI.U32 R7, R4, R9, RZ ;  /* 0x0000000904077227 */ /* 0x000fc800078e00ff */
[----:B------:R-:W-:Y:S01]  /*1620*/  IMAD.HI.U32 R24, R25, R5, R24 ;  /* 0x0000000519187227 */ /* 0x000fe200078e0018 */
[----:B------:R-:W-:-:S03]  /*1630*/  SHF.R.S32.HI R5, RZ, 0x1f, R28 ;  /* 0x0000001fff057819 */ /* 0x000fc6000001141c */
[----:B------:R-:W-:Y:S01]  /*1640*/  IMAD.MOV R7, RZ, RZ, -R7 ;  /* 0x000000ffff077224 */ /* 0x000fe200078e0a07 */
[----:B------:R-:W-:Y:S01]  /*1650*/  LEA.HI R8, R5, R28, RZ, 0x5 ;  /* 0x0000001c05087211 */ /* 0x000fe200078f28ff */
[----:B------:R-:W-:Y:S01]  /*1660*/  IMAD.HI.U32 R6, R24, R23, RZ ;  /* 0x0000001718067227 */ /* 0x000fe200078e00ff */
[----:B------:R-:W-:-:S03]  /*1670*/  IADD3 R28, R3, 0x64, RZ ;  /* 0x00000064031c7810 */ /* 0x000fc60007ffe0ff */
[----:B------:R-:W-:Y:S01]  /*1680*/  IMAD.HI.U32 R4, R24, R21, RZ ;  /* 0x0000001518047227 */ /* 0x000fe200078e00ff */
[----:B------:R0:W-:Y:S03]  /*1690*/  STL [R1+0x59c], R8 ;  /* 0x00059c0801007387 */ /* 0x0001e60000100800 */
[----:B------:R-:W-:Y:S02]  /*16a0*/  IMAD.MOV R6, RZ, RZ, -R6 ;  /* 0x000000ffff067224 */ /* 0x000fe400078e0a06 */
[----:B------:R-:W-:Y:S01]  /*16b0*/  IMAD.MOV R5, RZ, RZ, -R4 ;  /* 0x000000ffff057224 */ /* 0x000fe200078e0a04 */
[C---:B------:R-:W-:Y:S01]  /*16c0*/  IADD3 R4, R3.reuse, 0x1f8, RZ ;  /* 0x000001f803047810 */ /* 0x040fe20007ffe0ff */
[C---:B------:R-:W-:Y:S01]  /*16d0*/  IMAD R23, R22.reuse, R6, R23 ;  /* 0x0000000616177224 */ /* 0x040fe200078e0217 */
[----:B------:R-:W-:Y:S01]  /*16e0*/  IADD3 R6, R3, 0x1f0, RZ ;  /* 0x000001f003067810 */ /* 0x000fe20007ffe0ff */
[----:B------:R-:W-:Y:S01]  /*16f0*/  IMAD R21, R22, R5, R21 ;  /* 0x0000000516157224 */ /* 0x000fe200078e0215 */
[----:B------:R-:W-:Y:S01]  /*1700*/  IABS R19, R4 ;  /* 0x0000000400137213 */ /* 0x000fe20000000000 */
[----:B0-----:R-:W-:Y:S01]  /*1710*/  IMAD R8, R0, R7, R9 ;  /* 0x0000000700087224 */ /* 0x001fe200078e0209 */
[----:B------:R-:W-:-:S02]  /*1720*/  ISETP.GT.U32.AND P2, PT, R22, R23, PT ;  /* 0x000000171600720c */ /* 0x000fc40003f44070 */
[----:B------:R-:W-:Y:S01]  /*1730*/  IADD3 R7, R3, 0x1f4, RZ ;  /* 0x000001f403077810 */ /* 0x000fe20007ffe0ff */
[----:B------:R-:W-:Y:S01]  /*1740*/  IMAD.HI.U32 R2, R24, R19, RZ ;  /* 0x0000001318027227 */ /* 0x000fe200078e00ff */
[----:B------:R-:W-:Y:S02]  /*1750*/  ISETP.GE.AND P0, PT, R4, RZ, PT ;  /* 0x000000ff0400720c */ /* 0x000fe40003f06270 */
[----:B------:R-:W-:Y:S01]  /*1760*/  ISETP.GT.U32.AND P4, PT, R0, R8, PT ;  /* 0x000000080000720c */ /* 0x000fe20003f84070 */
[----:B------:R-:W-:Y:S01]  /*1770*/  IMAD.MOV R4, RZ, RZ, -R2 ;  /* 0x000000ffff047224 */ /* 0x000fe200078e0a02 */
[----:B------:R-:W-:Y:S02]  /*1780*/  IABS R15, R7 ;  /* 0x00000007000f7213 */ /* 0x000fe40000000000 */
[----:B------:R-:W-:Y:S01]  /*1790*/  IABS R11, R6 ;  /* 0x00000006000b7213 */ /* 0x000fe20000000000 */
[C---:B------:R-:W-:Y:S01]  /*17a0*/  IMAD R19, R22.reuse, R4, R19 ;  /* 0x0000000416137224 */ /* 0x040fe200078e0213 */
[----:B------:R-:W-:Y:S01]  /*17b0*/  ISETP.GT.U32.AND P1, PT, R22, R21, PT ;  /* 0x000000151600720c */ /* 0x000fe20003f24070 */
[----:B------:R-:W-:Y:S01]  /*17c0*/  @!P2 IMAD.IADD R23, R23, 0x1, -R22 ;  /* 0x000000011717a824 */ /* 0x000fe200078e0a16 */
[----:B------:R-:W-:Y:S01]  /*17d0*/  IABS R9, R10 ;  /* 0x0000000a00097213 */ /* 0x000fe20000000000 */
[----:B------:R-:W-:Y:S01]  /*17e0*/  IMAD.HI.U32 R2, R24, R15, RZ ;  /* 0x0000000f18027227 */ /* 0x000fe200078e00ff */
[----:B------:R-:W-:-:S02]  /*17f0*/  ISETP.GT.U32.AND P6, PT, R22, R19, PT ;  /* 0x000000131600720c */ /* 0x000fc40003fc4070 */
[----:B------:R-:W-:Y:S01]  /*1800*/  ISETP.GT.U32.AND P5, PT, R22, R23, PT ;  /* 0x000000171600720c */ /* 0x000fe20003fa4070 */
[----:B------:R-:W-:Y:S02]  /*1810*/  IMAD.MOV R5, RZ, RZ, -R2 ;  /* 0x000000ffff057224 */ /* 0x000fe400078e0a02 */
[----:B------:R-:W-:-:S04]  /*1820*/  IMAD.HI.U32 R2, R24, R11, RZ ;  /* 0x0000000b18027227 */ /* 0x000fc800078e00ff */
[----:B------:R-:W-:Y:S02]  /*1830*/  @!P4 IMAD.IADD R8, R8, 0x1, -R0 ;  /* 0x000000010808c824 */ /* 0x000fe400078e0a00 */
[----:B------:R-:W-:Y:S02]  /*1840*/  IMAD.MOV R2, RZ, RZ, -R2 ;  /* 0x000000ffff027224 */ /* 0x000fe400078e0a02 */
[--C-:B------:R-:W-:Y:S01]  /*1850*/  @!P6 IMAD.IADD R19, R19, 0x1, -R22.reuse ;  /* 0x000000011313e824 */ /* 0x100fe200078e0a16 */
[----:B------:R-:W-:Y:S01]  /*1860*/  ISETP.GT.U32.AND P2, PT, R0, R8, PT ;  /* 0x000000080000720c */ /* 0x000fe20003f44070 */
[C---:B------:R-:W-:Y:S01]  /*1870*/  IMAD R11, R22.reuse, R2, R11 ;  /* 0x00000002160b7224 */ /* 0x040fe200078e020b */
[----:B------:R-:W-:Y:S01]  /*1880*/  IADD3 R2, R3, 0x1e8, RZ ;  /* 0x000001e803027810 */ /* 0x000fe20007ffe0ff */
[--C-:B------:R-:W-:Y:S01]  /*1890*/  @!P5 IMAD.IADD R23, R23, 0x1, -R22.reuse ;  /* 0x000000011717d824 */ /* 0x100fe200078e0a16 */
[----:B------:R-:W-:Y:S01]  /*18a0*/  ISETP.GE.AND P5, PT, R3, RZ, PT ;  /* 0x000000ff0300720c */ /* 0x000fe20003fa6270 */
[C---:B------:R-:W-:Y:S01]  /*18b0*/  IMAD R15, R22.reuse, R5, R15 ;  /* 0x00000005160f7224 */ /* 0x040fe200078e020f */
[----:B------:R-:W-:Y:S01]  /*18c0*/  ISETP.GT.U32.AND P6, PT, R22, R11, PT ;  /* 0x0000000b1600720c */ /* 0x000fe20003fc4070 */
[----:B------:R-:W-:Y:S01]  /*18d0*/  @!P1 IMAD.IADD R21, R21, 0x1, -R22 ;  /* 0x0000000115159824 */ /* 0x000fe200078e0a16 */
[----:B------:R-:W-:Y:S01]  /*18e0*/  IABS R5, R2 ;  /* 0x0000000200057213 */ /* 0x000fe20000000000 */
[----:B------:R-:W-:Y:S01]  /*18f0*/  IMAD.HI.U32 R4, R24, R9, RZ ;  /* 0x0000000918047227 */ /* 0x000fe200078e00ff */
[----:B------:R-:W-:-:S02]  /*1900*/  ISETP.GE.AND P1, PT, R7, RZ, PT ;  /* 0x000000ff0700720c */ /* 0x000fc40003f26270 */
[----:B------:R-:W-:Y:S01]  /*1910*/  ISETP.GT.U32.AND P4, PT, R22, R21, PT ;  /* 0x000000151600720c */ /* 0x000fe20003f84070 */
[----:B------:R-:W-:Y:S01]  /*1920*/  @!P2 IMAD.IADD R8, R8, 0x1, -R0 ;  /* 0x000000010808a824 */ /* 0x000fe200078e0a00 */
[----:B------:R-:W-:Y:S01]  /*1930*/  ISETP.GT.U32.AND P2, PT, R22, R15, PT ;  /* 0x0000000f1600720c */ /* 0x000fe20003f44070 */
[----:B------:R-:W-:-:S03]  /*1940*/  IMAD.HI.U32 R0, R24, R5, RZ ;  /* 0x0000000518007227 */ /* 0x000fc600078e00ff */
[----:B------:R0:W-:Y:S01]  /*1950*/  STL [R1+0xf8], R8 ;  /* 0x0000f80801007387 */ /* 0x0001e20000100800 */
[----:B------:R-:W-:Y:S02]  /*1960*/  @!P6 IMAD.IADD R11, R11, 0x1, -R22 ;  /* 0x000000010b0be824 */ /* 0x000fe400078e0a16 */
[----:B------:R-:W-:Y:S01]  /*1970*/  @!P5 IMAD.MOV R23, RZ, RZ, -R23 ;  /* 0x000000ffff17d224 */ /* 0x000fe200078e0a17 */
[C---:B------:R-:W-:Y:S01]  /*1980*/  ISETP.GT.U32.AND P5, PT, R22.reuse, R19, PT ;  /* 0x000000131600720c */ /* 0x040fe20003fa4070 */
[----:B------:R-:W-:Y:S01]  /*1990*/  IMAD.MOV R4, RZ, RZ, -R4 ;  /* 0x000000ffff047224 */ /* 0x000fe200078e0a04 */
[C---:B------:R-:W-:Y:S01]  /*19a0*/  ISETP.GT.U32.AND P6, PT, R22.reuse, R11, PT ;  /* 0x0000000b1600720c */ /* 0x040fe20003fc4070 */
[----:B------:R-:W-:Y:S01]  /*19b0*/  IMAD.MOV R0, RZ, RZ, -R0 ;  /* 0x000000ffff007224 */ /* 0x000fe200078e0a00 */
[----:B------:R1:W-:Y:S01]  /*19c0*/  STL [R1+0x1200], R23 ;  /* 0x0012001701007387 */ /* 0x0003e20000100800 */
[--C-:B------:R-:W-:Y:S01]  /*19d0*/  @!P2 IMAD.IADD R15, R15, 0x1, -R22.reuse ;  /* 0x000000010f0fa824 */ /* 0x100fe200078e0a16 */
[C---:B0-----:R-:W-:Y:S01]  /*19e0*/  IADD3 R8, R3.reuse, 0x1e4, RZ ;  /* 0x000001e403087810 */ /* 0x041fe20007ffe0ff */
[C---:B------:R-:W-:Y:S01]  /*19f0*/  IMAD R9, R22.reuse, R4, R9 ;  /* 0x0000000416097224 */ /* 0x040fe200078e0209 */
[----:B------:R-:W-:Y:S01]  /*1a00*/  IADD3 R4, R3, 0x1e0, RZ ;  /* 0x000001e003047810 */ /* 0x000fe20007ffe0ff */
[C---:B------:R-:W-:Y:S01]  /*1a10*/  IMAD R5, R22.reuse, R0, R5 ;  /* 0x0000000016057224 */ /* 0x040fe200078e0205 */
[C---:B------:R-:W-:Y:S01]  /*1a20*/  ISETP.GT.U32.AND P2, PT, R22.reuse, R15, PT ;  /* 0x0000000f1600720c */ /* 0x040fe20003f44070 */
[--C-:B------:R-:W-:Y:S01]  /*1a30*/  @!P4 IMAD.IADD R21, R21, 0x1, -R22.reuse ;  /* 0x000000011515c824 */ /* 0x100fe200078e0a16 */
[----:B------:R-:W-:Y:S01]  /*1a40*/  IABS R17, R8 ;  /* 0x0000000800117213 */ /* 0x000fe20000000000 */
[--C-:B------:R-:W-:Y:S01]  /*1a50*/  @!P5 IMAD.IADD R19, R19, 0x1, -R22.reuse ;  /* 0x000000011313d824 */ /* 0x100fe200078e0a16 */
[C---:B------:R-:W-:Y:S01]  /*1a60*/  ISETP.GT.U32.AND P5, PT, R22.reuse, R9, PT ;  /* 0x000000091600720c */ /* 0x040fe20003fa4070 */
[----:B------:R-:W-:Y:S01]  /*1a70*/  @!P6 IMAD.IADD R11, R11, 0x1, -R22 ;  /* 0x000000010b0be824 */ /* 0x000fe200078e0a16 */
[----:B------:R-:W-:Y:S01]  /*1a80*/  ISETP.GT.U32.AND P6, PT, R22, R5, PT ;  /* 0x000000051600720c */ /* 0x000fe20003fc4070 */
[----:B------:R-:W-:Y:S01]  /*1a90*/  IMAD.HI.U32 R0, R24, R17, RZ ;  /* 0x0000001118007227 */ /* 0x000fe200078e00ff */
[----:B------:R-:W-:-:S02]  /*1aa0*/  ISETP.GE.AND P4, PT, R6, RZ, PT ;  /* 0x000000ff0600720c */ /* 0x000fc40003f86270 */
[----:B------:R-:W-:Y:S01]  /*1ab0*/  IADD3 R6, R3, 0x1dc, RZ ;  /* 0x000001dc03067810 */ /* 0x000fe20007ffe0ff */
[----:B------:R-:W-:Y:S01]  /*1ac0*/  IMAD.MOV R14, RZ, RZ, -R0 ;  /* 0x000000ffff0e7224 */ /* 0x000fe200078e0a00 */
[----:B------:R-:W-:Y:S01]  /*1ad0*/  IABS R13, R4 ;  /* 0x00000004000d7213 */ /* 0x000fe20000000000 */
[----:B------:R-:W-:Y:S01]  /*1ae0*/  @!P2 IMAD.IADD R15, R15, 0x1, -R22 ;  /* 0x000000010f0fa824 */ /* 0x000fe200078e0a16 */
[----:B------:R-:W-:Y:S01]  /*1af0*/  IABS R7, R6 ;  /* 0x0000000600077213 */ /* 0x000fe20000000000 */
[----:B------:R-:W-:Y:S01]  /*1b00*/  IMAD R17, R22, R14, R17 ;  /* 0x0000000e16117224 */ /* 0x000fe200078e0211 */
[----:B------:R-:W-:Y:S01]  /*1b10*/  ISETP.GE.AND P2, PT, R10, RZ, PT ;  /* 0x000000ff0a00720c */ /* 0x000fe20003f46270 */
[----:B------:R-:W-:Y:S01]  /*1b20*/  IMAD.HI.U32 R10, R24, R13, RZ ;  /* 0x0000000d180a7227 */ /* 0x000fe200078e00ff */
[----:B-1----:R-:W-:-:S03]  /*1b30*/  IADD3 R23, R3, 0x24, RZ ;  /* 0x0000002403177810 */ /* 0x002fc60007ffe0ff */
[----:B------:R-:W-:Y:S01]  /*1b40*/  @!P5 IMAD.IADD R9, R9, 0x1, -R22 ;  /* 0x000000010909d824 */ /* 0x000fe200078e0a16 */
[----:B------:R-:W-:Y:S01]  /*1b50*/  ISETP.GE.AND P5, PT, R2, RZ, PT ;  /* 0x000000ff0200720c */ /* 0x000fe20003fa6270 */
[----:B------:R-:W-:Y:S01]  /*1b60*/  IMAD.HI.U32 R12, R24, R7, RZ ;  /* 0x00000007180c7227 */ /* 0x000fe200078e00ff */
[----:B------:R-:W-:-:S03]  /*1b70*/  IADD3 R2, R3, 0x1d8, RZ ;  /* 0x000001d803027810 */ /* 0x000fc60007ffe0ff */
[----:B------:R-:W-:Y:S02]  /*1b80*/  IMAD.MOV R10, RZ, RZ, -R10 ;  /* 0x000000ffff0a7224 */ /* 0x000fe400078e0a0a */
[----:B------:R-:W-:Y:S02]  /*1b90*/  IMAD.MOV.U32 R18, RZ, RZ, R21 ;  /* 0x000000ffff127224 */ /* 0x000fe400078e0015 */
[----:B------:R-:W-:Y:S01]  /*1ba0*/  @!P6 IMAD.IADD R5, R5, 0x1, -R22 ;  /* 0x000000010505e824 */ /* 0x000fe200078e0a16 */
[C---:B------:R-:W-:Y:S01]  /*1bb0*/  ISETP.GT.U32.AND P6, PT, R22.reuse, R9, PT ;  /* 0x000000091600720c */ /* 0x040fe20003fc4070 */
[----:B------:R-:W-:Y:S02]  /*1bc0*/  IMAD.MOV.U32 R16, RZ, RZ, R19 ;  /* 0x000000ffff107224 */ /* 0x000fe400078e0013 */
[----:B------:R-:W-:Y:S01]  /*1bd0*/  IMAD.MOV R0, RZ, RZ, -R12 ;  /* 0x000000ffff007224 */ /* 0x000fe200078e0a0c */
[----:B------:R-:W-:Y:S01]  /*1be0*/  IABS R12, R2 ;  /* 0x00000002000c7213 */ /* 0x000fe20000000000 */
[----:B------:R-:W-:-:S02]  /*1bf0*/  IMAD R13, R22, R10, R13 ;  /* 0x0000000a160d7224 */ /* 0x000fc400078e020d */
[----:B------:R-:W-:Y:S01]  /*1c00*/  @!P3 IMAD.MOV R18, RZ, RZ, -R18 ;  /* 0x000000ffff12b224 */ /* 0x000fe200078e0a12 */
[C---:B------:R-:W-:Y:S01]  /*1c10*/  ISETP.GT.U32.AND P3, PT, R22.reuse, R17, PT ;  /* 0x000000111600720c */ /* 0x040fe20003f64070 */
[----:B------:R-:W-:Y:S01]  /*1c20*/  @!P0 IMAD.MOV R16, RZ, RZ, -R16 ;  /* 0x000000ffff108224 */ /* 0x000fe200078e0a10 */
[C---:B------:R-:W-:Y:S01]  /*1c30*/  ISETP.GT.U32.AND P0, PT, R22.reuse, R5, PT ;  /* 0x000000051600720c */ /* 0x040fe20003f04070 */
[----:B------:R-:W-:Y:S01]  /*1c40*/  IMAD.MOV.U32 R14, RZ, RZ, R15 ;  /* 0x000000ffff0e7224 */ /* 0x000fe200078e000f */
[----:B------:R-:W-:Y:S01]  /*1c50*/  STL [R1+0x1c8], R18 ;  /* 0x0001c81201007387 */ /* 0x000fe20000100800 */
[----:B------:R-:W-:Y:S02]  /*1c60*/  IMAD.MOV.U32 R19, RZ, RZ, R12 ;  /* 0x000000ffff137224 */ /* 0x000fe400078e000c */
[----:B------:R-:W-:Y:S01]  /*1c70*/  @!P1 IMAD.MOV R14, RZ, RZ, -R14 ;  /* 0x000000ffff0e9224 */ /* 0x000fe200078e0a0e */
[C---:B------:R-:W-:Y:S01]  /*1c80*/  ISETP.GT.U32.AND P1, PT, R22.reuse, R13, PT ;  /* 0x0000000d1600720c */ /* 0x040fe20003f24070 */
[----:B------:R-:W-:Y:S01]  /*1c90*/  IMAD R7, R22, R0, R7 ;  /* 0x0000000016077224 */ /* 0x000fe200078e0207 */
[----:B------:R-:W-:Y:S01]  /*1ca0*/  IADD3 R0, R3, 0x1d4, RZ ;  /* 0x000001d403007810 */ /* 0x000fe20007ffe0ff */
[----:B------:R-:W-:Y:S01]  /*1cb0*/  IMAD.HI.U32 R12, R24, R19, RZ ;  /* 0x00000013180c7227 */ /* 0x000fe200078e00ff */
[----:B------:R-:W-:Y:S02]  /*1cc0*/  STL [R1+0x1c4], R16 ;  /* 0x0001c41001007387 */ /* 0x000fe40000100800 */
[----:B------:R-:W-:Y:S01]  /*1cd0*/  IABS R10, R0 ;  /* 0x00000000000a7213 */ /* 0x000fe20000000000 */
[----:B------:R-:W-:Y:S01]  /*1ce0*/  @!P6 IMAD.IADD R9, R9, 0x1, -R22 ;  /* 0x000000010909e824 */ /* 0x000fe200078e0a16 */
[----:B------:R-:W-:Y:S01]  /*1cf0*/  ISETP.GT.U32.AND P6, PT, R22, R7, PT ;  /* 0x000000071600720c */ /* 0x000fe20003fc4070 */
[----:B------:R-:W-:Y:S01]  /*1d00*/  IMAD.MOV R12, RZ, RZ, -R12 ;  /* 0x000000ffff0c7224 */ /* 0x000fe200078e0a0c */
[----:B------:R0:W-:Y:S01]  /*1d10*/  STL [R1+0x1c0], R14 ;  /* 0x0001c00e01007387 */ /* 0x0001e20000100800 */
[--C-:B------:R-:W-:Y:S01]  /*1d20*/  @!P0 IMAD.IADD R5, R5, 0x1, -R22.reuse ;  /* 0x0000000105058824 */ /* 0x100fe200078e0a16 */
[----:B------:R-:W-:Y:S01]  /*1d30*/  ISETP.GE.AND P0, PT, R4, RZ, PT ;  /* 0x000000ff0400720c */ /* 0x000fe20003f06270 */
[----:B------:R-:W-:Y:S01]  /*1d40*/  @!P3 IMAD.IADD R17, R17, 0x1, -R22 ;  /* 0x000000011111b824 */ /* 0x000fe200078e0a16 */
[----:B------:R-:W-:Y:S01]  /*1d50*/  ISETP.GE.AND P3, PT, R6, RZ, PT ;  /* 0x000000ff0600720c */ /* 0x000fe20003f66270 */
[----:B------:R-:W-:Y:S01]  /*1d60*/  @!P4 IMAD.MOV R11, RZ, RZ, -R11 ;  /* 0x000000ffff0bc224 */ /* 0x000fe200078e0a0b */
[----:B------:R-:W-:Y:S01]  /*1d70*/  ISETP.GE.AND P4, PT, R8, RZ, PT ;  /* 0x000000ff0800720c */ /* 0x000fe20003f86270 */
[----:B------:R-:W-:-:S02]  /*1d80*/  IMAD R8, R22, R12, R19 ;  /* 0x0000000c16087224 */ /* 0x000fc400078e0213 */
[----:B------:R-:W-:Y:S01]  /*1d90*/  @!P1 IMAD.IADD R13, R13, 0x1, -R22 ;  /* 0x000000010d0d9824 */ /* 0x000fe200078e0a16 */
[C---:B------:R-:W-:Y:S01]  /*1da0*/  ISETP.GT.U32.AND P1, PT, R22.reuse, R17, PT ;  /* 0x000000111600720c */ /* 0x040fe20003f24070 */
[----:B------:R-:W-:Y:S01]  /*1db0*/  IMAD.MOV.U32 R6, RZ, RZ, R5 ;  /* 0x000000ffff067224 */ /* 0x000fe200078e0005 */
[----:B------:R1:W-:Y:S01]  /*1dc0*/  STL [R1+0x1bc], R11 ;  /* 0x0001bc0b01007387 */ /* 0x0003e20000100800 */
[----:B0-----:R-:W-:Y:S02]  /*1dd0*/  IMAD.MOV.U32 R14, RZ, RZ, R9 ;  /* 0x000000ffff0e7224 */ /* 0x001fe400078e0009 */
[----:B------:R-:W-:Y:S01]  /*1de0*/  @!P5 IMAD.MOV R6, RZ, RZ, -R6 ;  /* 0x000000ffff06d224 */ /* 0x000fe200078e0a06 */
[C---:B------:R-:W-:Y:S01]  /*1df0*/  ISETP.GT.U32.AND P5, PT, R22.reuse, R8, PT ;  /* 0x000000081600720c */ /* 0x040fe20003fa4070 */
[----:B------:R-:W-:Y:S01]  /*1e00*/  @!P6 IMAD.IADD R7, R7, 0x1, -R22 ;  /* 0x000000010707e824 */ /* 0x000fe200078e0a16 */
[----:B------:R-:W-:Y:S01]  /*1e10*/  ISETP.GT.U32.AND P6, PT, R22, R13, PT ;  /* 0x0000000d1600720c */ /* 0x000fe20003fc4070 */
[----:B------:R-:W-:-:S02]  /*1e20*/  @!P2 IMAD.MOV R14, RZ, RZ, -R14 ;  /* 0x000000ffff0ea224 */ /* 0x000fc400078e0a0e */
[----:B-1----:R-:W-:Y:S01]  /*1e30*/  IMAD.MOV.U32 R11, RZ, RZ, R10 ;  /* 0x000000ffff0b7224 */ /* 0x002fe200078e000a */
[----:B------:R-:W-:Y:S01]  /*1e40*/  ISETP.GT.U32.AND P2, PT, R22, R7, PT ;  /* 0x000000071600720c */ /* 0x000fe20003f44070 */
[----:B------:R-:W-:Y:S01]  /*1e50*/  @!P1 IMAD.IADD R17, R17, 0x1, -R22 ;  /* 0x0000000111119824 */ /* 0x000fe200078e0a16 */
[----:B------:R-:W-:Y:S01]  /*1e60*/  STL [R1+0x1b8], R14 ;  /* 0x0001b80e01007387 */ /* 0x000fe20000100800 */
[----:B------:R-:W-:Y:S01]  /*1e70*/  IMAD.HI.U32 R4, R24, R11, RZ ;  /* 0x0000000b18047227 */ /* 0x000fe200078e00ff */
[C---:B------:R-:W-:Y:S02]  /*1e80*/  IADD3 R10, R3.reuse, 0x1d0, RZ ;  /* 0x000001d0030a7810 */ /* 0x040fe40007ffe0ff */
[----:B------:R0:W-:Y:S01]  /*1e90*/  STL [R1+0x1b4], R6 ;  /* 0x0001b40601007387 */ /* 0x0001e20000100800 */
[----:B------:R-:W-:Y:S01]  /*1ea0*/  IMAD.MOV R4, RZ, RZ, -R4 ;  /* 0x000000ffff047224 */ /* 0x000fe200078e0a04 */
[----:B------:R-:W-:Y:S01]  /*1eb0*/  IABS R15, R10 ;  /* 0x0000000a000f7213 */ /* 0x000fe20000000000 */
[--C-:B------:R-:W-:Y:S01]  /*1ec0*/  @!P5 IMAD.IADD R8, R8, 0x1, -R22.reuse ;  /* 0x000000010808d824 */ /* 0x100fe200078e0a16 */
[----:B------:R-:W-:Y:S01]  /*1ed0*/  ISETP.GE.AND P5, PT, R10, RZ, PT ;  /* 0x000000ff0a00720c */ /* 0x000fe20003fa6270 */
[----:B------:R-:W-:Y:S01]  /*1ee0*/  IMAD R5, R22, R4, R11 ;  /* 0x0000000416057224 */ /* 0x000fe200078e020b */
[----:B------:R-:W-:Y:S01]  /*1ef0*/  IADD3 R4, R3, 0x1cc, RZ ;  /* 0x000001cc03047810 */ /* 0x000fe20007ffe0ff */
[----:B------:R-:W-:Y:S01]  /*1f00*/  IMAD.MOV.U32 R12, RZ, RZ, R17 ;  /* 0x000000ffff0c7224 */ /* 0x000fe200078e0011 */
[----:B------:R-:W-:Y:S01]  /*1f10*/  ISETP.GE.AND P1, PT, R2, RZ, PT ;  /* 0x000000ff0200720c */ /* 0x000fe20003f26270 */
[----:B------:R-:W-:Y:S01]  /*1f20*/  @!P2 IMAD.IADD R7, R7, 0x1, -R22 ;  /* 0x000000010707a824 */ /* 0x000fe200078e0a16 */
[----:B------:R-:W-:Y:S01]  /*1f30*/  IABS R9, R4 ;  /* 0x0000000400097213 */ /* 0x000fe20000000000 */
[----:B------:R-:W-:Y:S01]  /*1f40*/  @!P4 IMAD.MOV R12, RZ, RZ, -R12 ;  /* 0x000000ffff0cc224 */ /* 0x000fe200078e0a0c */
[----:B0-----:R-:W-:Y:S01]  /*1f50*/  IADD3 R6, R3, 0x1c8, RZ ;  /* 0x000001c803067810 */ /* 0x001fe20007ffe0ff */
[----:B------:R-:W-:Y:S01]  /*1f60*/  @!P6 IMAD.IADD R13, R13, 0x1, -R22 ;  /* 0x000000010d0de824 */ /* 0x000fe200078e0a16 */
[----:B------:R-:W-:Y:S01]  /*1f70*/  ISETP.GT.U32.AND P4, PT, R22, R8, PT ;  /* 0x000000081600720c */ /* 0x000fe20003f84070 */
[----:B------:R-:W-:Y:S01]  /*1f80*/  IMAD.MOV.U32 R10, RZ, RZ, R7 ;  /* 0x000000ffff0a7224 */ /* 0x000fe200078e0007 */
[----:B------:R-:W-:Y:S01]  /*1f90*/  ISETP.GE.AND P2, PT, R0, RZ, PT ;  /* 0x000000ff0000720c */ /* 0x000fe20003f46270 */
[----:B------:R-:W-:Y:S01]  /*1fa0*/  IMAD.HI.U32 R0, R24, R9, RZ ;  /* 0x0000000918007227 */ /* 0x000fe200078e00ff */
[----:B------:R-:W-:Y:S01]  /*1fb0*/  IABS R11, R6 ;  /* 0x00000006000b7213 */ /* 0x000fe20000000000 */
[----:B------:R0:W-:Y:S01]  /*1fc0*/  STL [R1+0x1b0], R12 ;  /* 0x0001b00c01007387 */ /* 0x0001e20000100800 */
[----:B------:R-:W-:Y:S01]  /*1fd0*/  ISETP.GT.U32.AND P6, PT, R22, R5, PT ;  /* 0x000000051600720c */ /* 0x000fe20003fc4070 */
[----:B------:R-:W-:-:S02]  /*1fe0*/  IMAD.MOV R0, RZ, RZ, -R0 ;  /* 0x000000ffff007224 */ /* 0x000fc400078e0a00 */
[----:B------:R-:W-:-:S04]  /*1ff0*/  IMAD.HI.U32 R7, R24, R11, RZ ;  /* 0x0000000b18077227 */ /* 0x000fc800078e00ff */
[----:B------:R-:W-:-:S04]  /*2000*/  IMAD.HI.U32 R2, R24, R15, RZ ;  /* 0x0000000f18027227 */ /* 0x000fc800078e00ff */
[----:B0-----:R-:W-:Y:S01]  /*2010*/  IMAD.MOV.U32 R12, RZ, RZ, R13 ;  /* 0x000000ffff0c7224 */ /* 0x001fe200078e000d */
[C---:B------:R-:W-:Y:S01]  /*2020*/  IADD3 R13, R3.reuse, 0x19c, RZ ;  /* 0x0000019c030d7810 */ /* 0x040fe20007ffe0ff */
[----:B------:R-:W-:Y:S02]  /*2030*/  IMAD R0, R22, R0, R9 ;  /* 0x0000000016007224 */ /* 0x000fe400078e0209 */
[----:B------:R-:W-:Y:S02]  /*2040*/  @!P0 IMAD.MOV R12, RZ, RZ, -R12 ;  /* 0x000000ffff0c8224 */ /* 0x000fe400078e0a0c */
[----:B------:R-:W-:Y:S01]  /*2050*/  IMAD.MOV R9, RZ, RZ, -R7 ;  /* 0x000000ffff097224 */ /* 0x000fe200078e0a07 */
[----:B------:R-:W-:Y:S01]  /*2060*/  IADD3 R7, R3, 0x1c0, RZ ;  /* 0x000001c003077810 */ /* 0x000fe20007ffe0ff */
[----:B------:R-:W-:Y:S01]  /*2070*/  @!P4 IMAD.IADD R8, R8, 0x1, -R22 ;  /* 0x000000010808c824 */ /* 0x000fe200078e0a16 */
[----:B------:R0:W-:Y:S01]  /*2080*/  STL [R1+0x1ac], R12 ;  /* 0x0001ac0c01007387 */ /* 0x0001e20000100800 */
[----:B------:R-:W-:Y:S01]  /*2090*/  IMAD.MOV R2, RZ, RZ, -R2 ;  /* 0x000000ffff027224 */ /* 0x000fe200078e0a02 */
[C---:B------:R-:W-:Y:S01]  /*20a0*/  ISETP.GT.U32.AND P4, PT, R22.reuse, R0, PT ;  /* 0x000000001600720c */ /* 0x040fe20003f84070 */
[----:B------:R-:W-:Y:S01]  /*20b0*/  IMAD R11, R22, R9, R11 ;  /* 0x00000009160b7224 */ /* 0x000fe200078e020b */
[----:B------:R-:W-:Y:S01]  /*20c0*/  IABS R18, R7 ;  /* 0x0000000700127213 */ /* 0x000fe20000000000 */
[----:B------:R-:W-:-:S02]  /*20d0*/  @!P6 IMAD.IADD R5, R5, 0x1, -R22 ;  /* 0x000000010505e824 */ /* 0x000fc400078e0a16 */
[C---:B------:R-:W-:Y:S01]  /*20e0*/  IMAD R2, R22.reuse, R2, R15 ;  /* 0x0000000216027224 */ /* 0x040fe200078e020f */
[----:B------:R-:W-:Y:S01]  /*20f0*/  IADD3 R15, R3, 0x1b8, RZ ;  /* 0x000001b8030f7810 */ /* 0x000fe20007ffe0ff */
[----:B------:R-:W-:Y:S01]  /*2100*/  @!P3 IMAD.MOV R10, RZ, RZ, -R10 ;  /* 0x000000ffff0ab224 */ /* 0x000fe200078e0a0a */
[C---:B------:R-:W-:Y:S01]  /*2110*/  ISETP.GT.U32.AND P6, PT, R22.reuse, R5, PT ;  /* 0x000000051600720c */ /* 0x040fe20003fc4070 */
[----:B0-----:R-:W-:Y:S01]  /*2120*/  IMAD.MOV.U32 R12, RZ, RZ, R8 ;  /* 0x000000ffff0c7224 */ /* 0x001fe200078e0008 */
[C---:B------:R-:W-:Y:S02]  /*2130*/  ISETP.GT.U32.AND P0, PT, R22.reuse, R2, PT ;  /* 0x000000021600720c */ /* 0x040fe40003f04070 */
[----:B------:R0:W-:Y:S01]  /*2140*/  STL [R1+0x1a8], R10 ;  /* 0x0001a80a01007387 */ /* 0x0001e20000100800 */
[----:B------:R-:W-:Y:S01]  /*2150*/  @!P1 IMAD.MOV R12, RZ, RZ, -R12 ;  /* 0x000000ffff0c9224 */ /* 0x000fe200078e0a0c */
[----:B------:R-:W-:Y:S01]  /*2160*/  ISETP.GT.U32.AND P1, PT, R22, R11, PT ;  /* 0x0000000b1600720c */ /* 0x000fe20003f24070 */
[----:B------:R-:W-:Y:S01]  /*2170*/  @!P4 IMAD.IADD R0, R0, 0x1, -R22 ;  /* 0x000000010000c824 */ /* 0x000fe200078e0a16 */
[----:B------:R-:W-:-:S02]  /*2180*/  ISETP.GE.AND P3, PT, R4, RZ, PT ;  /* 0x000000ff0400720c */ /* 0x000fc40003f66270 */
[----:B------:R-:W-:Y:S01]  /*2190*/  IADD3 R4, R3, 0x1c4, RZ ;  /* 0x000001c403047810 */ /* 0x000fe20007ffe0ff */
[----:B------:R-:W-:Y:S01]  /*21a0*/  STL [R1+0x1a4], R12 ;  /* 0x0001a40c01007387 */ /* 0x000fe20000100800 */
[----:B------:R-:W-:Y:S01]  /*21b0*/  ISETP.GT.U32.AND P4, PT, R22, R0, PT ;  /* 0x000000001600720c */ /* 0x000fe20003f84070 */
[--C-:B------:R-:W-:Y:S01]  /*21c0*/  @!P6 IMAD.IADD R5, R5, 0x1, -R22.reuse ;  /* 0x000000010505e824 */ /* 0x100fe200078e0a16 */
[----:B------:R-:W-:Y:S01]  /*21d0*/  IABS R17, R4 ;  /* 0x0000000400117213 */ /* 0x000fe20000000000 */
[--C-:B------:R-:W-:Y:S01]  /*21e0*/  @!P0 IMAD.IADD R2, R2, 0x1, -R22.reuse ;  /* 0x0000000102028824 */ /* 0x100fe200078e0a16 */
[----:B------:R-:W-:Y:S01]  /*21f0*/  ISETP.GE.AND P6, PT, R6, RZ, PT ;  /* 0x000000ff0600720c */ /* 0x000fe20003fc6270 */
[----:B0-----:R-:W-:Y:S01]  /*2200*/  IMAD.MOV.U32 R10, RZ, RZ, R5 ;  /* 0x000000ffff0a7224 */ /* 0x001fe200078e0005 */
[----:B------:R-:W-:Y:S01]  /*2210*/  IADD3 R6, R3, 0x1bc, RZ ;  /* 0x000001bc03067810 */ /* 0x000fe20007ffe0ff */
[----:B------:R-:W-:Y:S01]  /*2220*/  @!P1 IMAD.IADD R11, R11, 0x1, -R22 ;  /* 0x000000010b0b9824 */ /* 0x000fe200078e0a16 */
[----:B------:R-:W-:Y:S01]  /*2230*/  ISETP.GT.U32.AND P0, PT, R22, R2, PT ;  /* 0x000000021600720c */ /* 0x000fe20003f04070 */
[----:B------:R-:W-:Y:S01]  /*2240*/  IMAD.HI.U32 R5, R24, R18, RZ ;  /* 0x0000001218057227 */ /* 0x000fe200078e00ff */
[----:B------:R-:W-:-:S02]  /*2250*/  IABS R16, R6 ;  /* 0x0000000600107213 */ /* 0x000fc40000000000 */
[----:B------:R-:W-:Y:S01]  /*2260*/  ISETP.GT.U32.AND P1, PT, R22, R11, PT ;  /* 0x0000000b1600720c */ /* 0x000fe20003f24070 */
[----:B------:R-:W-:Y:S02]  /*2270*/  IMAD.MOV R5, RZ, RZ, -R5 ;  /* 0x000000ffff057224 */ /* 0x000fe400078e0a05 */
[----:B------:R-:W-:-:S04]  /*2280*/  IMAD.HI.U32 R8, R24, R17, RZ ;  /* 0x0000001118087227 */ /* 0x000fc800078e00ff */
[----:B------:R-:W-:Y:S01]  /*2290*/  IMAD R18, R22, R5, R18 ;  /* 0x0000000516127224 */ /* 0x000fe200078e0212 */
[----:B------:R-:W-:Y:S01]  /*22a0*/  IADD3 R5, R3, 0x1b0, RZ ;  /* 0x000001b003057810 */ /* 0x000fe20007ffe0ff */
[----:B------:R-:W-:Y:S01]  /*22b0*/  @!P2 IMAD.MOV R10, RZ, RZ, -R10 ;  /* 0x000000ffff0aa224 */ /* 0x000fe200078e0a0a */
[----:B------:R-:W-:Y:S01]  /*22c0*/  ISETP.GE.AND P2, PT, R4, RZ, PT ;  /* 0x000000ff0400720c */ /* 0x000fe20003f46270 */
[--C-:B------:R-:W-:Y:S01]  /*22d0*/  @!P0 IMAD.IADD R2, R2, 0x1, -R22.reuse ;  /* 0x0000000102028824 */ /* 0x100fe200078e0a16 */
[----:B------:R-:W-:Y:S01]  /*22e0*/  ISETP.GE.AND P0, PT, R7, RZ, PT ;  /* 0x000000ff0700720c */ /* 0x000fe20003f06270 */
[----:B------:R-:W-:Y:S01]  /*22f0*/  @!P1 IMAD.IADD R11, R11, 0x1, -R22 ;  /* 0x000000010b0b9824 */ /* 0x000fe200078e0a16 */
[----:B------:R-:W-:Y:S01]  /*2300*/  ISETP.GT.U32.AND P1, PT, R22, R18, PT ;  /* 0x000000121600720c */ /* 0x000fe20003f24070 */
[----:B------:R-:W-:Y:S01]  /*2310*/  IMAD.MOV R7, RZ, RZ, -R8 ;  /* 0x000000ffff077224 */ /* 0x000fe200078e0a08 */
[----:B------:R0:W-:Y:S01]  /*2320*/  STL [R1+0x1a0], R10 ;  /* 0x0001a00a01007387 */ /* 0x0001e20000100800 */
[----:B------:R-:W-:Y:S01]  /*2330*/  @!P4 IMAD.IADD R0, R0, 0x1, -R22 ;  /* 0x000000010000c824 */ /* 0x000fe200078e0a16 */
[----:B------:R-:W-:Y:S01]  /*2340*/  ISETP.GE.AND P4, PT, R6, RZ, PT ;  /* 0x000000ff0600720c */ /* 0x000fe20003f86270 */
[----:B------:R-:W-:Y:S01]  /*2350*/  IMAD R17, R22, R7, R17 ;  /* 0x0000000716117224 */ /* 0x000fe200078e0211 */
[----:B------:R-:W-:Y:S01]  /*2360*/  IADD3 R7, R3, 0x1b4, RZ ;  /* 0x000001b403077810 */ /* 0x000fe20007ffe0ff */
[----:B------:R-:W-:-:S02]  /*2370*/  IMAD.MOV.U32 R9, RZ, RZ, R0 ;  /* 0x000000ffff097224 */ /* 0x000fc400078e0000 */
[----:B------:R-:W-:Y:S01]  /*2380*/  IMAD.HI.U32 R4, R24, R16, RZ ;  /* 0x0000001018047227 */ /* 0x000fe200078e00ff */
[----:B------:R-:W-:-:S03]  /*2390*/  IABS R14, R7 ;  /* 0x00000007000e7213 */ /* 0x000fc60000000000 */
[----:B0-----:R-:W-:Y:S02]  /*23a0*/  IMAD.MOV.U32 R10, RZ, RZ, R2 ;  /* 0x000000ffff0a7224 */ /* 0x001fe400078e0002 */
[----:B------:R-:W-:Y:S01]  /*23b0*/  @!P3 IMAD.MOV R9, RZ, RZ, -R9 ;  /* 0x000000ffff09b224 */ /* 0x000fe200078e0a09 */
[----:B------:R-:W-:Y:S01]  /*23c0*/  ISETP.GE.AND P3, PT, R15, RZ, PT ;  /* 0x000000ff0f00720c */ /* 0x000fe20003f66270 */
[----:B------:R-:W-:Y:S01]  /*23d0*/  @!P5 IMAD.MOV R10, RZ, RZ, -R10 ;  /* 0x000000ffff0ad224 */ /* 0x000fe200078e0a0a */
[----:B------:R-:W-:Y:S01]  /*23e0*/  ISETP.GT.U32.AND P5, PT, R22, R17, PT ;  /* 0x000000111600720c */ /* 0x000fe20003fa4070 */
[----:B------:R-:W-:Y:S01]  /*23f0*/  @!P1 IMAD.IADD R18, R18, 0x1, -R22 ;  /* 0x0000000112129824 */ /* 0x000fe200078e0a16 */
[----:B------:R-:W-:Y:S01]  /*2400*/  IABS R15, R15 ;  /* 0x0000000f000f7213 */ /* 0x000fe20000000000 */
[----:B------:R-:W-:Y:S01]  /*2410*/  IMAD.MOV R4, RZ, RZ, -R4 ;  /* 0x000000ffff047224 */ /* 0x000fe200078e0a04 */
[----:B------:R0:W-:Y:S01]  /*2420*/  STL [R1+0x19c], R10 ;  /* 0x00019c0a01007387 */ /* 0x0001e20000100800 */
[----:B------:R-:W-:Y:S01]  /*2430*/  IMAD.MOV.U32 R12, RZ, RZ, R11 ;  /* 0x000000ffff0c7224 */ /* 0x000fe200078e000b */
[C---:B------:R-:W-:Y:S01]  /*2440*/  ISETP.GT.U32.AND P1, PT, R22.reuse, R18, PT ;  /* 0x000000121600720c */ /* 0x040fe20003f24070 */
[----:B------:R-:W-:Y:S01]  /*2450*/  IMAD R16, R22, R4, R16 ;  /* 0x0000000416107224 */ /* 0x000fe200078e0210 */
[C---:B------:R-:W-:Y:S01]  /*2460*/  IADD3 R4, R3.reuse, 0x1ac, RZ ;  /* 0x000001ac03047810 */ /* 0x040fe20007ffe0ff */
[----:B------:R-:W-:Y:S01]  /*2470*/  IMAD.HI.U32 R8, R24, R15, RZ ;  /* 0x0000000f18087227 */ /* 0x000fe200078e00ff */
[----:B------:R1:W-:Y:S01]  /*2480*/  STL [R1+0x198], R9 ;  /* 0x0001980901007387 */ /* 0x0003e20000100800 */
[----:B------:R-:W-:-:S02]  /*2490*/  IADD3 R11, R3, 0x1a4, RZ ;  /* 0x000001a4030b7810 */ /* 0x000fc40007ffe0ff */
[----:B------:R-:W-:Y:S01]  /*24a0*/  IMAD.MOV R8, RZ, RZ, -R8 ;  /* 0x000000ffff087224 */ /* 0x000fe200078e0a08 */
[----:B0-----:R-:W-:Y:S01]  /*24b0*/  IABS R10, R5 ;  /* 0x00000005000a7213 */ /* 0x001fe20000000000 */
[----:B------:R-:W-:Y:S01]  /*24c0*/  @!P6 IMAD.MOV R12, RZ, RZ, -R12 ;  /* 0x000000ffff0ce224 */ /* 0x000fe200078e0a0c */
[----:B------:R-:W-:Y:S01]  /*24d0*/  ISETP.GT.U32.AND P6, PT, R22, R16, PT ;  /* 0x000000101600720c */ /* 0x000fe20003fc4070 */
[----:B------:R-:W-:Y:S02]  /*24e0*/  @!P5 IMAD.IADD R17, R17, 0x1, -R22 ;  /* 0x000000011111d824 */ /* 0x000fe400078e0a16 */
[----:B------:R-:W-:Y:S01]  /*24f0*/  IMAD.HI.U32 R6, R24, R14, RZ ;  /* 0x0000000e18067227 */ /* 0x000fe200078e00ff */
[----:B-1----:R-:W-:Y:S01]  /*2500*/  IABS R9, R4 ;  /* 0x0000000400097213 */ /* 0x002fe20000000000 */
[----:B------:R0:W-:Y:S01]  /*2510*/  STL [R1+0x194], R12 ;  /* 0x0001940c01007387 */ /* 0x0001e20000100800 */
[C---:B------:R-:W-:Y:S01]  /*2520*/  ISETP.GT.U32.AND P5, PT, R22.reuse, R17, PT ;  /* 0x000000111600720c */ /* 0x040fe20003fa4070 */
[----:B------:R-:W-:-:S02]  /*2530*/  IMAD R15, R22, R8, R15 ;  /* 0x00000008160f7224 */ /* 0x000fc400078e020f */
[----:B------:R-:W-:Y:S02]  /*2540*/  IMAD.MOV R6, RZ, RZ, -R6 ;  /* 0x000000ffff067224 */ /* 0x000fe400078e0a06 */
[----:B------:R-:W-:Y:S01]  /*2550*/  @!P1 IMAD.IADD R18, R18, 0x1, -R22 ;  /* 0x0000000112129824 */ /* 0x000fe200078e0a16 */
[C---:B------:R-:W-:Y:S01]  /*2560*/  ISETP.GT.U32.AND P1, PT, R22.reuse, R15, PT ;  /* 0x0000000f1600720c */ /* 0x040fe20003f24070 */
[----:B------:R-:W-:Y:S02]  /*2570*/  IMAD R14, R22, R6, R14 ;  /* 0x00000006160e7224 */ /* 0x000fe400078e020e */
[----:B------:R-:W-:Y:S01]  /*2580*/  IMAD.HI.U32 R0, R24, R9, RZ ;  /* 0x0000000918007227 */ /* 0x000fe200078e00ff */
[----:B0-----:R-:W-:-:S03]  /*2590*/  IADD3 R12, R3, 0x1a0, RZ ;  /* 0x000001a0030c7810 */ /* 0x001fc60007ffe0ff */
[----:B------:R-:W-:Y:S01]  /*25a0*/  @!P6 IMAD.IADD R16, R16, 0x1, -R22 ;  /* 0x000000011010e824 */ /* 0x000fe200078e0a16 */
[C---:B------:R-:W-:Y:S01]  /*25b0*/  ISETP.GT.U32.AND P6, PT, R22.reuse, R14, PT ;  /* 0x0000000e1600720c */ /* 0x040fe20003fc4070 */
[----:B------:R-:W-:Y:S01]  /*25c0*/  IMAD.MOV R0, RZ, RZ, -R0 ;  /* 0x000000ffff007224 */ /* 0x000fe200078e0a00 */
[----:B------:R-:W-:Y:S01]  /*25d0*/  IABS R6, R12 ;  /* 0x0000000c00067213 */ /* 0x000fe20000000000 */
[--C-:B------:R-:W-:Y:S01]  /*25e0*/  @!P5 IMAD.IADD R17, R17, 0x1, -R22.reuse ;  /* 0x000000011111d824 */ /* 0x100fe200078e0a16 */
[----:B------:R-:W-:Y:S01]  /*25f0*/  ISETP.GE.AND P5, PT, R7, RZ, PT ;  /* 0x000000ff0700720c */ /* 0x000fe20003fa6270 */
[C---:B------:R-:W-:Y:S01]  /*2600*/  IMAD R9, R22.reuse, R0, R9 ;  /* 0x0000000016097224 */ /* 0x040fe200078e0209 */
[----:B------:R-:W-:Y:S01]  /*2610*/  IADD3 R0, R3, 0x1a8, RZ ;  /* 0x000001a803007810 */ /* 0x000fe20007ffe0ff */
[----:B------:R-:W-:Y:S01]  /*2620*/  @!P1 IMAD.IADD R15, R15, 0x1, -R22 ;  /* 0x000000010f0f9824 */ /* 0x000fe200078e0a16 */
[----:B------:R-:W-:Y:S01]  /*2630*/  ISETP.GT.U32.AND P1, PT, R22, R16, PT ;  /* 0x000000101600720c */ /* 0x000fe20003f24070 */
[----:B------:R-:W-:Y:S01]  /*2640*/  IMAD.MOV.U32 R20, RZ, RZ, R17 ;  /* 0x000000ffff147224 */ /* 0x000fe200078e0011 */
[----:B------:R-:W-:Y:S01]  /*2650*/  IABS R8, R0 ;  /* 0x0000000000087213 */ /* 0x000fe20000000000 */
[----:B------:R-:W-:Y:S01]  /*2660*/  IMAD.HI.U32 R2, R24, R10, RZ ;  /* 0x0000000a18027227 */ /* 0x000fe200078e00ff */
[----:B------:R-:W-:-:S03]  /*2670*/  IABS R7, R11 ;  /* 0x0000000b00077213 */ /* 0x000fc60000000000 */
[----:B------:R-:W-:Y:S02]  /*2680*/  @!P6 IMAD.IADD R14, R14, 0x1, -R22 ;  /* 0x000000010e0ee824 */ /* 0x000fe400078e0a16 */
[----:B------:R-:W-:Y:S01]  /*2690*/  @!P2 IMAD.MOV R20, RZ, RZ, -R20 ;  /* 0x000000ffff14a224 */ /* 0x000fe200078e0a14 */
[----:B------:R-:W-:Y:S01]  /*26a0*/  ISETP.GT.U32.AND P2, PT, R22, R15, PT ;  /* 0x0000000f1600720c */ /* 0x000fe20003f44070 */
[----:B------:R-:W-:Y:S01]  /*26b0*/  IMAD.HI.U32 R17, R24, R8, RZ ;  /* 0x0000000818117227 */ /* 0x000fe200078e00ff */
[----:B------:R-:W-:Y:S02]  /*26c0*/  ISETP.GT.U32.AND P6, PT, R22, R14, PT ;  /* 0x0000000e1600720c */ /* 0x000fe40003fc4070 */
[----:B------:R-:W-:Y:S01]  /*26d0*/  STL [R1+0x190], R20 ;  /* 0x0001901401007387 */ /* 0x000fe20000100800 */
[----:B------:R-:W-:Y:S02]  /*26e0*/  IMAD.MOV R2, RZ, RZ, -R2 ;  /* 0x000000ffff027224 */ /* 0x000fe400078e0a02 */
[----:B------:R-:W-:-:S04]  /*26f0*/  IMAD.HI.U32 R19, R24, R7, RZ ;  /* 0x0000000718137227 */ /* 0x000fc800078e00ff */
[----:B------:R-:W-:Y:S02]  /*2700*/  IMAD.MOV R17, RZ, RZ, -R17 ;  /* 0x000000ffff117224 */ /* 0x000fe400078e0a11 */
[----:B------:R-:W-:Y:S01]  /*2710*/  @!P1 IMAD.IADD R16, R16, 0x1, -R22 ;  /* 0x0000000110109824 */ /* 0x000fe200078e0a16 */
[C---:B------:R-:W-:Y:S01]  /*2720*/  ISETP.GT.U32.AND P1, PT, R22.reuse, R9, PT ;  /* 0x000000091600720c */ /* 0x040fe20003f24070 */
[C---:B------:R-:W-:Y:S01]  /*2730*/  IMAD R10, R22.reuse, R2, R10 ;  /* 0x00000002160a7224 */ /* 0x040fe200078e020a */
[----:B------:R-:W-:Y:S01]  /*2740*/  IABS R2, R13 ;  /* 0x0000000d00027213 */ /* 0x000fe20000000000 */
[----:B------:R-:W-:Y:S02]  /*2750*/  IMAD.MOV R19, RZ, RZ, -R19 ;  /* 0x000000ffff137224 */ /* 0x000fe400078e0a13 */
[C---:B------:R-:W-:Y:S02]  /*2760*/  IMAD R8, R22.reuse, R17, R8 ;  /* 0x0000001116087224 */ /* 0x040fe400078e0208 */
[----:B------:R-:W-:Y:S01]  /*2770*/  @!P0 IMAD.MOV R18, RZ, RZ, -R18 ;  /* 0x000000ffff128224 */ /* 0x000fe200078e0a12 */
[C---:B------:R-:W-:Y:S01]  /*2780*/  ISETP.GT.U32.AND P0, PT, R22.reuse, R10, PT ;  /* 0x0000000a1600720c */ /* 0x040fe20003f04070 */
[----:B------:R-:W-:-:S02]  /*2790*/  IMAD R7, R22, R19, R7 ;  /* 0x0000001316077224 */ /* 0x000fc400078e0207 */
[--C-:B------:R-:W-:Y:S01]  /*27a0*/  @!P2 IMAD.IADD R15, R15, 0x1, -R22.reuse ;  /* 0x000000010f0fa824 */ /* 0x100fe200078e0a16 */
[----:B------:R-:W-:Y:S01]  /*27b0*/  ISETP.GT.U32.AND P2, PT, R22, R8, PT ;  /* 0x000000081600720c */ /* 0x000fe20003f44070 */
[--C-:B------:R-:W-:Y:S01]  /*27c0*/  @!P6 IMAD.IADD R14, R14, 0x1, -R22.reuse ;  /* 0x000000010e0ee824 */ /* 0x100fe200078e0a16 */
[----:B------:R-:W-:Y:S01]  /*27d0*/  ISETP.GT.U32.AND P6, PT, R22, R7, PT ;  /* 0x000000071600720c */ /* 0x000fe20003fc4070 */
[----:B------:R-:W-:Y:S01]  /*27e0*/  @!P1 IMAD.IADD R9, R9, 0x1, -R22 ;  /* 0x0000000109099824 */ /* 0x000fe200078e0a16 */
[----:B------:R0:W-:Y:S01]  /*27f0*/  STL [R1+0x18c], R18 ;  /* 0x00018c1201007387 */ /* 0x0001e20000100800 */
[----:B------:R-:W-:Y:S01]  /*2800*/  IMAD.MOV.U32 R21, RZ, RZ, R16 ;  /* 0x000000ffff157224 */ /* 0x000fe200078e0010 */
[----:B------:R-:W-:Y:S01]  /*2810*/  ISETP.GE.AND P1, PT, R4, RZ, PT ;  /* 0x000000ff0400720c */ /* 0x000fe20003f26270 */
[----:B------:R-:W-:-:S04]  /*2820*/  IMAD.HI.U32 R17, R24, R6, RZ ;  /* 0x0000000618117227 */ /* 0x000fc800078e00ff */
[----:B------:R-:W-:Y:S01]  /*2830*/  @!P4 IMAD.MOV R21, RZ, RZ, -R21 ;  /* 0x000000ffff15c224 */ /* 0x000fe200078e0a15 */
[----:B------:R-:W-:Y:S01]  /*2840*/  ISETP.GT.U32.AND P4, PT, R22, R9, PT ;  /* 0x000000091600720c */ /* 0x000fe20003f84070 */
[--C-:B------:R-:W-:Y:S01]  /*2850*/  @!P0 IMAD.IADD R10, R10, 0x1, -R22.reuse ;  /* 0x000000010a0a8824 */ /* 0x100fe200078e0a16 */
[----:B------:R-:W-:Y:S01]  /*2860*/  ISETP.GE.AND P0, PT, R5, RZ, PT ;  /* 0x000000ff0500720c */ /* 0x000fe20003f06270 */
[----:B0-----:R-:W-:Y:S01]  /*2870*/  IMAD.HI.U32 R18, R24, R2, RZ ;  /* 0x0000000218127227 */ /* 0x001fe200078e00ff */
[----:B------:R-:W-:Y:S01]  /*2880*/  IADD3 R5, R3, 0x194, RZ ;  /* 0x0000019403057810 */ /* 0x000fe20007ffe0ff */
[----:B------:R-:W-:Y:S02]  /*2890*/  STL [R1+0x188], R21 ;  /* 0x0001881501007387 */ /* 0x000fe40000100800 */
[----:B------:R-:W-:Y:S01]  /*28a0*/  @!P2 IMAD.IADD R8, R8, 0x1, -R22 ;  /* 0x000000010808a824 */ /* 0x000fe200078e0a16 */
[----:B------:R-:W-:Y:S01]  /*28b0*/  ISETP.GT.U32.AND P2, PT, R22, R10, PT ;  /* 0x0000000a1600720c */ /* 0x000fe20003f44070 */
[----:B------:R-:W-:-:S02]  /*28c0*/  IMAD.MOV R18, RZ, RZ, -R18 ;  /* 0x000000ffff127224 */ /* 0x000fc400078e0a12 */
[----:B------:R-:W-:Y:S01]  /*28d0*/  IMAD.MOV.U32 R20, RZ, RZ, R15 ;  /* 0x000000ffff147224 */ /* 0x000fe200078e000f */
[----:B------:R-:W-:Y:S01]  /*28e0*/  IABS R15, R5 ;  /* 0x00000005000f7213 */ /* 0x000fe20000000000 */
[----:B------:R-:W-:Y:S01]  /*28f0*/  @!P6 IMAD.IADD R7, R7, 0x1, -R22 ;  /* 0x000000010707e824 */ /* 0x000fe200078e0a16 */
[C---:B------:R-:W-:Y:S01]  /*2900*/  ISETP.GT.U32.AND P6, PT, R22.reuse, R8, PT ;  /* 0x000000081600720c */ /* 0x040fe20003fc4070 */
[----:B------:R-:W-:Y:S02]  /*2910*/  IMAD.MOV R17, RZ, RZ, -R17 ;  /* 0x000000ffff117224 */ /* 0x000fe400078e0a11 */
[C---:B------:R-:W-:Y:S02]  /*2920*/  IMAD R2, R22.reuse, R18, R2 ;  /* 0x0000001216027224 */ /* 0x040fe400078e0202 */
[----:B------:R-:W-:Y:S01]  /*2930*/  @!P3 IMAD.MOV R20, RZ, RZ, -R20 ;  /* 0x000000ffff14b224 */ /* 0x000fe200078e0a14 */
[C---:B------:R-:W-:Y:S01]  /*2940*/  ISETP.GT.U32.AND P3, PT, R22.reuse, R7, PT ;  /* 0x000000071600720c */ /* 0x040fe20003f64070 */
[C---:B------:R-:W-:Y:S01]  /*2950*/  IMAD R4, R22.reuse, R17, R6 ;  /* 0x0000001116047224 */ /* 0x040fe200078e0206 */
[----:B------:R-:W-:Y:S01]  /*2960*/  IADD3 R6, R3, 0x198, RZ ;  /* 0x0000019803067810 */ /* 0x000fe20007ffe0ff */
[----:B------:R-:W-:Y:S01]  /*2970*/  @!P4 IMAD.IADD R9, R9, 0x1, -R22 ;  /* 0x000000010909c824 */ /* 0x000fe200078e0a16 */
[----:B------:R-:W-:Y:S01]  /*2980*/  ISETP.GT.U32.AND P4, PT, R22, R2, PT ;  /* 0x000000021600720c */ /* 0x000fe20003f84070 */
[----:B------:R-:W-:Y:S01]  /*2990*/  IMAD.MOV.U32 R16, RZ, RZ, R14 ;  /* 0x000000ffff107224 */ /* 0x000fe200078e000e */
[----:B------:R-:W-:Y:S01]  /*29a0*/  IABS R14, R6 ;  /* 0x00000006000e7213 */ /* 0x000fe20000000000 */
[----:B------:R-:W-:Y:S01]  /*29b0*/  @!P2 IMAD.IADD R10, R10, 0x1, -R22 ;  /* 0x000000010a0aa824 */ /* 0x000fe200078e0a16 */
[----:B------:R-:W-:Y:S01]  /*29c0*/  ISETP.GE.AND P2, PT, R0, RZ, PT ;  /* 0x000000ff0000720c */ /* 0x000fe20003f46270 */
[----:B------:R-:W-:Y:S01]  /*29d0*/  @!P5 IMAD.MOV R16, RZ, RZ, -R16 ;  /* 0x000000ffff10d224 */ /* 0x000fe200078e0a10 */
[----:B------:R-:W-:Y:S01]  /*29e0*/  ISETP.GT.U32.AND P5, PT, R22, R4, PT ;  /* 0x000000041600720c */ /* 0x000fe20003fa4070 */
[----:B------:R-:W-:Y:S01]  /*29f0*/  @!P6 IMAD.IADD R8, R8, 0x1, -R22 ;  /* 0x000000010808e824 */ /* 0x000fe200078e0a16 */
[----:B------:R-:W-:Y:S01]  /*2a00*/  ISETP.GE.AND P6, PT, R11, RZ, PT ;  /* 0x000000ff0b00720c */ /* 0x000fe20003fc6270 */
[----:B------:R-:W-:Y:S01]  /*2a10*/  IMAD.MOV.U32 R0, RZ, RZ, R15 ;  /* 0x000000ffff007224 */ /* 0x000fe200078e000f */
[----:B------:R-:W-:Y:S01]  /*2a20*/  STL [R1+0x184], R20 ;  /* 0x0001841401007387 */ /* 0x000fe20000100800 */
[----:B------:R-:W-:-:S03]  /*2a30*/  IMAD.HI.U32 R11, R24, R14, RZ ;  /* 0x0000000e180b7227 */ /* 0x000fc600078e00ff */
[----:B------:R0:W-:Y:S01]  /*2a40*/  STL [R1+0x180], R16 ;  /* 0x0001801001007387 */ /* 0x0001e20000100800 */
[----:B------:R-:W-:Y:S01]  /*2a50*/  @!P3 IMAD.IADD R7, R7, 0x1, -R22 ;  /* 0x000000010707b824 */ /* 0x000fe200078e0a16 */
[----:B------:R-:W-:Y:S01]  /*2a60*/  ISETP.GE.AND P3, PT, R12, RZ, PT ;  /* 0x000000ff0c00720c */ /* 0x000fe20003f66270 */
[----:B------:R-:W-:-:S04]  /*2a70*/  IMAD.HI.U32 R12, R24, R0, RZ ;  /* 0x00000000180c7227 */ /* 0x000fc800078e00ff */
[----:B------:R-:W-:Y:S02]  /*2a80*/  IMAD.MOV R11, RZ, RZ, -R11 ;  /* 0x000000ffff0b7224 */ /* 0x000fe400078e0a0b */
[----:B------:R-:W-:Y:S01]  /*2a90*/  @!P4 IMAD.IADD R2, R2, 0x1, -R22 ;  /* 0x000000010202c824 */ /* 0x000fe200078e0a16 */
[----:B------:R-:W-:Y:S01]  /*2aa0*/  ISETP.GE.AND P4, PT, R6, RZ, PT ;  /* 0x000000ff0600720c */ /* 0x000fe20003f86270 */
[----:B------:R-:W-:Y:S02]  /*2ab0*/  IMAD.MOV.U32 R17, RZ, RZ, R10 ;  /* 0x000000ffff117224 */ /* 0x000fe400078e000a */
[----:B------:R-:W-:Y:S02]  /*2ac0*/  IMAD.MOV R10, RZ, RZ, -R12 ;  /* 0x000000ffff0a7224 */ /* 0x000fe400078e0a0c */
[----:B------:R-:W-:Y:S02]  /*2ad0*/  IMAD R6, R22, R11, R14 ;  /* 0x0000000b16067224 */ /* 0x000fe400078e020e */
[----:B------:R-:W-:Y:S01]  /*2ae0*/  @!P5 IMAD.IADD R4, R4, 0x1, -R22 ;  /* 0x000000010404d824 */ /* 0x000fe200078e0a16 */
[----:B------:R-:W-:Y:S01]  /*2af0*/  ISETP.GE.AND P5, PT, R13, RZ, PT ;  /* 0x000000ff0d00720c */ /* 0x000fe20003fa6270 */
[----:B0-----:R-:W-:-:S02]  /*2b00*/  IMAD.MOV.U32 R16, RZ, RZ, R9 ;  /* 0x000000ffff107224 */ /* 0x001fc400078e0009 */
[C---:B------:R-:W-:Y:S01]  /*2b10*/  IMAD R0, R22.reuse, R10, R0 ;  /* 0x0000000a16007224 */ /* 0x040fe200078e0200 */
[C---:B------:R-:W-:Y:S01]  /*2b20*/  IADD3 R10, R3.reuse, 0x188, RZ ;  /* 0x00000188030a7810 */ /* 0x040fe20007ffe0ff */
[----:B------:R-:W-:Y:S01]  /*2b30*/  IMAD.MOV.U32 R9, RZ, RZ, R7 ;  /* 0x000000ffff097224 */ /* 0x000fe200078e0007 */
[----:B------:R-:W-:Y:S01]  /*2b40*/  IADD3 R7, R3, 0x18c, RZ ;  /* 0x0000018c03077810 */ /* 0x000fe20007ffe0ff */
[----:B------:R-:W-:Y:S01]  /*2b50*/  @!P2 IMAD.MOV R8, RZ, RZ, -R8 ;  /* 0x000000ffff08a224 */ /* 0x000fe200078e0a08 */
[C---:B------:R-:W-:Y:S01]  /*2b60*/  ISETP.GT.U32.AND P2, PT, R22.reuse, R6, PT ;  /* 0x000000061600720c */ /* 0x040fe20003f44070 */
[----:B------:R-:W-:Y:S01]  /*2b70*/  @!P0 IMAD.MOV R17, RZ, RZ, -R17 ;  /* 0x000000ffff118224 */ /* 0x000fe200078e0a11 */
[C---:B------:R-:W-:Y:S01]  /*2b80*/  ISETP.GT.U32.AND P0, PT, R22.reuse, R4, PT ;  /* 0x000000041600720c */ /* 0x040fe20003f04070 */
[----:B------:R-:W-:Y:S01]  /*2b90*/  @!P1 IMAD.MOV R16, RZ, RZ, -R16 ;  /* 0x000000ffff109224 */ /* 0x000fe200078e0a10 */
[C---:B------:R-:W-:Y:S01]  /*2ba0*/  ISETP.GT.U32.AND P1, PT, R22.reuse, R2, PT ;  /* 0x000000021600720c */ /* 0x040fe20003f24070 */
[----:B------:R-:W-:Y:S01]  /*2bb0*/  @!P6 IMAD.MOV R9, RZ, RZ, -R9 ;  /* 0x000000ffff09e224 */ /* 0x000fe200078e0a09 */
[----:B------:R-:W-:Y:S01]  /*2bc0*/  ISETP.GT.U32.AND P6, PT, R22, R0, PT ;  /* 0x000000001600720c */ /* 0x000fe20003fc4070 */
[----:B------:R-:W-:Y:S04]  /*2bd0*/  STL [R1+0x17c], R17 ;  /* 0x00017c1101007387 */ /* 0x000fe80000100800 */
[----:B------:R0:W-:Y:S02]  /*2be0*/  STL [R1+0x178], R16 ;  /* 0x0001781001007387 */ /* 0x0001e40000100800 */
[--C-:B------:R-:W-:Y:S01]  /*2bf0*/  @!P2 IMAD.IADD R6, R6, 0x1, -R22.reuse ;  /* 0x000000010606a824 */ /* 0x100fe200078e0a16 */
[----:B------:R-:W-:Y:S01]  /*2c00*/  ISETP.GE.AND P2, PT, R7, RZ, PT ;  /* 0x000000ff0700720c */ /* 0x000fe20003f46270 */
[----:B------:R1:W-:Y:S01]  /*2c10*/  STL [R1+0x174], R8 ;  /* 0x0001740801007387 */ /* 0x0003e20000100800 */
[--C-:B------:R-:W-:Y:S01]  /*2c20*/  @!P0 IMAD.IADD R4, R4, 0x1, -R22.reuse ;  /* 0x0000000104048824 */ /* 0x100fe200078e0a16 */
[----:B------:R-:W-:Y:S01]  /*2c30*/  ISETP.GE.AND P0, PT, R5, RZ, PT ;  /* 0x000000ff0500720c */ /* 0x000fe20003f06270 */
[--C-:B------:R-:W-:Y:S01]  /*2c40*/  @!P1 IMAD.IADD R2, R2, 0x1, -R22.reuse ;  /* 0x0000000102029824 */ /* 0x100fe200078e0a16 */
[----:B------:R-:W-:Y:S01]  /*2c50*/  IABS R5, R7 ;  /* 0x0000000700057213 */ /* 0x000fe20000000000 */
[----:B------:R-:W-:Y:S01]  /*2c60*/  @!P6 IMAD.IADD R0, R0, 0x1, -R22 ;  /* 0x000000010000e824 */ /* 0x000fe200078e0a16 */
[----:B------:R-:W-:Y:S01]  /*2c70*/  ISETP.GT.U32.AND P6, PT, R22, R6, PT ;  /* 0x000000061600720c */ /* 0x000fe20003fc4070 */
[----:B------:R2:W-:Y:S01]  /*2c80*/  STL [R1+0x170], R9 ;  /* 0x0001700901007387 */ /* 0x0005e20000100800 */
[----:B0-----:R-:W-:-:S02]  /*2c90*/  IADD3 R16, R3, 0x178, RZ ;  /* 0x0000017803107810 */ /* 0x001fc40007ffe0ff */
[----:B-1----:R-:W-:-:S04]  /*2ca0*/  IADD3 R8, R3, 0x190, RZ ;  /* 0x0000019003087810 */ /* 0x002fc80007ffe0ff */
[----:B------:R-:W-:Y:S02]  /*2cb0*/  IABS R11, R8 ;  /* 0x00000008000b7213 */ /* 0x000fe40000000000 */
[----:B------:R-:W-:Y:S01]  /*2cc0*/  ISETP.GE.AND P1, PT, R8, RZ, PT ;  /* 0x000000ff0800720c */ /* 0x000fe20003f26270 */
[----:B------:R-:W-:Y:S02]  /*2cd0*/  IMAD.MOV.U32 R8, RZ, RZ, R2 ;  /* 0x000000ffff087224 */ /* 0x000fe400078e0002 */
[----:B------:R-:W-:-:S04]  /*2ce0*/  IMAD.HI.U32 R7, R24, R11, RZ ;  /* 0x0000000b18077227 */ /* 0x000fc800078e00ff */
[----:B------:R-:W-:Y:S01]  /*2cf0*/  IMAD.MOV R2, RZ, RZ, -R7 ;  /* 0x000000ffff027224 */ /* 0x000fe200078e0a07 */
[C---:B------:R-:W-:Y:S01]  /*2d00*/  IADD3 R7, R3.reuse, 0x184, RZ ;  /* 0x0000018403077810 */ /* 0x040fe20007ffe0ff */
[----:B--2---:R-:W-:Y:S02]  /*2d10*/  IMAD.MOV.U32 R9, RZ, RZ, R4 ;  /* 0x000000ffff097224 */ /* 0x004fe400078e0004 */
[----:B------:R-:W-:Y:S01]  /*2d20*/  IMAD R11, R22, R2, R11 ;  /* 0x00000002160b7224 */ /* 0x000fe200078e020b */
[----:B------:R-:W-:Y:S01]  /*2d30*/  IADD3 R2, R3, 0x17c, RZ ;  /* 0x0000017c03027810 */ /* 0x000fe20007ffe0ff */
[----:B------:R-:W-:-:S04]  /*2d40*/  IMAD.HI.U32 R4, R24, R5, RZ ;  /* 0x0000000518047227 */ /* 0x000fc800078e00ff */
[----:B------:R-:W-:Y:S01]  /*2d50*/  @!P6 IMAD.IADD R6, R6, 0x1, -R22 ;  /* 0x000000010606e824 */ /* 0x000fe200078e0a16 */
[C---:B------:R-:W-:Y:S01]  /*2d60*/  ISETP.GT.U32.AND P6, PT, R22.reuse, R11, PT ;  /* 0x0000000b1600720c */ /* 0x040fe20003fc4070 */
[----:B------:R-:W-:Y:S01]  /*2d70*/  @!P3 IMAD.MOV R9, RZ, RZ, -R9 ;  /* 0x000000ffff09b224 */ /* 0x000fe200078e0a09 */
[C---:B------:R-:W-:Y:S01]  /*2d80*/  ISETP.GT.U32.AND P3, PT, R22.reuse, R0, PT ;  /* 0x000000001600720c */ /* 0x040fe20003f64070 */
[----:B------:R-:W-:Y:S02]  /*2d90*/  IMAD.MOV R4, RZ, RZ, -R4 ;  /* 0x000000ffff047224 */ /* 0x000fe400078e0a04 */
[----:B------:R-:W-:Y:S01]  /*2da0*/  IMAD.MOV.U32 R12, RZ, RZ, R6 ;  /* 0x000000ffff0c7224 */ /* 0x000fe200078e0006 */
[----:B------:R0:W-:Y:S01]  /*2db0*/  STL [R1+0x16c], R9 ;  /* 0x00016c0901007387 */ /* 0x0001e20000100800 */
[----:B------:R-:W-:Y:S02]  /*2dc0*/  IMAD R4, R22, R4, R5 ;  /* 0x0000000416047224 */ /* 0x000fe400078e0205 */
[----:B------:R-:W-:-:S02]  /*2dd0*/  @!P4 IMAD.MOV R12, RZ, RZ, -R12 ;  /* 0x000000ffff0cc224 */ /* 0x000fc400078e0a0c */
[----:B------:R-:W-:Y:S01]  /*2de0*/  @!P5 IMAD.MOV R8, RZ, RZ, -R8 ;  /* 0x000000ffff08d224 */ /* 0x000fe200078e0a08 */
[----:B------:R-:W-:Y:S01]  /*2df0*/  ISETP.GT.U32.AND P4, PT, R22, R4, PT ;  /* 0x000000041600720c */ /* 0x000fe20003f84070 */
[--C-:B------:R-:W-:Y:S01]  /*2e00*/  @!P6 IMAD.IADD R11, R11, 0x1, -R22.reuse ;  /* 0x000000010b0be824 */ /* 0x100fe200078e0a16 */
[----:B------:R-:W-:Y:S01]  /*2e10*/  ISETP.GE.AND P5, PT, R10, RZ, PT ;  /* 0x000000ff0a00720c */ /* 0x000fe20003fa6270 */
[----:B------:R-:W-:Y:S01]  /*2e20*/  @!P3 IMAD.IADD R0, R0, 0x1, -R22 ;  /* 0x000000010000b824 */ /* 0x000fe200078e0a16 */
[----:B------:R-:W-:Y:S01]  /*2e30*/  IABS R10, R10 ;  /* 0x0000000a000a7213 */ /* 0x000fe20000000000 */
[----:B------:R1:W-:Y:S01]  /*2e40*/  STL [R1+0x168], R8 ;  /* 0x0001680801007387 */ /* 0x0003e20000100800 */
[----:B------:R-:W-:Y:S02]  /*2e50*/  ISETP.GT.U32.AND P6, PT, R22, R11, PT ;  /* 0x0000000b1600720c */ /* 0x000fe40003fc4070 */
[----:B0-----:R-:W-:Y:S01]  /*2e60*/  IADD3 R9, R3, 0x180, RZ ;  /* 0x0000018003097810 */ /* 0x001fe20007ffe0ff */
[----:B------:R-:W-:Y:S01]  /*2e70*/  IMAD.HI.U32 R5, R24, R10, RZ ;  /* 0x0000000a18057227 */ /* 0x000fe200078e00ff */
[----:B------:R-:W-:Y:S01]  /*2e80*/  STL [R1+0x164], R12 ;  /* 0x0001640c01007387 */ /* 0x000fe20000100800 */
[----:B------:R-:W-:-:S02]  /*2e90*/  ISETP.GE.AND P3, PT, R7, RZ, PT ;  /* 0x000000ff0700720c */ /* 0x000fc40003f66270 */
[----:B------:R-:W-:Y:S01]  /*2ea0*/  IMAD.MOV R5, RZ, RZ, -R5 ;  /* 0x000000ffff057224 */ /* 0x000fe200078e0a05 */
[----:B------:R-:W-:Y:S01]  /*2eb0*/  IABS R7, R7 ;  /* 0x0000000700077213 */ /* 0x000fe20000000000 */
[----:B-1----:R-:W-:Y:S02]  /*2ec0*/  IMAD.MOV.U32 R8, RZ, RZ, R0 ;  /* 0x000000ffff087224 */ /* 0x002fe400078e0000 */
[----:B------:R-:W-:Y:S02]  /*2ed0*/  @!P4 IMAD.IADD R4, R4, 0x1, -R22 ;  /* 0x000000010404c824 */ /* 0x000fe400078e0a16 */
[----:B------:R-:W-:Y:S01]  /*2ee0*/  @!P0 IMAD.MOV R8, RZ, RZ, -R8 ;  /* 0x000000ffff088224 */ /* 0x000fe200078e0a08 */
[----:B------:R-:W-:Y:S01]  /*2ef0*/  ISETP.GE.AND P0, PT, R9, RZ, PT ;  /* 0x000000ff0900720c */ /* 0x000fe20003f06270 */
[C---:B------:R-:W-:Y:S01]  /*2f00*/  IMAD R10, R22.reuse, R5, R10 ;  /* 0x00000005160a7224 */ /* 0x040fe200078e020a */
[----:B------:R-:W-:Y:S01]  /*2f10*/  IABS R9, R9 ;  /* 0x0000000900097213 */ /* 0x000fe20000000000 */
[----:B------:R-:W-:Y:S01]  /*2f20*/  @!P6 IMAD.IADD R11, R11, 0x1, -R22 ;  /* 0x000000010b0be824 */ /* 0x000fe200078e0a16 */
[----:B------:R0:W-:Y:S01]  /*2f30*/  STL [R1+0x160], R8 ;  /* 0x0001600801007387 */ /* 0x0001e20000100800 */
[----:B------:R-:W-:Y:S01]  /*2f40*/  ISETP.GT.U32.AND P4, PT, R22, R4, PT ;  /* 0x000000041600720c */ /* 0x000fe20003f84070 */
[----:B------:R-:W-:Y:S01]  /*2f50*/  IMAD.HI.U32 R0, R24, R7, RZ ;  /* 0x0000000718007227 */ /* 0x000fe200078e00ff */
[----:B------:R-:W-:-:S03]  /*2f60*/  ISETP.GT.U32.AND P6, PT, R22, R10, PT ;  /* 0x0000000a1600720c */ /* 0x000fc60003fc4070 */
[----:B------:R-:W-:Y:S01]  /*2f70*/  IMAD.HI.U32 R5, R24, R9, RZ ;  /* 0x0000000918057227 */ /* 0x000fe200078e00ff */
[----:B0-----:R-:W-:-:S03]  /*2f80*/  IABS R8, R2 ;  /* 0x0000000200087213 */ /* 0x001fc60000000000 */
[----:B------:R-:W-:Y:S02]  /*2f90*/  IMAD.MOV R5, RZ, RZ, -R5 ;  /* 0x000000ffff057224 */ /* 0x000fe400078e0a05 */
[----:B------:R-:W-:Y:S02]  /*2fa0*/  IMAD.MOV R0, RZ, RZ, -R0 ;  /* 0x000000ffff007224 */ /* 0x000fe400078e0a00 */
[----:B------:R-:W-:-:S04]  /*2fb0*/  IMAD.HI.U32 R6, R24, R8, RZ ;  /* 0x0000000818067227 */ /* 0x000fc800078e00ff */
[----:B------:R-:W-:Y:S02]  /*2fc0*/  IMAD.MOV R6, RZ, RZ, -R6 ;  /* 0x000000ffff067224 */ /* 0x000fe400078e0a06 */
[C---:B------:R-:W-:Y:S02]  /*2fd0*/  IMAD R9, R22.reuse, R5, R9 ;  /* 0x0000000516097224 */ /* 0x040fe400078e0209 */
[C---:B------:R-:W-:Y:S01]  /*2fe0*/  IMAD R7, R22.reuse, R0, R7 ;  /* 0x0000000016077224 */ /* 0x040fe200078e0207 */
[----:B------:R-:W-:Y:S01]  /*2ff0*/  IABS R0, R16 ;  /* 0x0000001000007213 */ /* 0x000fe20000000000 */
[----:B------:R-:W-:Y:S02]  /*3000*/  IMAD.MOV.U32 R12, RZ, RZ, R11 ;  /* 0x000000ffff0c7224 */ /* 0x000fe400078e000b */
[----:B------:R-:W-:Y:S01]  /*3010*/  IMAD R8, R22, R6, R8 ;  /* 0x0000000616087224 */ /* 0x000fe200078e0208 */
[----:B------:R-:W-:Y:S01]  /*3020*/  IADD3 R6, R3, 0x170, RZ ;  /* 0x0000017003067810 */ /* 0x000fe20007ffe0ff */
[----:B------:R-:W-:Y:S01]  /*3030*/  @!P4 IMAD.IADD R4, R4, 0x1, -R22 ;  /* 0x000000010404c824 */ /* 0x000fe200078e0a16 */
[C---:B------:R-:W-:Y:S01]  /*3040*/  ISETP.GT.U32.AND P4, PT, R22.reuse, R9, PT ;  /* 0x000000091600720c */ /* 0x040fe20003f84070 */
[----:B------:R-:W-:Y:S01]  /*3050*/  @!P1 IMAD.MOV R12, RZ, RZ, -R12 ;  /* 0x000000ffff0c9224 */ /* 0x000fe200078e0a0c */
[----:B------:R-:W-:Y:S01]  /*3060*/  ISETP.GT.U32.AND P1, PT, R22, R7, PT ;  /* 0x000000071600720c */ /* 0x000fe20003f24070 */
[----:B------:R-:W-:Y:S01]  /*3070*/  @!P6 IMAD.IADD R10, R10, 0x1, -R22 ;  /* 0x000000010a0ae824 */ /* 0x000fe200078e0a16 */
[----:B------:R-:W-:Y:S01]  /*3080*/  ISETP.GT.U32.AND P6, PT, R22, R8, PT ;  /* 0x000000081600720c */ /* 0x000fe20003fc4070 */
[----:B------:R-:W-:Y:S01]  /*3090*/  IMAD.MOV.U32 R13, RZ, RZ, R4 ;  /* 0x000000ffff0d7224 */ /* 0x000fe200078e0004 */
[----:B------:R0:W-:Y:S01]  /*30a0*/  STL [R1+0x15c], R12 ;  /* 0x00015c0c01007387 */ /* 0x0001e20000100800 */
[----:B------:R-:W-:Y:S01]  /*30b0*/  IMAD.HI.U32 R5, R24, R0, RZ ;  /* 0x0000000018057227 */ /* 0x000fe200078e00ff */
[----:B------:R-:W-:-:S03]  /*30c0*/  IABS R15, R6 ;  /* 0x00000006000f7213 */ /* 0x000fc60000000000 */
[----:B------:R-:W-:Y:S02]  /*30d0*/  IMAD.MOV R5, RZ, RZ, -R5 ;  /* 0x000000ffff057224 */ /* 0x000fe400078e0a05 */
[--C-:B------:R-:W-:Y:S02]  /*30e0*/  @!P4 IMAD.IADD R9, R9, 0x1, -R22.reuse ;  /* 0x000000010909c824 */ /* 0x100fe400078e0a16 */
[--C-:B------:R-:W-:Y:S01]  /*30f0*/  @!P1 IMAD.IADD R7, R7, 0x1, -R22.reuse ;  /* 0x0000000107079824 */ /* 0x100fe200078e0a16 */
[----:B0-----:R-:W-:Y:S01]  /*3100*/  IADD3 R12, R3, 0x174, RZ ;  /* 0x00000174030c7810 */ /* 0x001fe20007ffe0ff */
[----:B------:R-:W-:Y:S01]  /*3110*/  @!P6 IMAD.IADD R8, R8, 0x1, -R22 ;  /* 0x000000010808e824 */ /* 0x000fe200078e0a16 */
[C---:B------:R-:W-:Y:S01]  /*3120*/  ISETP.GT.U32.AND P1, PT, R22.reuse, R10, PT ;  /* 0x0000000a1600720c */ /* 0x040fe20003f24070 */
[----:B------:R-:W-:Y:S01]  /*3130*/  @!P2 IMAD.MOV R13, RZ, RZ, -R13 ;  /* 0x000000ffff0da224 */ /* 0x000fe200078e0a0d */
[----:B------:R-:W-:Y:S01]  /*3140*/  IABS R11, R12 ;  /* 0x0000000c000b7213 */ /* 0x000fe20000000000 */
[C---:B------:R-:W-:Y:S01]  /*3150*/  IMAD R0, R22.reuse, R5, R0 ;  /* 0x0000000516007224 */ /* 0x040fe200078e0200 */
[----:B------:R-:W-:-:S02]  /*3160*/  ISETP.GT.U32.AND P6, PT, R22, R9, PT ;  /* 0x000000091600720c */ /* 0x000fc40003fc4070 */
[----:B------:R-:W-:Y:S01]  /*3170*/  ISETP.GT.U32.AND P4, PT, R22, R7, PT ;  /* 0x000000071600720c */ /* 0x000fe20003f84070 */
[----:B------:R-:W-:Y:S01]  /*3180*/  IMAD.HI.U32 R4, R24, R11, RZ ;  /* 0x0000000b18047227 */ /* 0x000fe200078e00ff */
[----:B------:R-:W-:Y:S01]  /*3190*/  ISETP.GT.U32.AND P2, PT, R22, R8, PT ;  /* 0x000000081600720c */ /* 0x000fe20003f44070 */
[----:B------:R0:W-:Y:S01]  /*31a0*/  STL [R1+0x158], R13 ;  /* 0x0001580d01007387 */ /* 0x0001e20000100800 */
[----:B------:R-:W-:Y:S01]  /*31b0*/  IADD3 R5, R3, 0x16c, RZ ;  /* 0x0000016c03057810 */ /* 0x000fe20007ffe0ff */
[----:B------:R-:W-:Y:S02]  /*31c0*/  IMAD.MOV R4, RZ, RZ, -R4 ;  /* 0x000000ffff047224 */ /* 0x000fe400078e0a04 */
[--C-:B------:R-:W-:Y:S01]  /*31d0*/  @!P1 IMAD.IADD R10, R10, 0x1, -R22.reuse ;  /* 0x000000010a0a9824 */ /* 0x100fe200078e0a16 */
[C---:B------:R-:W-:Y:S01]  /*31e0*/  ISETP.GT.U32.AND P1, PT, R22.reuse, R0, PT ;  /* 0x000000001600720c */ /* 0x040fe20003f24070 */
[----:B------:R-:W-:Y:S01]  /*31f0*/  IMAD R11, R22, R4, R11 ;  /* 0x00000004160b7224 */ /* 0x000fe200078e020b */
[----:B------:R-:W-:Y:S01]  /*3200*/  IABS R14, R5 ;  /* 0x00000005000e7213 */ /* 0x000fe20000000000 */
[----:B------:R-:W-:-:S02]  /*3210*/  @!P6 IMAD.IADD R9, R9, 0x1, -R22 ;  /* 0x000000010909e824 */ /* 0x000fc400078e0a16 */
[--C-:B------:R-:W-:Y:S01]  /*3220*/  @!P4 IMAD.IADD R7, R7, 0x1, -R22.reuse ;  /* 0x000000010707c824 */ /* 0x100fe200078e0a16 */
[----:B------:R-:W-:Y:S01]  /*3230*/  ISETP.GT.U32.AND P6, PT, R22, R11, PT ;  /* 0x0000000b1600720c */ /* 0x000fe20003fc4070 */
[--C-:B------:R-:W-:Y:S01]  /*3240*/  @!P2 IMAD.IADD R8, R8, 0x1, -R22.reuse ;  /* 0x000000010808a824 */ /* 0x100fe200078e0a16 */
[----:B------:R-:W-:Y:S01]  /*3250*/  ISETP.GE.AND P4, PT, R2, RZ, PT ;  /* 0x000000ff0200720c */ /* 0x000fe20003f86270 */
[----:B------:R-:W-:Y:S01]  /*3260*/  IMAD.HI.U32 R4, R24, R14, RZ ;  /* 0x0000000e18047227 */ /* 0x000fe200078e00ff */
[----:B------:R-:W-:Y:S02]  /*3270*/  IADD3 R2, R3, 0x168, RZ ;  /* 0x0000016803027810 */ /* 0x000fe40007ffe0ff */
[----:B------:R-:W-:Y:S01]  /*3280*/  ISETP.GE.AND P2, PT, R16, RZ, PT ;  /* 0x000000ff1000720c */ /* 0x000fe20003f46270 */
[----:B------:R-:W-:Y:S01]  /*3290*/  @!P1 IMAD.IADD R0, R0, 0x1, -R22 ;  /* 0x0000000100009824 */ /* 0x000fe200078e0a16 */
[----:B------:R-:W-:Y:S01]  /*32a0*/  IABS R16, R2 ;  /* 0x0000000200107213 */ /* 0x000fe20000000000 */
[----:B------:R-:W-:Y:S01]  /*32b0*/  IMAD.MOV.U32 R17, RZ, RZ, R7 ;  /* 0x000000ffff117224 */ /* 0x000fe200078e0007 */
[----:B------:R-:W-:Y:S01]  /*32c0*/  ISETP.GE.AND P1, PT, R12, RZ, PT ;  /* 0x000000ff0c00720c */ /* 0x000fe20003f26270 */
[----:B------:R-:W-:-:S02]  /*32d0*/  IMAD.MOV R4, RZ, RZ, -R4 ;  /* 0x000000ffff047224 */ /* 0x000fc400078e0a04 */
[----:B------:R-:W-:Y:S02]  /*32e0*/  @!P6 IMAD.IADD R11, R11, 0x1, -R22 ;  /* 0x000000010b0be824 */ /* 0x000fe400078e0a16 */
[----:B------:R-:W-:Y:S02]  /*32f0*/  IMAD.MOV.U32 R12, RZ, RZ, R16 ;  /* 0x000000ffff0c7224 */ /* 0x000fe400078e0010 */
[----:B------:R-:W-:Y:S02]  /*3300*/  IMAD.MOV.U32 R18, RZ, RZ, R10 ;  /* 0x000000ffff127224 */ /* 0x000fe400078e000a */
[----:B------:R-:W-:Y:S01]  /*3310*/  @!P3 IMAD.MOV R17, RZ, RZ, -R17 ;  /* 0x000000ffff11b224 */ /* 0x000fe200078e0a11 */
[----:B------:R-:W-:Y:S01]  /*3320*/  ISETP.GT.U32.AND P3, PT, R22, R11, PT ;  /* 0x0000000b1600720c */ /* 0x000fe20003f64070 */
[----:B------:R-:W-:-:S04]  /*3330*/  IMAD.HI.U32 R10, R24, R12, RZ ;  /* 0x0000000c180a7227 */ /* 0x000fc800078e00ff */
[C---:B------:R-:W-:Y:S01]  /*3340*/  IMAD R14, R22.reuse, R4, R14 ;  /* 0x00000004160e7224 */ /* 0x040fe200078e020e */
[----:B------:R-:W-:Y:S01]  /*3350*/  IADD3 R4, R3, 0x164, RZ ;  /* 0x0000016403047810 */ /* 0x000fe20007ffe0ff */
[----:B------:R-:W-:Y:S01]  /*3360*/  @!P5 IMAD.MOV R18, RZ, RZ, -R18 ;  /* 0x000000ffff12d224 */ /* 0x000fe200078e0a12 */
[----:B------:R-:W-:Y:S01]  /*3370*/  ISETP.GT.U32.AND P5, PT, R22, R0, PT ;  /* 0x000000001600720c */ /* 0x000fe20003fa4070 */
[----:B------:R-:W-:Y:S01]  /*3380*/  IMAD.MOV R7, RZ, RZ, -R10 ;  /* 0x000000ffff077224 */ /* 0x000fe200078e0a0a */
[----:B------:R-:W-:Y:S01]  /*3390*/  IABS R10, R4 ;  /* 0x00000004000a7213 */ /* 0x000fe20000000000 */
[----:B0-----:R-:W-:Y:S01]  /*33a0*/  IMAD.HI.U32 R13, R24, R15, RZ ;  /* 0x0000000f180d7227 */ /* 0x001fe200078e00ff */
[----:B------:R0:W-:Y:S03]  /*33b0*/  STL [R1+0x154], R18 ;  /* 0x0001541201007387 */ /* 0x0001e60000100800 */
[----:B------:R-:W-:Y:S01]  /*33c0*/  @!P4 IMAD.MOV R8, RZ, RZ, -R8 ;  /* 0x000000ffff08c224 */ /* 0x000fe200078e0a08 */
[C---:B------:R-:W-:Y:S01]  /*33d0*/  ISETP.GT.U32.AND P4, PT, R22.reuse, R14, PT ;  /* 0x0000000e1600720c */ /* 0x040fe20003f84070 */
[----:B------:R-:W-:Y:S01]  /*33e0*/  IMAD R12, R22, R7, R12 ;  /* 0x00000007160c7224 */ /* 0x000fe200078e020c */
[----:B------:R-:W-:Y:S01]  /*33f0*/  STL [R1+0x150], R17 ;  /* 0x0001501101007387 */ /* 0x000fe20000100800 */
[----:B------:R-:W-:-:S02]  /*3400*/  IMAD.MOV R13, RZ, RZ, -R13 ;  /* 0x000000ffff0d7224 */ /* 0x000fc400078e0a0d */
[--C-:B------:R-:W-:Y:S01]  /*3410*/  @!P3 IMAD.IADD R11, R11, 0x1, -R22.reuse ;  /* 0x000000010b0bb824 */ /* 0x100fe200078e0a16 */
[C---:B------:R-:W-:Y:S01]  /*3420*/  ISETP.GT.U32.AND P3, PT, R22.reuse, R12, PT ;  /* 0x0000000c1600720c */ /* 0x040fe20003f64070 */
[----:B------:R-:W-:Y:S02]  /*3430*/  IMAD R15, R22, R13, R15 ;  /* 0x0000000d160f7224 */ /* 0x000fe400078e020f */
[----:B------:R-:W-:Y:S01]  /*3440*/  @!P0 IMAD.MOV R9, RZ, RZ, -R9 ;  /* 0x000000ffff098224 */ /* 0x000fe200078e0a09 */
[----:B------:R-:W-:Y:S01]  /*3450*/  ISETP.GE.AND P0, PT, R6, RZ, PT ;  /* 0x000000ff0600720c */ /* 0x000fe20003f06270 */
[--C-:B------:R-:W-:Y:S01]  /*3460*/  @!P5 IMAD.IADD R0, R0, 0x1, -R22.reuse ;  /* 0x000000010000d824 */ /* 0x100fe200078e0a16 */
[----:B------:R-:W-:Y:S01]  /*3470*/  ISETP.GT.U32.AND P6, PT, R22, R15, PT ;  /* 0x0000000f1600720c */ /* 0x000fe20003fc4070 */
[--C-:B------:R-:W-:Y:S01]  /*3480*/  @!P4 IMAD.IADD R14, R14, 0x1, -R22.reuse ;  /* 0x000000010e0ec824 */ /* 0x100fe200078e0a16 */
[----:B------:R-:W-:Y:S01]  /*3490*/  STL [R1+0x14c], R9 ;  /* 0x00014c0901007387 */ /* 0x000fe20000100800 */
[----:B------:R-:W-:Y:S01]  /*34a0*/  ISETP.GE.AND P5, PT, R5, RZ, PT ;  /* 0x000000ff0500720c */ /* 0x000fe20003fa6270 */
[----:B0-----:R-:W-:Y:S01]  /*34b0*/  IMAD.MOV.U32 R18, RZ, RZ, R11 ;  /* 0x000000ffff127224 */ /* 0x001fe200078e000b */
[C---:B------:R-:W-:Y:S01]  /*34c0*/  IADD3 R5, R3.reuse, 0x160, RZ ;  /* 0x0000016003057810 */ /* 0x040fe20007ffe0ff */
[----:B------:R0:W-:Y:S01]  /*34d0*/  STL [R1+0x148], R8 ;  /* 0x0001480801007387 */ /* 0x0001e20000100800 */
[----:B------:R-:W-:Y:S01]  /*34e0*/  @!P3 IMAD.IADD R12, R12, 0x1, -R22 ;  /* 0x000000010c0cb824 */ /* 0x000fe200078e0a16 */
[----:B------:R-:W-:Y:S01]  /*34f0*/  IADD3 R6, R3, 0x15c, RZ ;  /* 0x0000015c03067810 */ /* 0x000fe20007ffe0ff */
[----:B------:R-:W-:Y:S01]  /*3500*/  @!P1 IMAD.MOV R18, RZ, RZ, -R18 ;  /* 0x000000ffff129224 */ /* 0x000fe200078e0a12 */
[----:B------:R-:W-:-:S02]  /*3510*/  IABS R7, R5 ;  /* 0x0000000500077213 */ /* 0x000fc40000000000 */
[----:B------:R-:W-:Y:S01]  /*3520*/  ISETP.GT.U32.AND P3, PT, R22, R12, PT ;  /* 0x0000000c1600720c */ /* 0x000fe20003f64070 */
[----:B------:R-:W-:Y:S01]  /*3530*/  @!P6 IMAD.IADD R15, R15, 0x1, -R22 ;  /* 0x000000010f0fe824 */ /* 0x000fe200078e0a16 */
[----:B------:R-:W-:Y:S01]  /*3540*/  ISETP.GE.AND P6, PT, R2, RZ, PT ;  /* 0x000000ff0200720c */ /* 0x000fe20003fc6270 */
[----:B------:R-:W-:Y:S01]  /*3550*/  IMAD.HI.U32 R2, R24, R10, RZ ;  /* 0x0000000a18027227 */ /* 0x000fe200078e00ff */
[----:B------:R-:W-:Y:S02]  /*3560*/  IABS R13, R6 ;  /* 0x00000006000d7213 */ /* 0x000fe40000000000 */
[C---:B------:R-:W-:Y:S01]  /*3570*/  ISETP.GT.U32.AND P4, PT, R22.reuse, R15, PT ;  /* 0x0000000f1600720c */ /* 0x040fe20003f84070 */
[----:B0-----:R-:W-:Y:S01]  /*3580*/  IMAD.MOV.U32 R8, RZ, RZ, R0 ;  /* 0x000000ffff087224 */ /* 0x001fe200078e0000 */
[----:B------:R-:W-:Y:S01]  /*3590*/  IADD3 R0, R3, 0x158, RZ ;  /* 0x0000015803007810 */ /* 0x000fe20007ffe0ff */
[----:B------:R-:W-:Y:S02]  /*35a0*/  IMAD.MOV R2, RZ, RZ, -R2 ;  /* 0x000000ffff027224 */ /* 0x000fe400078e0a02 */
[----:B------:R-:W-:Y:S01]  /*35b0*/  @!P2 IMAD.MOV R8, RZ, RZ, -R8 ;  /* 0x000000ffff08a224 */ /* 0x000fe200078e0a08 */
[----:B------:R-:W-:Y:S01]  /*35c0*/  ISETP.GT.U32.AND P2, PT, R22, R14, PT ;  /* 0x0000000e1600720c */ /* 0x000fe20003f44070 */
[----:B------:R-:W-:-:S02]  /*35d0*/  @!P3 IMAD.IADD R12, R12, 0x1, -R22 ;  /* 0x000000010c0cb824 */ /* 0x000fc400078e0a16 */
[----:B------:R-:W-:Y:S01]  /*35e0*/  IMAD R10, R22, R2, R10 ;  /* 0x00000002160a7224 */ /* 0x000fe200078e020a */
[----:B------:R0:W-:Y:S01]  /*35f0*/  STL [R1+0x144], R8 ;  /* 0x0001440801007387 */ /* 0x0001e20000100800 */
[----:B------:R-:W-:Y:S01]  /*3600*/  IABS R2, R0 ;  /* 0x0000000000027213 */ /* 0x000fe20000000000 */
[----:B------:R-:W-:Y:S02]  /*3610*/  IMAD.HI.U32 R16, R24, R13, RZ ;  /* 0x0000000d18107227 */ /* 0x000fe400078e00ff */
[----:B------:R-:W-:Y:S02]  /*3620*/  STL [R1+0x140], R18 ;  /* 0x0001401201007387 */ /* 0x000fe40000100800 */
[----:B------:R-:W-:Y:S01]  /*3630*/  @!P4 IMAD.IADD R15, R15, 0x1, -R22 ;  /* 0x000000010f0fc824 */ /* 0x000fe200078e0a16 */
[----:B------:R-:W-:Y:S01]  /*3640*/  ISETP.GT.U32.AND P4, PT, R22, R10, PT ;  /* 0x0000000a1600720c */ /* 0x000fe20003f84070 */
[----:B------:R-:W-:Y:S02]  /*3650*/  IMAD.MOV R16, RZ, RZ, -R16 ;  /* 0x000000ffff107224 */ /* 0x000fe400078e0a10 */
[----:B0-----:R-:W-:-:S04]  /*3660*/  IMAD.HI.U32 R8, R24, R7, RZ ;  /* 0x0000000718087227 */ /* 0x001fc800078e00ff */
[----:B------:R-:W-:Y:S02]  /*3670*/  IMAD.MOV R8, RZ, RZ, -R8 ;  /* 0x000000ffff087224 */ /* 0x000fe400078e0a08 */
[--C-:B------:R-:W-:Y:S01]  /*3680*/  @!P2 IMAD.IADD R14, R14, 0x1, -R22.reuse ;  /* 0x000000010e0ea824 */ /* 0x100fe200078e0a16 */
[----:B------:R-:W-:Y:S01]  /*3690*/  ISETP.GE.AND P2, PT, R4, RZ, PT ;  /* 0x000000ff0400720c */ /* 0x000fe20003f46270 */
[----:B------:R-:W-:Y:S01]  /*36a0*/  IMAD R4, R22, R8, R7 ;  /* 0x0000000816047224 */ /* 0x000fe200078e0207 */
[----:B------:R-:W-:Y:S01]  /*36b0*/  IADD3 R8, R3, 0x154, RZ ;  /* 0x0000015403087810 */ /* 0x000fe20007ffe0ff */
[----:B------:R-:W-:Y:S01]  /*36c0*/  @!P4 IMAD.IADD R10, R10, 0x1, -R22 ;  /* 0x000000010a0ac824 */ /* 0x000fe200078e0a16 */
[----:B------:R-:W-:Y:S01]  /*36d0*/  ISETP.GE.AND P4, PT, R5, RZ, PT ;  /* 0x000000ff0500720c */ /* 0x000fe20003f86270 */
[----:B------:R-:W-:Y:S01]  /*36e0*/  IMAD.HI.U32 R7, R24, R2, RZ ;  /* 0x0000000218077227 */ /* 0x000fe200078e00ff */
[C---:B------:R-:W-:Y:S02]  /*36f0*/  ISETP.GT.U32.AND P3, PT, R22.reuse, R4, PT ;  /* 0x000000041600720c */ /* 0x040fe40003f64070 */
[----:B------:R-:W-:Y:S01]  /*3700*/  IABS R9, R8 ;  /* 0x0000000800097213 */ /* 0x000fe20000000000 */
[----:B------:R-:W-:Y:S01]  /*3710*/  IMAD.MOV R7, RZ, RZ, -R7 ;  /* 0x000000ffff077224 */ /* 0x000fe200078e0a07 */
[----:B------:R-:W-:Y:S01]  /*3720*/  IADD3 R5, R3, 0x150, RZ ;  /* 0x0000015003057810 */ /* 0x000fe20007ffe0ff */
[----:B------:R-:W-:-:S02]  /*3730*/  IMAD R13, R22, R16, R13 ;  /* 0x00000010160d7224 */ /* 0x000fc400078e020d */
[----:B------:R-:W-:-:S04]  /*3740*/  IMAD.HI.U32 R11, R24, R9, RZ ;  /* 0x00000009180b7227 */ /* 0x000fc800078e00ff */
[----:B------:R-:W-:Y:S02]  /*3750*/  IMAD.MOV R11, RZ, RZ, -R11 ;  /* 0x000000ffff0b7224 */ /* 0x000fe400078e0a0b */
[----:B------:R-:W-:Y:S01]  /*3760*/  @!P3 IMAD.IADD R4, R4, 0x1, -R22 ;  /* 0x000000010404b824 */ /* 0x000fe200078e0a16 */
[C---:B------:R-:W-:Y:S01]  /*3770*/  ISETP.GT.U32.AND P3, PT, R22.reuse, R10, PT ;  /* 0x0000000a1600720c */ /* 0x040fe20003f64070 */
[----:B------:R-:W-:Y:S02]  /*3780*/  IMAD.MOV.U32 R17, RZ, RZ, R15 ;  /* 0x000000ffff117224 */ /* 0x000fe400078e000f */
[C---:B------:R-:W-:Y:S01]  /*3790*/  IMAD R9, R22.reuse, R11, R9 ;  /* 0x0000000b16097224 */ /* 0x040fe200078e0209 */
[C---:B------:R-:W-:Y:S01]  /*37a0*/  ISETP.GT.U32.AND P1, PT, R22.reuse, R4, PT ;  /* 0x000000041600720c */ /* 0x040fe20003f24070 */
[C---:B------:R-:W-:Y:S01]  /*37b0*/  IMAD R2, R22.reuse, R7, R2 ;  /* 0x0000000716027224 */ /* 0x040fe200078e0202 */
[----:B------:R-:W-:Y:S01]  /*37c0*/  IABS R7, R5 ;  /* 0x0000000500077213 */ /* 0x000fe20000000000 */
[----:B------:R-:W-:Y:S01]  /*37d0*/  @!P0 IMAD.MOV R17, RZ, RZ, -R17 ;  /* 0x000000ffff118224 */ /* 0x000fe200078e0a11 */
[----:B------:R-:W-:Y:S01]  /*37e0*/  ISETP.GT.U32.AND P0, PT, R22, R13, PT ;  /* 0x0000000d1600720c */ /* 0x000fe20003f04070 */
[----:B------:R-:W-:Y:S01]  /*37f0*/  @!P5 IMAD.MOV R14, RZ, RZ, -R14 ;  /* 0x000000ffff0ed224 */ /* 0x000fe200078e0a0e */
[----:B------:R-:W-:Y:S01]  /*3800*/  ISETP.GE.AND P5, PT, R6, RZ, PT ;  /* 0x000000ff0600720c */ /* 0x000fe20003fa6270 */
[----:B------:R-:W-:Y:S01]  /*3810*/  @!P6 IMAD.MOV R12, RZ, RZ, -R12 ;  /* 0x000000ffff0ce224 */ /* 0x000fe200078e0a0c */
[----:B------:R-:W-:Y:S01]  /*3820*/  ISETP.GT.U32.AND P6, PT, R22, R2, PT ;  /* 0x000000021600720c */ /* 0x000fe20003fc4070 */
[--C-:B------:R-:W-:Y:S01]  /*3830*/  @!P3 IMAD.IADD R10, R10, 0x1, -R22.reuse ;  /* 0x000000010a0ab824 */ /* 0x100fe200078e0a16 */
[----:B------:R0:W-:Y:S01]  /*3840*/  STL [R1+0x13c], R17 ;  /* 0x00013c1101007387 */ /* 0x0001e20000100800 */
[----:B------:R-:W-:Y:S01]  /*3850*/  ISETP.GE.AND P3, PT, R0, RZ, PT ;  /* 0x000000ff0000720c */ /* 0x000fe20003f66270 */
[----:B------:R-:W-:Y:S01]  /*3860*/  IMAD.HI.U32 R6, R24, R7, RZ ;  /* 0x0000000718067227 */ /* 0x000fe200078e00ff */
[----:B------:R-:W-:Y:S01]  /*3870*/  IADD3 R0, R3, 0x14c, RZ ;  /* 0x0000014c03007810 */ /* 0x000fe20007ffe0ff */
[----:B------:R-:W-:Y:S02]  /*3880*/  STL [R1+0x138], R14 ;  /* 0x0001380e01007387 */ /* 0x000fe40000100800 */
[--C-:B------:R-:W-:Y:S01]  /*3890*/  @!P1 IMAD.IADD R4, R4, 0x1, -R22.reuse ;  /* 0x0000000104049824 */ /* 0x100fe200078e0a16 */
[----:B------:R-:W-:Y:S01]  /*38a0*/  ISETP.GT.U32.AND P1, PT, R22, R9, PT ;  /* 0x000000091600720c */ /* 0x000fe20003f24070 */
[----:B------:R1:W-:Y:S01]  /*38b0*/  STL [R1+0x134], R12 ;  /* 0x0001340c01007387 */ /* 0x0003e20000100800 */
[--C-:B------:R-:W-:Y:S01]  /*38c0*/  @!P0 IMAD.IADD R13, R13, 0x1, -R22.reuse ;  /* 0x000000010d0d8824 */ /* 0x100fe200078e0a16 */
[----:B------:R-:W-:Y:S01]  /*38d0*/  IABS R11, R0 ;  /* 0x00000000000b7213 */ /* 0x000fe20000000000 */
[----:B------:R-:W-:Y:S01]  /*38e0*/  @!P6 IMAD.IADD R2, R2, 0x1, -R22 ;  /* 0x000000010202e824 */ /* 0x000fe200078e0a16 */
[----:B------:R-:W-:Y:S01]  /*38f0*/  ISETP.GE.AND P0, PT, R8, RZ, PT ;  /* 0x000000ff0800720c */ /* 0x000fe20003f06270 */
[----:B------:R-:W-:Y:S01]  /*3900*/  IMAD.MOV R6, RZ, RZ, -R6 ;  /* 0x000000ffff067224 */ /* 0x000fe200078e0a06 */
[----:B------:R-:W-:-:S02]  /*3910*/  ISETP.GT.U32.AND P6, PT, R22, R13, PT ;  /* 0x0000000d1600720c */ /* 0x000fc40003fc4070 */
[C---:B------:R-:W-:Y:S01]  /*3920*/  IADD3 R8, R3.reuse, 0x148, RZ ;  /* 0x0000014803087810 */ /* 0x040fe20007ffe0ff */
[C---:B------:R-:W-:Y:S01]  /*3930*/  IMAD R7, R22.reuse, R6, R7 ;  /* 0x0000000616077224 */ /* 0x040fe200078e0207 */
[----:B0-----:R-:W-:Y:S01]  /*3940*/  IADD3 R17, R3, 0x100, RZ ;  /* 0x0000010003117810 */ /* 0x001fe20007ffe0ff */
[----:B-1----:R-:W-:Y:S01]  /*3950*/  IMAD.MOV.U32 R12, RZ, RZ, R10 ;  /* 0x000000ffff0c7224 */ /* 0x002fe200078e000a */
[----:B------:R-:W-:Y:S01]  /*3960*/  IABS R10, R8 ;  /* 0x00000008000a7213 */ /* 0x000fe20000000000 */
[----:B------:R-:W-:Y:S02]  /*3970*/  @!P1 IMAD.IADD R9, R9, 0x1, -R22 ;  /* 0x0000000109099824 */ /* 0x000fe400078e0a16 */
[----:B------:R-:W-:Y:S01]  /*3980*/  @!P2 IMAD.MOV R12, RZ, RZ, -R12 ;  /* 0x000000ffff0ca224 */ /* 0x000fe200078e0a0c */
[C---:B------:R-:W-:Y:S02]  /*3990*/  ISETP.GT.U32.AND P2, PT, R22.reuse, R2, PT ;  /* 0x000000021600720c */ /* 0x040fe40003f44070 */
[C---:B------:R-:W-:Y:S01]  /*39a0*/  ISETP.GT.U32.AND P1, PT, R22.reuse, R9, PT ;  /* 0x000000091600720c */ /* 0x040fe20003f24070 */
[----:B------:R-:W-:Y:S01]  /*39b0*/  @!P6 IMAD.IADD R13, R13, 0x1, -R22 ;  /* 0x000000010d0de824 */ /* 0x000fe200078e0a16 */
[----:B------:R0:W-:Y:S01]  /*39c0*/  STL [R1+0x130], R12 ;  /* 0x0001300c01007387 */ /* 0x0001e20000100800 */
[----:B------:R-:W-:-:S02]  /*39d0*/  ISETP.GT.U32.AND P6, PT, R22, R7, PT ;  /* 0x000000071600720c */ /* 0x000fc40003fc4070 */
[----:B------:R-:W-:-:S04]  /*39e0*/  IMAD.MOV.U32 R14, RZ, RZ, R13 ;  /* 0x000000ffff0e7224 */ /* 0x000fc800078e000d */
[----:B------:R-:W-:Y:S02]  /*39f0*/  @!P5 IMAD.MOV R14, RZ, RZ, -R14 ;  /* 0x000000ffff0ed224 */ /* 0x000fe400078e0a0e */
[----:B------:R-:W-:Y:S01]  /*3a00*/  @!P2 IMAD.IADD R2, R2, 0x1, -R22 ;  /* 0x000000010202a824 */ /* 0x000fe200078e0a16 */
[----:B------:R-:W-:Y:S01]  /*3a10*/  ISETP.GE.AND P2, PT, R0, RZ, PT ;  /* 0x000000ff0000720c */ /* 0x000fe20003f46270 */
[----:B0-----:R-:W-:Y:S02]  /*3a20*/  IMAD.MOV.U32 R12, RZ, RZ, R4 ;  /* 0x000000ffff0c7224 */ /* 0x001fe400078e0004 */
[----:B------:R-:W-:-:S04]  /*3a30*/  IMAD.HI.U32 R4, R24, R11, RZ ;  /* 0x0000000b18047227 */ /* 0x000fc800078e00ff */
[----:B------:R-:W-:Y:S02]  /*3a40*/  IMAD.MOV R4, RZ, RZ, -R4 ;  /* 0x000000ffff047224 */ /* 0x000fe400078e0a04 */
[----:B------:R-:W-:Y:S02]  /*3a50*/  @!P1 IMAD.IADD R9, R9, 0x1, -R22 ;  /* 0x0000000109099824 */ /* 0x000fe400078e0a16 */
[C---:B------:R-:W-:Y:S01]  /*3a60*/  IMAD R11, R22.reuse, R4, R11 ;  /* 0x00000004160b7224 */ /* 0x040fe200078e020b */
[----:B------:R-:W-:Y:S01]  /*3a70*/  IADD3 R4, R3, 0x144, RZ ;  /* 0x0000014403047810 */ /* 0x000fe20007ffe0ff */
[----:B------:R-:W-:Y:S01]  /*3a80*/  @!P4 IMAD.MOV R12, RZ, RZ, -R12 ;  /* 0x000000ffff0cc224 */ /* 0x000fe200078e0a0c */
[----:B------:R-:W-:Y:S01]  /*3a90*/  ISETP.GE.AND P4, PT, R5, RZ, PT ;  /* 0x000000ff0500720c */ /* 0x000fe20003f86270 */
[----:B------:R-:W-:Y:S01]  /*3aa0*/  @!P6 IMAD.IADD R7, R7, 0x1, -R22 ;  /* 0x000000010707e824 */ /* 0x000fe200078e0a16 */
[C---:B------:R-:W-:Y:S01]  /*3ab0*/  ISETP.GT.U32.AND P1, PT, R22.reuse, R11, PT ;  /* 0x0000000b1600720c */ /* 0x040fe20003f24070 */
[----:B------:R-:W-:Y:S01]  /*3ac0*/  IMAD.MOV.U32 R13, RZ, RZ, R2 ;  /* 0x000000ffff0d7224 */ /* 0x000fe200078e0002 */
[----:B------:R0:W-:Y:S01]  /*3ad0*/  STL [R1+0x12c], R12 ;  /* 0x00012c0c01007387 */ /* 0x0001e20000100800 */
[----:B------:R-:W-:Y:S01]  /*3ae0*/  IABS R0, R4 ;  /* 0x0000000400007213 */ /* 0x000fe20000000000 */
[----:B------:R-:W-:Y:S01]  /*3af0*/  @!P0 IMAD.MOV R9, RZ, RZ, -R9 ;  /* 0x000000ffff098224 */ /* 0x000fe200078e0a09 */
[----:B------:R-:W-:Y:S01]  /*3b00*/  IADD3 R5, R3, 0x140, RZ ;  /* 0x0000014003057810 */ /* 0x000fe20007ffe0ff */
[----:B------:R-:W-:Y:S01]  /*3b10*/  @!P3 IMAD.MOV R13, RZ, RZ, -R13 ;  /* 0x000000ffff0db224 */ /* 0x000fe200078e0a0d */
[----:B------:R-:W-:Y:S01]  /*3b20*/  ISETP.GT.U32.AND P5, PT, R22, R7, PT ;  /* 0x000000071600720c */ /* 0x000fe20003fa4070 */
[----:B------:R-:W-:Y:S01]  /*3b30*/  STL [R1+0x128], R14 ;  /* 0x0001280e01007387 */ /* 0x000fe20000100800 */
[----:B------:R-:W-:Y:S01]  /*3b40*/  ISETP.GE.AND P6, PT, R8, RZ, PT ;  /* 0x000000ff0800720c */ /* 0x000fe20003fc6270 */
[----:B------:R-:W-:Y:S01]  /*3b50*/  IMAD.HI.U32 R8, R24, R0, RZ ;  /* 0x0000000018087227 */ /* 0x000fe200078e00ff */
[----:B------:R-:W-:Y:S01]  /*3b60*/  IABS R6, R5 ;  /* 0x0000000500067213 */ /* 0x000fe20000000000 */
[----:B------:R1:W-:Y:S01]  /*3b70*/  STL [R1+0x124], R13 ;  /* 0x0001240d01007387 */ /* 0x0003e20000100800 */
[----:B------:R-:W-:Y:S01]  /*3b80*/  ISETP.GE.AND P0, PT, R4, RZ, PT ;  /* 0x000000ff0400720c */ /* 0x000fe20003f06270 */
[----:B0-----:R-:W-:-:S02]  /*3b90*/  IMAD.HI.U32 R12, R24, R10, RZ ;  /* 0x0000000a180c7227 */ /* 0x001fc400078e00ff */
[----:B------:R0:W-:Y:S02]  /*3ba0*/  STL [R1+0x120], R9 ;  /* 0x0001200901007387 */ /* 0x0001e40000100800 */
[----:B------:R-:W-:Y:S02]  /*3bb0*/  @!P1 IMAD.IADD R11, R11, 0x1, -R22 ;  /* 0x000000010b0b9824 */ /* 0x000fe400078e0a16 */
[----:B------:R-:W-:Y:S02]  /*3bc0*/  IMAD.MOV R12, RZ, RZ, -R12 ;  /* 0x000000ffff0c7224 */ /* 0x000fe400078e0a0c */
[----:B------:R-:W-:Y:S01]  /*3bd0*/  IMAD.MOV R4, RZ, RZ, -R8 ;  /* 0x000000ffff047224 */ /* 0x000fe200078e0a08 */
[C---:B------:R-:W-:Y:S01]  /*3be0*/  ISETP.GT.U32.AND P1, PT, R22.reuse, R11, PT ;  /* 0x0000000b1600720c */ /* 0x040fe20003f24070 */
[----:B------:R-:W-:Y:S01]  /*3bf0*/  IMAD R10, R22, R12, R10 ;  /* 0x0000000c160a7224 */ /* 0x000fe200078e020a */
[----:B------:R-:W-:Y:S01]  /*3c00*/  IADD3 R8, R3, 0x13c, RZ ;  /* 0x0000013c03087810 */ /* 0x000fe20007ffe0ff */
[----:B------:R-:W-:-:S03]  /*3c10*/  IMAD.HI.U32 R2, R24, R6, RZ ;  /* 0x0000000618027227 */ /* 0x000fc600078e00ff */
[C---:B------:R-:W-:Y:S01]  /*3c20*/  ISETP.GT.U32.AND P3, PT, R22.reuse, R10, PT ;  /* 0x0000000a1600720c */ /* 0x040fe20003f64070 */
[C---:B------:R-:W-:Y:S01]  /*3c30*/  IMAD R0, R22.reuse, R4, R0 ;  /* 0x0000000416007224 */ /* 0x040fe200078e0200 */
[----:B------:R-:W-:Y:S01]  /*3c40*/  IADD3 R4, R3, 0x138, RZ ;  /* 0x0000013803047810 */ /* 0x000fe20007ffe0ff */
[----:B------:R-:W-:Y:S02]  /*3c50*/  IMAD.MOV R2, RZ, RZ, -R2 ;  /* 0x000000ffff027224 */ /* 0x000fe400078e0a02 */
[--C-:B------:R-:W-:Y:S01]  /*3c60*/  @!P5 IMAD.IADD R7, R7, 0x1, -R22.reuse ;  /* 0x000000010707d824 */ /* 0x100fe200078e0a16 */
[----:B------:R-:W-:Y:S01]  /*3c70*/  ISETP.GE.AND P5, PT, R5, RZ, PT ;  /* 0x000000ff0500720c */ /* 0x000fe20003fa6270 */
[----:B------:R-:W-:Y:S01]  /*3c80*/  @!P1 IMAD.IADD R11, R11, 0x1, -R22 ;  /* 0x000000010b0b9824 */ /* 0x000fe200078e0a16 */
[C---:B------:R-:W-:Y:S01]  /*3c90*/  ISETP.GT.U32.AND P1, PT, R22.reuse, R0, PT ;  /* 0x000000001600720c */ /* 0x040fe20003f24070 */
[----:B------:R-:W-:Y:S01]  /*3ca0*/  IMAD R6, R22, R2, R6 ;  /* 0x0000000216067224 */ /* 0x000fe200078e0206 */
[----:B------:R-:W-:Y:S01]  /*3cb0*/  IABS R5, R8 ;  /* 0x0000000800057213 */ /* 0x000fe20000000000 */
[----:B-1----:R-:W-:Y:S01]  /*3cc0*/  IMAD.MOV.U32 R13, RZ, RZ, R7 ;  /* 0x000000ffff0d7224 */ /* 0x002fe200078e0007 */
[----:B0-----:R-:W-:Y:S01]  /*3cd0*/  IABS R9, R4 ;  /* 0x0000000400097213 */ /* 0x001fe20000000000 */
[--C-:B------:R-:W-:Y:S01]  /*3ce0*/  @!P3 IMAD.IADD R10, R10, 0x1, -R22.reuse ;  /* 0x000000010a0ab824 */ /* 0x100fe200078e0a16 */
[----:B------:R-:W-:Y:S01]  /*3cf0*/  IADD3 R2, R3, 0x134, RZ ;  /* 0x0000013403027810 */ /* 0x000fe20007ffe0ff */
[----:B------:R-:W-:Y:S01]  /*3d00*/  @!P4 IMAD.MOV R13, RZ, RZ, -R13 ;  /* 0x000000ffff0dc224 */ /* 0x000fe200078e0a0d */
[C---:B------:R-:W-:Y:S01]  /*3d10*/  ISETP.GT.U32.AND P4, PT, R22.reuse, R6, PT ;  /* 0x000000061600720c */ /* 0x040fe20003f84070 */
[----:B------:R-:W-:Y:S01]  /*3d20*/  IMAD.MOV.U32 R12, RZ, RZ, R11 ;  /* 0x000000ffff0c7224 */ /* 0x000fe200078e000b */
[----:B------:R-:W-:Y:S01]  /*3d30*/  ISETP.GT.U32.AND P3, PT, R22, R10, PT ;  /* 0x0000000a1600720c */ /* 0x000fe20003f64070 */
[----:B------:R-:W-:Y:S01]  /*3d40*/  IMAD.HI.U32 R11, R24, R5, RZ ;  /* 0x00000005180b7227 */ /* 0x000fe200078e00ff */
[----:B------:R-:W-:Y:S01]  /*3d50*/  IABS R7, R2 ;  /* 0x0000000200077213 */ /* 0x000fe20000000000 */
[----:B------:R0:W-:Y:S02]  /*3d60*/  STL [R1+0x11c], R13 ;  /* 0x00011c0d01007387 */ /* 0x0001e40000100800 */
[----:B------:R-:W-:-:S02]  /*3d70*/  @!P1 IMAD.IADD R0, R0, 0x1, -R22 ;  /* 0x0000000100009824 */ /* 0x000fc400078e0a16 */
[----:B------:R-:W-:Y:S01]  /*3d80*/  @!P2 IMAD.MOV R12, RZ, RZ, -R12 ;  /* 0x000000ffff0ca224 */ /* 0x000fe200078e0a0c */
[----:B------:R-:W-:Y:S01]  /*3d90*/  ISETP.GE.AND P2, PT, R8, RZ, PT ;  /* 0x000000ff0800720c */ /* 0x000fe20003f46270 */
[----:B------:R-:W-:Y:S01]  /*3da0*/  IMAD.MOV.U32 R8, RZ, RZ, R9 ;  /* 0x000000ffff087224 */ /* 0x000fe200078e0009 */
[----:B------:R-:W-:Y:S01]  /*3db0*/  ISETP.GT.U32.AND P1, PT, R22, R0, PT ;  /* 0x000000001600720c */ /* 0x000fe20003f24070 */
[--C-:B------:R-:W-:Y:S01]  /*3dc0*/  @!P4 IMAD.IADD R6, R6, 0x1, -R22.reuse ;  /* 0x000000010606c824 */ /* 0x100fe200078e0a16 */
[----:B------:R1:W-:Y:S01]  /*3dd0*/  STL [R1+0x118], R12 ;  /* 0x0001180c01007387 */ /* 0x0003e20000100800 */
[----:B------:R-:W-:Y:S01]  /*3de0*/  IMAD.MOV R11, RZ, RZ, -R11 ;  /* 0x000000ffff0b7224 */ /* 0x000fe200078e0a0b */
[C---:B0-----:R-:W-:Y:S01]  /*3df0*/  IADD3 R13, R3.reuse, 0x130, RZ ;  /* 0x00000130030d7810 */ /* 0x041fe20007ffe0ff */
[----:B------:R-:W-:Y:S01]  /*3e00*/  @!P3 IMAD.IADD R10, R10, 0x1, -R22 ;  /* 0x000000010a0ab824 */ /* 0x000fe200078e0a16 */
[C---:B------:R-:W-:Y:S01]  /*3e10*/  ISETP.GT.U32.AND P4, PT, R22.reuse, R6, PT ;  /* 0x000000061600720c */ /* 0x040fe20003f84070 */
[----:B------:R-:W-:Y:S01]  /*3e20*/  IMAD R5, R22, R11, R5 ;  /* 0x0000000b16057224 */ /* 0x000fe200078e0205 */
[----:B------:R-:W-:Y:S01]  /*3e30*/  ISETP.GE.AND P3, PT, R4, RZ, PT ;  /* 0x000000ff0400720c */ /* 0x000fe20003f66270 */
[----:B------:R-:W-:Y:S01]  /*3e40*/  IMAD.HI.U32 R4, R24, R8, RZ ;  /* 0x0000000818047227 */ /* 0x000fe200078e00ff */
[----:B------:R-:W-:-:S03]  /*3e50*/  IADD3 R11, R3, 0x12c, RZ ;  /* 0x0000012c030b7810 */ /* 0x000fc60007ffe0ff */
[----:B------:R-:W-:Y:S02]  /*3e60*/  IMAD.MOV R4, RZ, RZ, -R4 ;  /* 0x000000ffff047224 */ /* 0x000fe400078e0a04 */
[----:B------:R-:W-:Y:S01]  /*3e70*/  @!P1 IMAD.IADD R0, R0, 0x1, -R22 ;  /* 0x0000000100009824 */ /* 0x000fe200078e0a16 */
[----:B------:R-:W-:Y:S01]  /*3e80*/  ISETP.GT.U32.AND P1, PT, R22, R5, PT ;  /* 0x000000051600720c */ /* 0x000fe20003f24070 */
[----:B------:R-:W-:-:S04]  /*3e90*/  IMAD.HI.U32 R9, R24, R7, RZ ;  /* 0x0000000718097227 */ /* 0x000fc800078e00ff */
[----:B-1----:R-:W-:Y:S02]  /*3ea0*/  IMAD.MOV.U32 R12, RZ, RZ, R10 ;  /* 0x000000ffff0c7224 */ /* 0x002fe400078e000a */
[----:B------:R-:W-:Y:S01]  /*3eb0*/  IMAD R8, R22, R4, R8 ;  /* 0x0000000416087224 */ /* 0x000fe200078e0208 */
[----:B------:R-:W-:Y:S01]  /*3ec0*/  IADD3 R4, R3, 0x128, RZ ;  /* 0x0000012803047810 */ /* 0x000fe20007ffe0ff */
[----:B------:R-:W-:Y:S02]  /*3ed0*/  IMAD.MOV.U32 R10, RZ, RZ, R0 ;  /* 0x000000ffff0a7224 */ /* 0x000fe400078e0000 */
[----:B------:R-:W-:Y:S02]  /*3ee0*/  IMAD.MOV R9, RZ, RZ, -R9 ;  /* 0x000000ffff097224 */ /* 0x000fe400078e0a09 */
[----:B------:R-:W-:Y:S01]  /*3ef0*/  @!P4 IMAD.IADD R6, R6, 0x1, -R22 ;  /* 0x000000010606c824 */ /* 0x000fe200078e0a16 */
[----:B------:R-:W-:Y:S01]  /*3f00*/  ISETP.GE.AND P4, PT, R13, RZ, PT ;  /* 0x000000ff0d00720c */ /* 0x000fe20003f86270 */
[----:B------:R-:W-:Y:S01]  /*3f10*/  @!P0 IMAD.MOV R10, RZ, RZ, -R10 ;  /* 0x000000ffff0a8224 */ /* 0x000fe200078e0a0a */
[C---:B------:R-:W-:Y:S01]  /*3f20*/  ISETP.GT.U32.AND P0, PT, R22.reuse, R8, PT ;  /* 0x000000081600720c */ /* 0x040fe20003f04070 */
[----:B------:R-:W-:Y:S01]  /*3f30*/  IMAD R7, R22, R9, R7 ;  /* 0x0000000916077224 */ /* 0x000fe200078e0207 */
[----:B------:R-:W-:Y:S01]  /*3f40*/  IABS R13, R13 ;  /* 0x0000000d000d7213 */ /* 0x000fe20000000000 */
[----:B------:R-:W-:Y:S01]  /*3f50*/  IMAD.MOV.U32 R15, RZ, RZ, R6 ;  /* 0x000000ffff0f7224 */ /* 0x000fe200078e0006 */
[----:B------:R-:W-:Y:S01]  /*3f60*/  IADD3 R9, R3, 0x124, RZ ;  /* 0x0000012403097810 */ /* 0x000fe20007ffe0ff */
[----:B------:R-:W-:-:S02]  /*3f70*/  @!P1 IMAD.IADD R5, R5, 0x1, -R22 ;  /* 0x0000000105059824 */ /* 0x000fc400078e0a16 */
[----:B------:R-:W-:Y:S01]  /*3f80*/  @!P5 IMAD.MOV R15, RZ, RZ, -R15 ;  /* 0x000000ffff0fd224 */ /* 0x000fe200078e0a0f */
[C---:B------:R-:W-:Y:S01]  /*3f90*/  ISETP.GT.U32.AND P5, PT, R22.reuse, R7, PT ;  /* 0x000000071600720c */ /* 0x040fe20003fa4070 */
[----:B------:R-:W-:Y:S01]  /*3fa0*/  @!P6 IMAD.MOV R12, RZ, RZ, -R12 ;  /* 0x000000ffff0ce224 */ /* 0x000fe200078e0a0c */
[----:B------:R-:W-:Y:S01]  /*3fb0*/  ISETP.GT.U32.AND P1, PT, R22, R5, PT ;  /* 0x000000051600720c */ /* 0x000fe20003f24070 */
[----:B------:R-:W-:Y:S01]  /*3fc0*/  IMAD.HI.U32 R14, R24, R13, RZ ;  /* 0x0000000d180e7227 */ /* 0x000fe200078e00ff */
[----:B------:R-:W-:Y:S02]  /*3fd0*/  ISETP.GE.AND P6, PT, R2, RZ, PT ;  /* 0x000000ff0200720c */ /* 0x000fe40003fc6270 */
[----:B------:R0:W-:Y:S01]  /*3fe0*/  STL [R1+0x114], R12 ;  /* 0x0001140c01007387 */ /* 0x0001e20000100800 */
[----:B------:R-:W-:Y:S01]  /*3ff0*/  @!P0 IMAD.IADD R8, R8, 0x1, -R22 ;  /* 0x0000000108088824 */ /* 0x000fe200078e0a16 */
[----:B------:R-:W-:Y:S01]  /*4000*/  IABS R2, R4 ;  /* 0x0000000400027213 */ /* 0x000fe20000000000 */
[----:B------:R-:W-:Y:S01]  /*4010*/  IMAD.MOV R14, RZ, RZ, -R14 ;  /* 0x000000ffff0e7224 */ /* 0x000fe200078e0a0e */
[----:B------:R1:W-:Y:S01]  /*4020*/  STL [R1+0x110], R10 ;  /* 0x0001100a01007387 */ /* 0x0003e20000100800 */
[----:B------:R-:W-:-:S02]  /*4030*/  IABS R0, R9 ;  /* 0x0000000900007213 */ /* 0x000fc40000000000 */
[----:B------:R-:W-:Y:S01]  /*4040*/  ISETP.GT.U32.AND P0, PT, R22, R8, PT ;  /* 0x000000081600720c */ /* 0x000fe20003f04070 */
[--C-:B------:R-:W-:Y:S01]  /*4050*/  @!P5 IMAD.IADD R7, R7, 0x1, -R22.reuse ;  /* 0x000000010707d824 */ /* 0x100fe200078e0a16 */
[----:B------:R2:W-:Y:S01]  /*4060*/  STL [R1+0x10c], R15 ;  /* 0x00010c0f01007387 */ /* 0x0005e20000100800 */
[----:B0-----:R-:W-:Y:S01]  /*4070*/  IABS R12, R11 ;  /* 0x0000000b000c7213 */ /* 0x001fe20000000000 */
[----:B------:R-:W-:Y:S01]  /*4080*/  @!P1 IMAD.IADD R5, R5, 0x1, -R22 ;  /* 0x0000000105059824 */ /* 0x000fe200078e0a16 */
[----:B------:R-:W-:Y:S01]  /*4090*/  ISETP.GE.AND P1, PT, R11, RZ, PT ;  /* 0x000000ff0b00720c */ /* 0x000fe20003f26270 */
[----:B------:R-:W-:Y:S01]  /*40a0*/  IMAD.HI.U32 R6, R24, R2, RZ ;  /* 0x0000000218067227 */ /* 0x000fe200078e00ff */
[----:B------:R-:W-:-:S03]  /*40b0*/  ISETP.GT.U32.AND P5, PT, R22, R7, PT ;  /* 0x000000071600720c */ /* 0x000fc60003fa4070 */
[----:B-1----:R-:W-:-:S04]  /*40c0*/  IMAD.HI.U32 R10, R24, R12, RZ ;  /* 0x0000000c180a7227 */ /* 0x002fc800078e00ff */
[----:B------:R-:W-:Y:S02]  /*40d0*/  IMAD R11, R22, R14, R13 ;  /* 0x0000000e160b7224 */ /* 0x000fe400078e020d */
[----:B------:R-:W-:Y:S02]  /*40e0*/  IMAD.MOV R10, RZ, RZ, -R10 ;  /* 0x000000ffff0a7224 */ /* 0x000fe400078e0a0a */
[----:B------:R-:W-:Y:S02]  /*40f0*/  IMAD.MOV R6, RZ, RZ, -R6 ;  /* 0x000000ffff067224 */ /* 0x000fe400078e0a06 */
[----:B------:R-:W-:Y:S01]  /*4100*/  @!P0 IMAD.IADD R8, R8, 0x1, -R22 ;  /* 0x0000000108088824 */ /* 0x000fe200078e0a16 */
[C---:B------:R-:W-:Y:S01]  /*4110*/  ISETP.GT.U32.AND P0, PT, R22.reuse, R11, PT ;  /* 0x0000000b1600720c */ /* 0x040fe20003f04070 */
[----:B------:R-:W-:Y:S02]  /*4120*/  IMAD R12, R22, R10, R12 ;  /* 0x0000000a160c7224 */ /* 0x000fe400078e020c */
[----:B------:R-:W-:-:S04]  /*4130*/  IMAD.HI.U32 R10, R24, R0, RZ ;  /* 0x00000000180a7227 */ /* 0x000fc800078e00ff */
[C---:B------:R-:W-:Y:S01]  /*4140*/  IMAD R2, R22.reuse, R6, R2 ;  /* 0x0000000616027224 */ /* 0x040fe200078e0202 */
[----:B------:R-:W-:Y:S01]  /*4150*/  IADD3 R6, R3, 0x118, RZ ;  /* 0x0000011803067810 */ /* 0x000fe20007ffe0ff */
[----:B------:R-:W-:Y:S02]  /*4160*/  IMAD.MOV.U32 R16, RZ, RZ, R5 ;  /* 0x000000ffff107224 */ /* 0x000fe400078e0005 */
[----:B------:R-:W-:Y:S02]  /*4170*/  IMAD.MOV R5, RZ, RZ, -R10 ;  /* 0x000000ffff057224 */ /* 0x000fe400078e0a0a */
[----:B------:R-:W-:Y:S01]  /*4180*/  @!P5 IMAD.IADD R7, R7, 0x1, -R22 ;  /* 0x000000010707d824 */ /* 0x000fe200078e0a16 */
[C---:B------:R-:W-:Y:S01]  /*4190*/  ISETP.GT.U32.AND P5, PT, R22.reuse, R2, PT ;  /* 0x000000021600720c */ /* 0x040fe20003fa4070 */
[----:B--2---:R-:W-:Y:S02]  /*41a0*/  IMAD.MOV.U32 R15, RZ, RZ, R8 ;  /* 0x000000ffff0f7224 */ /* 0x004fe400078e0008 */
[----:B------:R-:W-:Y:S01]  /*41b0*/  @!P2 IMAD.MOV R16, RZ, RZ, -R16 ;  /* 0x000000ffff10a224 */ /* 0x000fe200078e0a10 */
[C---:B------:R-:W-:Y:S01]  /*41c0*/  ISETP.GT.U32.AND P2, PT, R22.reuse, R12, PT ;  /* 0x0000000c1600720c */ /* 0x040fe20003f44070 */
[C---:B------:R-:W-:Y:S01]  /*41d0*/  IMAD R0, R22.reuse, R5, R0 ;  /* 0x0000000516007224 */ /* 0x040fe200078e0200 */
[----:B------:R-:W-:Y:S01]  /*41e0*/  IADD3 R5, R3, 0x11c, RZ ;  /* 0x0000011c03057810 */ /* 0x000fe20007ffe0ff */
[----:B------:R-:W-:Y:S01]  /*41f0*/  IMAD.MOV.U32 R8, RZ, RZ, R7 ;  /* 0x000000ffff087224 */ /* 0x000fe200078e0007 */
[----:B------:R0:W-:Y:S01]  /*4200*/  STL [R1+0x108], R16 ;  /* 0x0001081001007387 */ /* 0x0001e20000100800 */
[----:B------:R-:W-:Y:S01]  /*4210*/  @!P0 IMAD.IADD R11, R11, 0x1, -R22 ;  /* 0x000000010b0b8824 */ /* 0x000fe200078e0a16 */
[----:B------:R-:W-:Y:S01]  /*4220*/  IABS R7, R5 ;  /* 0x0000000500077213 */ /* 0x000fe20000000000 */
[----:B------:R-:W-:Y:S01]  /*4230*/  @!P6 IMAD.MOV R8, RZ, RZ, -R8 ;  /* 0x000000ffff08e224 */ /* 0x000fe200078e0a08 */
[----:B------:R-:W-:Y:S01]  /*4240*/  ISETP.GT.U32.AND P6, PT, R22, R0, PT ;  /* 0x000000001600720c */ /* 0x000fe20003fc4070 */
[----:B------:R-:W-:Y:S01]  /*4250*/  @!P3 IMAD.MOV R15, RZ, RZ, -R15 ;  /* 0x000000ffff0fb224 */ /* 0x000fe200078e0a0f */
[----:B------:R-:W-:Y:S01]  /*4260*/  ISETP.GE.AND P3, PT, R4, RZ, PT ;  /* 0x000000ff0400720c */ /* 0x000fe20003f66270 */
[--C-:B------:R-:W-:Y:S01]  /*4270*/  @!P5 IMAD.IADD R2, R2, 0x1, -R22.reuse ;  /* 0x000000010202d824 */ /* 0x100fe200078e0a16 */
[----:B------:R-:W-:Y:S01]  /*4280*/  ISETP.GT.U32.AND P0, PT, R22, R11, PT ;  /* 0x0000000b1600720c */ /* 0x000fe20003f04070 */
[----:B------:R-:W-:Y:S01]  /*4290*/  @!P2 IMAD.IADD R12, R12, 0x1, -R22 ;  /* 0x000000010c0ca824 */ /* 0x000fe200078e0a16 */
[----:B------:R-:W-:Y:S01]  /*42a0*/  IADD3 R4, R3, 0x120, RZ ;  /* 0x0000012003047810 */ /* 0x000fe20007ffe0ff */
[----:B------:R-:W-:Y:S01]  /*42b0*/  STL [R1+0x104], R15 ;  /* 0x0001040f01007387 */ /* 0x000fe20000100800 */
[----:B------:R-:W-:-:S02]  /*42c0*/  ISETP.GT.U32.AND P5, PT, R22, R2, PT ;  /* 0x000000021600720c */ /* 0x000fc40003fa4070 */
[----:B------:R-:W-:Y:S01]  /*42d0*/  IABS R10, R4 ;  /* 0x00000004000a7213 */ /* 0x000fe20000000000 */
[----:B------:R1:W-:Y:S01]  /*42e0*/  STL [R1+0x100], R8 ;  /* 0x0001000801007387 */ /* 0x0003e20000100800 */
[----:B------:R-:W-:Y:S01]  /*42f0*/  ISETP.GT.U32.AND P2, PT, R22, R12, PT ;  /* 0x0000000c1600720c */ /* 0x000fe20003f44070 */
[----:B------:R-:W-:Y:S01]  /*4300*/  @!P6 IMAD.IADD R0, R0, 0x1, -R22 ;  /* 0x000000010000e824 */ /* 0x000fe200078e0a16 */
[----:B0-----:R-:W-:Y:S01]  /*4310*/  IADD3 R16, R3, 0x104, RZ ;  /* 0x0000010403107810 */ /* 0x001fe20007ffe0ff */
[----:B------:R-:W-:-:S03]  /*4320*/  IMAD.HI.U32 R13, R24, R10, RZ ;  /* 0x0000000a180d7227 */ /* 0x000fc600078e00ff */
[----:B------:R-:W-:Y:S01]  /*4330*/  ISETP.GT.U32.AND P6, PT, R22, R0, PT ;  /* 0x000000001600720c */ /* 0x000fe20003fc4070 */
[----:B------:R-:W-:Y:S01]  /*4340*/  @!P0 IMAD.IADD R11, R11, 0x1, -R22 ;  /* 0x000000010b0b8824 */ /* 0x000fe200078e0a16 */
[----:B------:R-:W-:Y:S01]  /*4350*/  ISETP.GE.AND P0, PT, R9, RZ, PT ;  /* 0x000000ff0900720c */ /* 0x000fe20003f06270 */
[----:B------:R-:W-:Y:S01]  /*4360*/  IMAD.MOV R13, RZ, RZ, -R13 ;  /* 0x000000ffff0d7224 */ /* 0x000fe200078e0a0d */
[----:B-1----:R-:W-:Y:S01]  /*4370*/  IABS R8, R6 ;  /* 0x0000000600087213 */ /* 0x002fe20000000000 */
[----:B------:R-:W-:-:S04]  /*4380*/  IMAD.HI.U32 R9, R24, R7, RZ ;  /* 0x0000000718097227 */ /* 0x000fc800078e00ff */
[----:B------:R-:W-:Y:S02]  /*4390*/  IMAD R10, R22, R13, R10 ;  /* 0x0000000d160a7224 */ /* 0x000fe400078e020a */
[----:B------:R-:W-:Y:S02]  /*43a0*/  IMAD.MOV R9, RZ, RZ, -R9 ;  /* 0x000000ffff097224 */ /* 0x000fe400078e0a09 */
[--C-:B------:R-:W-:Y:S01]  /*43b0*/  @!P5 IMAD.IADD R2, R2, 0x1, -R22.reuse ;  /* 0x000000010202d824 */ /* 0x100fe200078e0a16 */
[----:B------:R-:W-:Y:S01]  /*43c0*/  ISETP.GE.AND P5, PT, R6, RZ, PT ;  /* 0x000000ff0600720c */ /* 0x000fe20003fa6270 */
[--C-:B------:R-:W-:Y:S01]  /*43d0*/  @!P2 IMAD.IADD R12, R12, 0x1, -R22.reuse ;  /* 0x000000010c0ca824 */ /* 0x100fe200078e0a16 */
[C---:B------:R-:W-:Y:S01]  /*43e0*/  ISETP.GT.U32.AND P2, PT, R22.reuse, R10, PT ;  /* 0x0000000a1600720c */ /* 0x040fe20003f44070 */
[----:B------:R-:W-:Y:S02]  /*43f0*/  IMAD R6, R22, R9, R7 ;  /* 0x0000000916067224 */ /* 0x000fe400078e0207 */
[----:B------:R-:W-:-:S02]  /*4400*/  @!P6 IMAD.IADD R0, R0, 0x1, -R22 ;  /* 0x000000010000e824 */ /* 0x000fc400078e0a16 */
[----:B------:R-:W-:Y:S01]  /*4410*/  IMAD.MOV.U32 R15, RZ, RZ, R11 ;  /* 0x000000ffff0f7224 */ /* 0x000fe200078e000b */
[----:B------:R-:W-:Y:S01]  /*4420*/  ISETP.GT.U32.AND P6, PT, R22, R6, PT ;  /* 0x000000061600720c */ /* 0x000fe20003fc4070 */
[----:B------:R-:W-:Y:S02]  /*4430*/  IMAD.MOV.U32 R14, RZ, RZ, R12 ;  /* 0x000000ffff0e7224 */ /* 0x000fe400078e000c */
[----:B------:R-:W-:Y:S01]  /*4440*/  @!P4 IMAD.MOV R15, RZ, RZ, -R15 ;  /* 0x000000ffff0fc224 */ /* 0x000fe200078e0a0f */
[----:B------:R-:W-:Y:S01]  /*4450*/  ISETP.GE.AND P4, PT, R4, RZ, PT ;  /* 0x000000ff0400720c */ /* 0x000fe20003f86270 */
[----:B------:R-:W-:Y:S01]  /*4460*/  IMAD.MOV.U32 R13, RZ, RZ, R2 ;  /* 0x000000ffff0d7224 */ /* 0x000fe200078e0002 */
[C---:B------:R-:W-:Y:S01]  /*4470*/  IADD3 R4, R3.reuse, 0x114, RZ ;  /* 0x0000011403047810 */ /* 0x040fe20007ffe0ff */
[--C-:B------:R-:W-:Y:S01]  /*4480*/  @!P2 IMAD.IADD R10, R10, 0x1, -R22.reuse ;  /* 0x000000010a0aa824 */ /* 0x100fe200078e0a16 */
[----:B------:R-:W-:Y:S01]  /*4490*/  IADD3 R2, R3, 0x110, RZ ;  /* 0x0000011003027810 */ /* 0x000fe20007ffe0ff */
[----:B------:R-:W-:Y:S01]  /*44a0*/  IMAD.HI.U32 R11, R24, R8, RZ ;  /* 0x00000008180b7227 */ /* 0x000fe200078e00ff */
[----:B------:R-:W-:Y:S01]  /*44b0*/  IABS R7, R4 ;  /* 0x0000000400077213 */ /* 0x000fe20000000000 */
[----:B------:R0:W-:Y:S01]  /*44c0*/  STL [R1+0xfc], R15 ;  /* 0x0000fc0f01007387 */ /* 0x0001e20000100800 */
[----:B------:R-:W-:Y:S01]  /*44d0*/  ISETP.GT.U32.AND P2, PT, R22, R10, PT ;  /* 0x0000000a1600720c */ /* 0x000fe20003f44070 */
[----:B------:R-:W-:Y:S01]  /*44e0*/  @!P6 IMAD.IADD R6, R6, 0x1, -R22 ;  /* 0x000000010606e824 */ /* 0x000fe200078e0a16 */
[----:B------:R-:W-:Y:S01]  /*44f0*/  IABS R18, R2 ;  /* 0x0000000200127213 */ /* 0x000fe20000000000 */
[----:B------:R-:W-:Y:S01]  /*4500*/  @!P1 IMAD.MOV R14, RZ, RZ, -R14 ;  /* 0x000000ffff0e9224 */ /* 0x000fe200078e0a0e */
[----:B------:R-:W-:Y:S01]  /*4510*/  ISETP.GE.AND P1, PT, R5, RZ, PT ;  /* 0x000000ff0500720c */ /* 0x000fe20003f26270 */
[----:B------:R-:W-:Y:S01]  /*4520*/  IMAD.MOV R11, RZ, RZ, -R11 ;  /* 0x000000ffff0b7224 */ /* 0x000fe200078e0a0b */
[----:B------:R-:W-:Y:S01]  /*4530*/  ISETP.GT.U32.AND P6, PT, R22, R6, PT ;  /* 0x000000061600720c */ /* 0x000fe20003fc4070 */
[----:B------:R-:W-:Y:S01]  /*4540*/  IMAD.HI.U32 R5, R24, R7, RZ ;  /* 0x0000000718057227 */ /* 0x000fe200078e00ff */
[----:B------:R-:W-:Y:S01]  /*4550*/  STL [R1+0xf4], R14 ;  /* 0x0000f40e01007387 */ /* 0x000fe20000100800 */
[----:B0-----:R-:W-:-:S02]  /*4560*/  IADD3 R15, R3, 0xf8, RZ ;  /* 0x000000f8030f7810 */ /* 0x001fc40007ffe0ff */
[----:B------:R-:W-:Y:S02]  /*4570*/  IMAD.MOV.U32 R12, RZ, RZ, R0 ;  /* 0x000000ffff0c7224 */ /* 0x000fe400078e0000 */
[----:B------:R-:W-:Y:S02]  /*4580*/  IMAD R8, R22, R11, R8 ;  /* 0x0000000b16087224 */ /* 0x000fe400078e0208 */
[----:B------:R-:W-:-:S04]  /*4590*/  IMAD.HI.U32 R0, R24, R18, RZ ;  /* 0x0000001218007227 */ /* 0x000fc800078e00ff */
[----:B------:R-:W-:Y:S02]  /*45a0*/  IMAD.MOV R5, RZ, RZ, -R5 ;  /* 0x000000ffff057224 */ /* 0x000fe400078e0a05 */
[----:B------:R-:W-:Y:S01]  /*45b0*/  @!P3 IMAD.MOV R13, RZ, RZ, -R13 ;  /* 0x000000ffff0db224 */ /* 0x000fe200078e0a0d */
[----:B------:R-:W-:Y:S01]  /*45c0*/  ISETP.GE.AND P3, PT, R4, RZ, PT ;  /* 0x000000ff0400720c */ /* 0x000fe20003f66270 */
[----:B------:R-:W-:Y:S01]  /*45d0*/  @!P0 IMAD.MOV R12, RZ, RZ, -R12 ;  /* 0x000000ffff0c8224 */ /* 0x000fe200078e0a0c */
[----:B------:R-:W-:Y:S01]  /*45e0*/  ISETP.GE.AND P0, PT, R2, RZ, PT ;  /* 0x000000ff0200720c */ /* 0x000fe20003f06270 */
[----:B------:R-:W-:Y:S01]  /*45f0*/  @!P2 IMAD.IADD R10, R10, 0x1, -R22 ;  /* 0x000000010a0aa824 */ /* 0x000fe200078e0a16 */
[C---:B------:R-:W-:Y:S01]  /*4600*/  ISETP.GT.U32.AND P2, PT, R22.reuse, R8, PT ;  /* 0x000000081600720c */ /* 0x040fe20003f44070 */
[----:B------:R-:W-:Y:S01]  /*4610*/  IMAD.MOV R0, RZ, RZ, -R0 ;  /* 0x000000ffff007224 */ /* 0x000fe200078e0a00 */
[----:B------:R0:W-:Y:S01]  /*4620*/  STL [R1+0xf0], R13 ;  /* 0x0000f00d01007387 */ /* 0x0001e20000100800 */
[C---:B------:R-:W-:Y:S01]  /*4630*/  IMAD R7, R22.reuse, R5, R7 ;  /* 0x0000000516077224 */ /* 0x040fe200078e0207 */
[----:B------:R-:W-:Y:S01]  /*4640*/  IADD3 R2, R3, 0x10c, RZ ;  /* 0x0000010c03027810 */ /* 0x000fe20007ffe0ff */
[----:B------:R-:W-:Y:S01]  /*4650*/  IMAD R18, R22, R0, R18 ;  /* 0x0000000016127224 */ /* 0x000fe200078e0212 */
[----:B------:R1:W-:Y:S01]  /*4660*/  STL [R1+0xec], R12 ;  /* 0x0000ec0c01007387 */ /* 0x0003e20000100800 */
[----:B------:R-:W-:Y:S01]  /*4670*/  @!P6 IMAD.IADD R6, R6, 0x1, -R22 ;  /* 0x000000010606e824 */ /* 0x000fe200078e0a16 */
[----:B------:R-:W-:-:S02]  /*4680*/  ISETP.GT.U32.AND P6, PT, R22, R7, PT ;  /* 0x000000071600720c */ /* 0x000fc40003fc4070 */
[C---:B------:R-:W-:Y:S01]  /*4690*/  IADD3 R4, R3.reuse, 0x108, RZ ;  /* 0x0000010803047810 */ /* 0x040fe20007ffe0ff */
[----:B------:R-:W-:Y:S01]  /*46a0*/  IMAD.MOV.U32 R11, RZ, RZ, R6 ;  /* 0x000000ffff0b7224 */ /* 0x000fe200078e0006 */
[----:B------:R-:W-:Y:S01]  /*46b0*/  IABS R9, R2 ;  /* 0x0000000200097213 */ /* 0x000fe20000000000 */
[----:B------:R-:W-:Y:S01]  /*46c0*/  @!P2 IMAD.IADD R8, R8, 0x1, -R22 ;  /* 0x000000010808a824 */ /* 0x000fe200078e0a16 */
[----:B0-----:R-:W-:Y:S01]  /*46d0*/  IABS R13, R4 ;  /* 0x00000004000d7213 */ /* 0x001fe20000000000 */
[----:B------:R-:W-:Y:S01]  /*46e0*/  @!P1 IMAD.MOV R11, RZ, RZ, -R11 ;  /* 0x000000ffff0b9224 */ /* 0x000fe200078e0a0b */
[----:B------:R-:W-:Y:S01]  /*46f0*/  ISETP.GE.AND P1, PT, R2, RZ, PT ;  /* 0x000000ff0200720c */ /* 0x000fe20003f26270 */
[----:B-1----:R-:W-:Y:S01]  /*4700*/  IMAD.MOV.U32 R12, RZ, RZ, R10 ;  /* 0x000000ffff0c7224 */ /* 0x002fe200078e000a */
[----:B------:R-:W-:Y:S01]  /*4710*/  ISETP.GT.U32.AND P2, PT, R22, R8, PT ;  /* 0x000000081600720c */ /* 0x000fe20003f44070 */
[----:B------:R-:W-:Y:S01]  /*4720*/  IMAD.HI.U32 R5, R24, R9, RZ ;  /* 0x0000000918057227 */ /* 0x000fe200078e00ff */
[----:B------:R-:W-:-:S02]  /*4730*/  IADD3 R2, R3, 0xfc, RZ ;  /* 0x000000fc03027810 */ /* 0x000fc40007ffe0ff */
[----:B------:R-:W-:Y:S01]  /*4740*/  IADD3 R10, R3, 0xf4, RZ ;  /* 0x000000f4030a7810 */ /* 0x000fe20007ffe0ff */
[----:B------:R-:W-:Y:S01]  /*4750*/  @!P4 IMAD.MOV R12, RZ, RZ, -R12 ;  /* 0x000000ffff0cc224 */ /* 0x000fe200078e0a0c */
[----:B------:R-:W-:Y:S01]  /*4760*/  ISETP.GT.U32.AND P4, PT, R22, R18, PT ;  /* 0x000000121600720c */ /* 0x000fe20003f84070 */
[--C-:B------:R-:W-:Y:S01]  /*4770*/  @!P6 IMAD.IADD R7, R7, 0x1, -R22.reuse ;  /* 0x000000010707e824 */ /* 0x100fe200078e0a16 */
[----:B------:R-:W-:Y:S01]  /*4780*/  IABS R14, R2 ;  /* 0x00000002000e7213 */ /* 0x000fe20000000000 */
[----:B------:R-:W-:Y:S01]  /*4790*/  IMAD.HI.U32 R0, R24, R13, RZ ;  /* 0x0000000d18007227 */ /* 0x000fe200078e00ff */
[----:B------:R0:W-:Y:S02]  /*47a0*/  STL [R1+0xe8], R12 ;  /* 0x0000e80c01007387 */ /* 0x0001e40000100800 */
[----:B------:R-:W-:Y:S01]  /*47b0*/  ISETP.GT.U32.AND P6, PT, R22, R7, PT ;  /* 0x000000071600720c */ /* 0x000fe20003fc4070 */
[----:B------:R-:W-:Y:S01]  /*47c0*/  IMAD.MOV R5, RZ, RZ, -R5 ;  /* 0x000000ffff057224 */ /* 0x000fe200078e0a05 */
[----:B------:R1:W-:Y:S01]  /*47d0*/  STL [R1+0xe4], R11 ;  /* 0x0000e40b01007387 */ /* 0x0003e20000100800 */
[----:B------:R-:W-:Y:S01]  /*47e0*/  @!P2 IMAD.IADD R8, R8, 0x1, -R22 ;  /* 0x000000010808a824 */ /* 0x000fe200078e0a16 */
[----:B------:R-:W-:Y:S01]  /*47f0*/  ISETP.GE.AND P2, PT, R4, RZ, PT ;  /* 0x000000ff0400720c */ /* 0x000fe20003f46270 */
[----:B------:R-:W-:Y:S01]  /*4800*/  IMAD.MOV R0, RZ, RZ, -R0 ;  /* 0x000000ffff007224 */ /* 0x000fe200078e0a00 */
[----:B------:R-:W-:Y:S01]  /*4810*/  IABS R4, R16 ;  /* 0x0000001000047213 */ /* 0x000fe20000000000 */
[--C-:B------:R-:W-:Y:S01]  /*4820*/  @!P4 IMAD.IADD R18, R18, 0x1, -R22.reuse ;  /* 0x000000011212c824 */ /* 0x100fe200078e0a16 */
[----:B0-----:R-:W-:Y:S01]  /*4830*/  IABS R12, R17 ;  /* 0x00000011000c7213 */ /* 0x001fe20000000000 */
[C---:B------:R-:W-:Y:S01]  /*4840*/  IMAD R9, R22.reuse, R5, R9 ;  /* 0x0000000516097224 */ /* 0x040fe200078e0209 */
[----:B------:R-:W-:Y:S01]  /*4850*/  IABS R5, R15 ;  /* 0x0000000f00057213 */ /* 0x000fe20000000000 */
[C---:B------:R-:W-:Y:S01]  /*4860*/  IMAD R13, R22.reuse, R0, R13 ;  /* 0x00000000160d7224 */ /* 0x040fe200078e020d */
[C---:B------:R-:W-:Y:S01]  /*4870*/  ISETP.GT.U32.AND P4, PT, R22.reuse, R18, PT ;  /* 0x000000121600720c */ /* 0x040fe20003f84070 */
[----:B------:R-:W-:Y:S01]  /*4880*/  @!P6 IMAD.IADD R7, R7, 0x1, -R22 ;  /* 0x000000010707e824 */ /* 0x000fe200078e0a16 */
[----:B------:R-:W-:Y:S01]  /*4890*/  ISETP.GT.U32.AND P6, PT, R22, R9, PT ;  /* 0x000000091600720c */ /* 0x000fe20003fc4070 */
[----:B------:R-:W-:Y:S01]  /*48a0*/  IMAD.HI.U32 R6, R24, R4, RZ ;  /* 0x0000000418067227 */ /* 0x000fe200078e00ff */
[----:B------:R-:W-:-:S03]  /*48b0*/  IABS R0, R10 ;  /* 0x0000000a00007213 */ /* 0x000fc60000000000 */
[----:B------:R-:W-:Y:S02]  /*48c0*/  IMAD.MOV R6, RZ, RZ, -R6 ;  /* 0x000000ffff067224 */ /* 0x000fe400078e0a06 */
[----:B------:R-:W-:-:S04]  /*48d0*/  IMAD.HI.U32 R20, R24, R12, RZ ;  /* 0x0000000c18147227 */ /* 0x000fc800078e00ff */
[----:B------:R-:W-:Y:S01]  /*48e0*/  @!P4 IMAD.IADD R18, R18, 0x1, -R22 ;  /* 0x000000011212c824 */ /* 0x000fe200078e0a16 */
[C---:B------:R-:W-:Y:S01]  /*48f0*/  ISETP.GT.U32.AND P4, PT, R22.reuse, R13, PT ;  /* 0x0000000d1600720c */ /* 0x040fe20003f84070 */
[C---:B------:R-:W-:Y:S02]  /*4900*/  IMAD R4, R22.reuse, R6, R4 ;  /* 0x0000000616047224 */ /* 0x040fe400078e0204 */
[----:B------:R-:W-:Y:S02]  /*4910*/  IMAD.MOV R20, RZ, RZ, -R20 ;  /* 0x000000ffff147224 */ /* 0x000fe400078e0a14 */
[----:B------:R-:W-:Y:S01]  /*4920*/  @!P6 IMAD.IADD R9, R9, 0x1, -R22 ;  /* 0x000000010909e824 */ /* 0x000fe200078e0a16 */
[C---:B------:R-:W-:Y:S01]  /*4930*/  ISETP.GT.U32.AND P6, PT, R22.reuse, R4, PT ;  /* 0x000000041600720c */ /* 0x040fe20003fc4070 */
[----:B------:R-:W-:Y:S02]  /*4940*/  IMAD R12, R22, R20, R12 ;  /* 0x00000014160c7224 */ /* 0x000fe400078e020c */
[----:B------:R-:W-:-:S04]  /*4950*/  IMAD.HI.U32 R19, R24, R14, RZ ;  /* 0x0000000e18137227 */ /* 0x000fc800078e00ff */
[----:B------:R-:W-:Y:S01]  /*4960*/  @!P4 IMAD.IADD R13, R13, 0x1, -R22 ;  /* 0x000000010d0dc824 */ /* 0x000fe200078e0a16 */
[----:B------:R-:W-:Y:S01]  /*4970*/  ISETP.GT.U32.AND P4, PT, R22, R12, PT ;  /* 0x0000000c1600720c */ /* 0x000fe20003f84070 */
[----:B------:R-:W-:-:S04]  /*4980*/  IMAD.HI.U32 R6, R24, R5, RZ ;  /* 0x0000000518067227 */ /* 0x000fc800078e00ff */
[----:B------:R-:W-:Y:S01]  /*4990*/  @!P6 IMAD.IADD R4, R4, 0x1, -R22 ;  /* 0x000000010404e824 */ /* 0x000fe200078e0a16 */
[----:B------:R-:W-:Y:S01]  /*49a0*/  ISETP.GT.U32.AND P6, PT, R22, R9, PT ;  /* 0x000000091600720c */ /* 0x000fe20003fc4070 */
[----:B------:R-:W-:Y:S01]  /*49b0*/  IMAD.MOV.U32 R21, RZ, RZ, R8 ;  /* 0x000000ffff157224 */ /* 0x000fe200078e0008 */
[----:B------:R-:W-:Y:S01]  /*49c0*/  IADD3 R8, R3, 0xec, RZ ;  /* 0x000000ec03087810 */ /* 0x000fe20007ffe0ff */
[----:B------:R-:W-:Y:S02]  /*49d0*/  IMAD.MOV R19, RZ, RZ, -R19 ;  /* 0x000000ffff137224 */ /* 0x000fe400078e0a13 */
[----:B-1----:R-:W-:-:S04]  /*49e0*/  IMAD.HI.U32 R11, R24, R0, RZ ;  /* 0x00000000180b7227 */ /* 0x002fc800078e00ff */
[----:B------:R-:W-:Y:S01]  /*49f0*/  @!P4 IMAD.IADD R12, R12, 0x1, -R22 ;  /* 0x000000010c0cc824 */ /* 0x000fe200078e0a16 */
[C---:B------:R-:W-:Y:S01]  /*4a00*/  ISETP.GT.U32.AND P4, PT, R22.reuse, R4, PT ;  /* 0x000000041600720c */ /* 0x040fe20003f84070 */
[----:B------:R-:W-:Y:S02]  /*4a10*/  IMAD.MOV R20, RZ, RZ, -R6 ;  /* 0x000000ffff147224 */ /* 0x000fe400078e0a06 */
[----:B------:R-:W-:Y:S01]  /*4a20*/  @!P5 IMAD.MOV R21, RZ, RZ, -R21 ;  /* 0x000000ffff15d224 */ /* 0x000fe200078e0a15 */
[C---:B------:R-:W-:Y:S01]  /*4a30*/  ISETP.GT.U32.AND P5, PT, R22.reuse, R13, PT ;  /* 0x0000000d1600720c */ /* 0x040fe20003fa4070 */
[C---:B------:R-:W-:Y:S02]  /*4a40*/  IMAD R6, R22.reuse, R19, R14 ;  /* 0x0000001316067224 */ /* 0x040fe400078e020e */
[----:B------:R-:W-:Y:S01]  /*4a50*/  IMAD.MOV.U32 R19, RZ, RZ, R7 ;  /* 0x000000ffff137224 */ /* 0x000fe200078e0007 */
[----:B------:R-:W-:Y:S01]  /*4a60*/  STL [R1+0xe0], R21 ;  /* 0x0000e01501007387 */ /* 0x000fe20000100800 */
[----:B------:R-:W-:Y:S01]  /*4a70*/  IMAD.MOV R14, RZ, RZ, -R11 ;  /* 0x000000ffff0e7224 */ /* 0x000fe200078e0a0b */
[----:B------:R-:W-:Y:S01]  /*4a80*/  IADD3 R11, R3, 0xf0, RZ ;  /* 0x000000f0030b7810 */ /* 0x000fe20007ffe0ff */
[C---:B------:R-:W-:Y:S01]  /*4a90*/  IMAD R5, R22.reuse, R20, R5 ;  /* 0x0000001416057224 */ /* 0x040fe200078e0205 */
[----:B------:R-:W-:Y:S01]  /*4aa0*/  IABS R7, R8 ;  /* 0x0000000800077213 */ /* 0x000fe20000000000 */
[----:B------:R-:W-:Y:S01]  /*4ab0*/  @!P0 IMAD.MOV R18, RZ, RZ, -R18 ;  /* 0x000000ffff128224 */ /* 0x000fe200078e0a12 */
[C---:B------:R-:W-:Y:S01]  /*4ac0*/  ISETP.GT.U32.AND P0, PT, R22.reuse, R6, PT ;  /* 0x000000061600720c */ /* 0x040fe20003f04070 */
[----:B------:R-:W-:Y:S01]  /*4ad0*/  @!P3 IMAD.MOV R19, RZ, RZ, -R19 ;  /* 0x000000ffff13b224 */ /* 0x000fe200078e0a13 */
[C---:B------:R-:W-:Y:S01]  /*4ae0*/  ISETP.GT.U32.AND P3, PT, R22.reuse, R12, PT ;  /* 0x0000000c1600720c */ /* 0x040fe20003f64070 */
[C---:B------:R-:W-:Y:S01]  /*4af0*/  IMAD R0, R22.reuse, R14, R0 ;  /* 0x0000000e16007224 */ /* 0x040fe200078e0200 */
[----:B------:R-:W-:Y:S01]  /*4b00*/  IABS R14, R11 ;  /* 0x0000000b000e7213 */ /* 0x000fe20000000000 */
[--C-:B------:R-:W-:Y:S01]  /*4b10*/  @!P6 IMAD.IADD R9, R9, 0x1, -R22.reuse ;  /* 0x000000010909e824 */ /* 0x100fe200078e0a16 */
[----:B------:R-:W-:Y:S01]  /*4b20*/  ISETP.GT.U32.AND P6, PT, R22, R5, PT ;  /* 0x000000051600720c */ /* 0x000fe20003fc4070 */
[--C-:B------:R-:W-:Y:S01]  /*4b30*/  @!P4 IMAD.IADD R4, R4, 0x1, -R22.reuse ;  /* 0x000000010404c824 */ /* 0x100fe200078e0a16 */
[----:B------:R-:W-:Y:S01]  /*4b40*/  ISETP.GT.U32.AND P4, PT, R22, R0, PT ;  /* 0x000000001600720c */ /* 0x000fe20003f84070 */
[----:B------:R0:W-:Y:S01]  /*4b50*/  STL [R1+0xdc], R19 ;  /* 0x0000dc1301007387 */ /* 0x0001e20000100800 */
[--C-:B------:R-:W-:Y:S01]  /*4b60*/  @!P5 IMAD.IADD R13, R13, 0x1, -R22.reuse ;  /* 0x000000010d0dd824 */ /* 0x100fe200078e0a16 */
[----:B------:R-:W-:Y:S01]  /*4b70*/  ISETP.GE.AND P5, PT, R16, RZ, PT ;  /* 0x000000ff1000720c */ /* 0x000fe20003fa6270 */
[----:B------:R-:W-:Y:S01]  /*4b80*/  IMAD.MOV.U32 R20, RZ, RZ, R9 ;  /* 0x000000ffff147224 */ /* 0x000fe200078e0009 */
[----:B------:R1:W-:Y:S01]  /*4b90*/  STL [R1+0xd8], R18 ;  /* 0x0000d81201007387 */ /* 0x0003e20000100800 */
[--C-:B------:R-:W-:Y:S01]  /*4ba0*/  @!P0 IMAD.IADD R6, R6, 0x1, -R22.reuse ;  /* 0x0000000106068824 */ /* 0x100fe200078e0a16 */
[----:B------:R-:W-:Y:S01]  /*4bb0*/  ISETP.GE.AND P0, PT, R2, RZ, PT ;  /* 0x000000ff0200720c */ /* 0x000fe20003f06270 */
[----:B------:R-:W-:Y:S01]  /*4bc0*/  @!P3 IMAD.IADD R12, R12, 0x1, -R22 ;  /* 0x000000010c0cb824 */ /* 0x000fe200078e0a16 */
[----:B------:R-:W-:Y:S01]  /*4bd0*/  ISETP.GE.AND P3, PT, R17, RZ, PT ;  /* 0x000000ff1100720c */ /* 0x000fe20003f66270 */
[----:B------:R-:W-:Y:S01]  /*4be0*/  @!P1 IMAD.MOV R20, RZ, RZ, -R20 ;  /* 0x000000ffff149224 */ /* 0x000fe200078e0a14 */
[----:B------:R-:W-:Y:S01]  /*4bf0*/  ISETP.GT.U32.AND P1, PT, R22, R6, PT ;  /* 0x000000061600720c */ /* 0x000fe20003f24070 */
[----:B------:R-:W-:Y:S01]  /*4c00*/  @!P6 IMAD.IADD R5, R5, 0x1, -R22 ;  /* 0x000000010505e824 */ /* 0x000fe200078e0a16 */
[----:B------:R-:W-:Y:S01]  /*4c10*/  IADD3 R9, R3, 0xe8, RZ ;  /* 0x000000e803097810 */ /* 0x000fe20007ffe0ff */
[----:B0-----:R-:W-:Y:S01]  /*4c20*/  IMAD.MOV.U32 R19, RZ, RZ, R13 ;  /* 0x000000ffff137224 */ /* 0x001fe200078e000d */
[----:B------:R-:W-:Y:S01]  /*4c30*/  STL [R1+0xd4], R20 ;  /* 0x0000d41401007387 */ /* 0x000fe20000100800 */
[----:B-1----:R-:W-:Y:S01]  /*4c40*/  IMAD.HI.U32 R18, R24, R14, RZ ;  /* 0x0000000e18127227 */ /* 0x002fe200078e00ff */
[----:B------:R-:W-:-:S02]  /*4c50*/  ISETP.GE.AND P6, PT, R15, RZ, PT ;  /* 0x000000ff0f00720c */ /* 0x000fc40003fc6270 */
[C---:B------:R-:W-:Y:S01]  /*4c60*/  IADD3 R21, R3.reuse, 0x38, RZ ;  /* 0x0000003803157810 */ /* 0x040fe20007ffe0ff */
[----:B------:R-:W-:Y:S02]  /*4c70*/  IMAD.MOV R18, RZ, RZ, -R18 ;  /* 0x000000ffff127224 */ /* 0x000fe400078e0a12 */
[----:B------:R-:W-:Y:S01]  /*4c80*/  IMAD.MOV.U32 R13, RZ, RZ, R4 ;  /* 0x000000ffff0d7224 */ /* 0x000fe200078e0004 */
[----:B------:R-:W-:Y:S01]  /*4c90*/  IADD3 R4, R3, 0xe4, RZ ;  /* 0x000000e403047810 */ /* 0x000fe20007ffe0ff */
[----:B------:R-:W-:Y:S02]  /*4ca0*/  IMAD R2, R22, R18, R14 ;  /* 0x0000001216027224 */ /* 0x000fe400078e020e */
[----:B------:R-:W-:Y:S01]  /*4cb0*/  @!P4 IMAD.IADD R0, R0, 0x1, -R22 ;  /* 0x000000010000c824 */ /* 0x000fe200078e0a16 */
[C---:B------:R-:W-:Y:S01]  /*4cc0*/  ISETP.GT.U32.AND P4, PT, R22.reuse, R5, PT ;  /* 0x000000051600720c */ /* 0x040fe20003f84070 */
[----:B------:R-:W-:Y:S01]  /*4cd0*/  @!P5 IMAD.MOV R13, RZ, RZ, -R13 ;  /* 0x000000ffff0dd224 */ /* 0x000fe200078e0a0d */
[----:B------:R-:W-:Y:S01]  /*4ce0*/  ISETP.GT.U32.AND P5, PT, R22, R2, PT ;  /* 0x000000021600720c */ /* 0x000fe20003fa4070 */
[----:B------:R-:W-:-:S04]  /*4cf0*/  IMAD.HI.U32 R16, R24, R7, RZ ;  /* 0x0000000718107227 */ /* 0x000fc800078e00ff */
[----:B------:R-:W-:Y:S01]  /*4d00*/  @!P2 IMAD.MOV R19, RZ, RZ, -R19 ;  /* 0x000000ffff13a224 */ /* 0x000fe200078e0a13 */
[----:B------:R-:W-:Y:S01]  /*4d10*/  ISETP.GT.U32.AND P2, PT, R22, R0, PT ;  /* 0x000000001600720c */ /* 0x000fe20003f44070 */
[----:B------:R-:W-:Y:S02]  /*4d20*/  IMAD.MOV R16, RZ, RZ, -R16 ;  /* 0x000000ffff107224 */ /* 0x000fe400078e0a10 */
[----:B------:R-:W-:Y:S01]  /*4d30*/  @!P3 IMAD.MOV R12, RZ, RZ, -R12 ;  /* 0x000000ffff0cb224 */ /* 0x000fe200078e0a0c */
[----:B------:R-:W-:Y:S01]  /*4d40*/  ISETP.GE.AND P3, PT, R10, RZ, PT ;  /* 0x000000ff0a00720c */ /* 0x000fe20003f66270 */
[----:B------:R-:W-:Y:S01]  /*4d50*/  IMAD R7, R22, R16, R7 ;  /* 0x0000001016077224 */ /* 0x000fe200078e0207 */
[----:B------:R-:W-:Y:S01]  /*4d60*/  IABS R10, R9 ;  /* 0x00000009000a7213 */ /* 0x000fe20000000000 */
[--C-:B------:R-:W-:Y:S01]  /*4d70*/  @!P1 IMAD.IADD R6, R6, 0x1, -R22.reuse ;  /* 0x0000000106069824 */ /* 0x100fe200078e0a16 */
[----:B------:R-:W-:Y:S01]  /*4d80*/  STL [R1+0xd0], R19 ;  /* 0x0000d01301007387 */ /* 0x000fe20000100800 */
[--C-:B------:R-:W-:Y:S01]  /*4d90*/  @!P4 IMAD.IADD R5, R5, 0x1, -R22.reuse ;  /* 0x000000010505c824 */ /* 0x100fe200078e0a16 */
[----:B------:R-:W-:Y:S01]  /*4da0*/  ISETP.GE.AND P4, PT, R11, RZ, PT ;  /* 0x000000ff0b00720c */ /* 0x000fe20003f86270 */
[----:B------:R-:W-:Y:S01]  /*4db0*/  IMAD.HI.U32 R11, R24, R10, RZ ;  /* 0x0000000a180b7227 */ /* 0x000fe200078e00ff */
[----:B------:R-:W-:Y:S01]  /*4dc0*/  ISETP.GT.U32.AND P1, PT, R22, R7, PT ;  /* 0x000000071600720c */ /* 0x000fe20003f24070 */
[----:B------:R0:W-:Y:S02]  /*4dd0*/  STL [R1+0xcc], R13 ;  /* 0x0000cc0d01007387 */ /* 0x0001e40000100800 */
[----:B------:R-:W-:Y:S01]  /*4de0*/  @!P5 IMAD.IADD R2, R2, 0x1, -R22 ;  /* 0x000000010202d824 */ /* 0x000fe200078e0a16 */
[----:B------:R-:W-:Y:S01]  /*4df0*/  ISETP.GE.AND P5, PT, R9, RZ, PT ;  /* 0x000000ff0900720c */ /* 0x000fe20003fa6270 */
[----:B------:R-:W-:Y:S01]  /*4e00*/  IMAD.MOV.U32 R14, RZ, RZ, R6 ;  /* 0x000000ffff0e7224 */ /* 0x000fe200078e0006 */
[----:B------:R1:W-:Y:S01]  /*4e10*/  STL [R1+0xc8], R12 ;  /* 0x0000c80c01007387 */ /* 0x0003e20000100800 */
[----:B------:R-:W-:Y:S01]  /*4e20*/  @!P2 IMAD.IADD R0, R0, 0x1, -R22 ;  /* 0x000000010000a824 */ /* 0x000fe200078e0a16 */
[----:B------:R-:W-:Y:S01]  /*4e30*/  ISETP.GE.AND P2, PT, R8, RZ, PT ;  /* 0x000000ff0800720c */ /* 0x000fe20003f46270 */
[----:B------:R-:W-:-:S02]  /*4e40*/  IMAD.MOV R11, RZ, RZ, -R11 ;  /* 0x000000ffff0b7224 */ /* 0x000fc400078e0a0b */
[----:B------:R-:W-:Y:S01]  /*4e50*/  @!P0 IMAD.MOV R14, RZ, RZ, -R14 ;  /* 0x000000ffff0e8224 */ /* 0x000fe200078e0a0e */
[C---:B------:R-:W-:Y:S01]  /*4e60*/  ISETP.GT.U32.AND P0, PT, R22.reuse, R2, PT ;  /* 0x000000021600720c */ /* 0x040fe20003f04070 */
[C---:B------:R-:W-:Y:S01]  /*4e70*/  IMAD R10, R22.reuse, R11, R10 ;  /* 0x0000000b160a7224 */ /* 0x040fe200078e020a */
[----:B0-----:R-:W-:Y:S01]  /*4e80*/  IABS R13, R4 ;  /* 0x00000004000d7213 */ /* 0x001fe20000000000 */
[----:B------:R-:W-:Y:S01]  /*4e90*/  @!P1 IMAD.IADD R7, R7, 0x1, -R22 ;  /* 0x0000000107079824 */ /* 0x000fe200078e0a16 */
[C---:B------:R-:W-:Y:S01]  /*4ea0*/  IADD3 R11, R3.reuse, 0xe0, RZ ;  /* 0x000000e0030b7810 */ /* 0x040fe20007ffe0ff */
[----:B-1----:R-:W-:Y:S01]  /*4eb0*/  IMAD.MOV.U32 R12, RZ, RZ, R5 ;  /* 0x000000ffff0c7224 */ /* 0x002fe200078e0005 */
[----:B------:R-:W-:Y:S01]  /*4ec0*/  STL [R1+0xc4], R14 ;  /* 0x0000c40e01007387 */ /* 0x000fe20000100800 */
[----:B------:R-:W-:Y:S01]  /*4ed0*/  IMAD.MOV.U32 R5, RZ, RZ, R0 ;  /* 0x000000ffff057224 */ /* 0x000fe200078e0000 */
[----:B------:R-:W-:Y:S01]  /*4ee0*/  IADD3 R0, R3, 0xdc, RZ ;  /* 0x000000dc03007810 */ /* 0x000fe20007ffe0ff */
[----:B------:R-:W-:Y:S01]  /*4ef0*/  @!P6 IMAD.MOV R12, RZ, RZ, -R12 ;  /* 0x000000ffff0ce224 */ /* 0x000fe200078e0a0c */
[C---:B------:R-:W-:Y:S01]  /*4f00*/  ISETP.GT.U32.AND P6, PT, R22.reuse, R7, PT ;  /* 0x000000071600720c */ /* 0x040fe20003fc4070 */
[----:B------:R-:W-:Y:S01]  /*4f10*/  @!P3 IMAD.MOV R5, RZ, RZ, -R5 ;  /* 0x000000ffff05b224 */ /* 0x000fe200078e0a05 */
[----:B------:R-:W-:Y:S01]  /*4f20*/  ISETP.GT.U32.AND P3, PT, R22, R10, PT ;  /* 0x0000000a1600720c */ /* 0x000fe20003f64070 */
[----:B------:R-:W-:Y:S01]  /*4f30*/  @!P0 IMAD.IADD R2, R2, 0x1, -R22 ;  /* 0x0000000102028824 */ /* 0x000fe200078e0a16 */
[----:B------:R-:W-:Y:S01]  /*4f40*/  ISETP.GE.AND P0, PT, R11, RZ, PT ;  /* 0x000000ff0b00720c */ /* 0x000fe20003f06270 */
[----:B------:R-:W-:Y:S01]  /*4f50*/  IMAD.HI.U32 R8, R24, R13, RZ ;  /* 0x0000000d18087227 */ /* 0x000fe200078e00ff */
[----:B------:R-:W-:Y:S01]  /*4f60*/  IABS R11, R11 ;  /* 0x0000000b000b7213 */ /* 0x000fe20000000000 */
[----:B------:R-:W-:Y:S01]  /*4f70*/  STL [R1+0xc0], R12 ;  /* 0x0000c00c01007387 */ /* 0x000fe20000100800 */
[----:B------:R-:W-:Y:S01]  /*4f80*/  ISETP.GE.AND P1, PT, R4, RZ, PT ;  /* 0x000000ff0400720c */ /* 0x000fe20003f26270 */
[----:B------:R-:W-:Y:S01]  /*4f90*/  IMAD.MOV.U32 R6, RZ, RZ, R2 ;  /* 0x000000ffff067224 */ /* 0x000fe200078e0002 */
[----:B------:R-:W-:Y:S01]  /*4fa0*/  IABS R4, R0 ;  /* 0x0000000000047213 */ /* 0x000fe20000000000 */
[----:B------:R-:W-:Y:S01]  /*4fb0*/  IMAD.MOV R8, RZ, RZ, -R8 ;  /* 0x000000ffff087224 */ /* 0x000fe200078e0a08 */
[----:B------:R0:W-:Y:S01]  /*4fc0*/  STL [R1+0xbc], R5 ;  /* 0x0000bc0501007387 */ /* 0x0001e20000100800 */
[----:B------:R-:W-:Y:S01]  /*4fd0*/  @!P4 IMAD.MOV R6, RZ, RZ, -R6 ;  /* 0x000000ffff06c224 */ /* 0x000fe200078e0a06 */
[----:B------:R-:W-:Y:S01]  /*4fe0*/  ISETP.GE.AND P4, PT, R0, RZ, PT ;  /* 0x000000ff0000720c */ /* 0x000fe20003f86270 */
[----:B------:R-:W-:-:S02]  /*4ff0*/  @!P3 IMAD.IADD R10, R10, 0x1, -R22 ;  /* 0x000000010a0ab824 */ /* 0x000fc400078e0a16 */
[C---:B------:R-:W-:Y:S01]  /*5000*/  IMAD R13, R22.reuse, R8, R13 ;  /* 0x00000008160d7224 */ /* 0x040fe200078e020d */
[----:B------:R1:W-:Y:S01]  /*5010*/  STL [R1+0xb8], R6 ;  /* 0x0000b80601007387 */ /* 0x0003e20000100800 */
[----:B------:R-:W-:Y:S01]  /*5020*/  @!P6 IMAD.IADD R7, R7, 0x1, -R22 ;  /* 0x000000010707e824 */ /* 0x000fe200078e0a16 */
[----:B------:R-:W-:Y:S01]  /*5030*/  ISETP.GT.U32.AND P3, PT, R22, R10, PT ;  /* 0x0000000a1600720c */ /* 0x000fe20003f64070 */
[----:B------:R-:W-:Y:S01]  /*5040*/  IMAD.HI.U32 R2, R24, R4, RZ ;  /* 0x0000000418027227 */ /* 0x000fe200078e00ff */
[----:B------:R-:W-:Y:S02]  /*5050*/  ISETP.GT.U32.AND P6, PT, R22, R13, PT ;  /* 0x0000000d1600720c */ /* 0x000fe40003fc4070 */
[C---:B0-----:R-:W-:Y:S01]  /*5060*/  IADD3 R5, R3.reuse, 0xd8, RZ ;  /* 0x000000d803057810 */ /* 0x041fe20007ffe0ff */
[----:B------:R-:W-:Y:S01]  /*5070*/  @!P2 IMAD.MOV R7, RZ, RZ, -R7 ;  /* 0x000000ffff07a224 */ /* 0x000fe200078e0a07 */
[----:B------:R-:W-:Y:S01]  /*5080*/  IADD3 R12, R3, 0xd0, RZ ;  /* 0x000000d0030c7810 */ /* 0x000fe20007ffe0ff */
[----:B------:R-:W-:Y:S01]  /*5090*/  IMAD.MOV R2, RZ, RZ, -R2 ;  /* 0x000000ffff027224 */ /* 0x000fe200078e0a02 */
[----:B------:R-:W-:Y:S01]  /*50a0*/  IABS R9, R5 ;  /* 0x0000000500097213 */ /* 0x000fe20000000000 */
[----:B-1----:R-:W-:Y:S01]  /*50b0*/  IMAD.HI.U32 R6, R24, R11, RZ ;  /* 0x0000000b18067227 */ /* 0x002fe200078e00ff */
[----:B------:R-:W-:Y:S01]  /*50c0*/  ISETP.GE.AND P2, PT, R5, RZ, PT ;  /* 0x000000ff0500720c */ /* 0x000fe20003f46270 */
[----:B------:R0:W-:Y:S01]  /*50d0*/  STL [R1+0xb4], R7 ;  /* 0x0000b40701007387 */ /* 0x0001e20000100800 */
[----:B------:R-:W-:Y:S01]  /*50e0*/  IABS R14, R12 ;  /* 0x0000000c000e7213 */ /* 0x000fe20000000000 */
[----:B------:R-:W-:-:S02]  /*50f0*/  IMAD.MOV R6, RZ, RZ, -R6 ;  /* 0x000000ffff067224 */ /* 0x000fc400078e0a06 */
[--C-:B------:R-:W-:Y:S02]  /*5100*/  @!P3 IMAD.IADD R10, R10, 0x1, -R22.reuse ;  /* 0x000000010a0ab824 */ /* 0x100fe400078e0a16 */
[----:B------:R-:W-:Y:S02]  /*5110*/  IMAD R11, R22, R6, R11 ;  /* 0x00000006160b7224 */ /* 0x000fe400078e020b */
[----:B------:R-:W-:Y:S02]  /*5120*/  @!P6 IMAD.IADD R13, R13, 0x1, -R22 ;  /* 0x000000010d0de824 */ /* 0x000fe400078e0a16 */
[----:B------:R-:W-:Y:S01]  /*5130*/  IMAD.HI.U32 R0, R24, R9, RZ ;  /* 0x0000000918007227 */ /* 0x000fe200078e00ff */
[C---:B------:R-:W-:Y:S02]  /*5140*/  ISETP.GT.U32.AND P3, PT, R22.reuse, R11, PT ;  /* 0x0000000b1600720c */ /* 0x040fe40003f64070 */
[C---:B------:R-:W-:Y:S01]  /*5150*/  ISETP.GT.U32.AND P6, PT, R22.reuse, R13, PT ;  /* 0x0000000d1600720c */ /* 0x040fe20003fc4070 */
[----:B------:R-:W-:Y:S01]  /*5160*/  IMAD.MOV R5, RZ, RZ, -R0 ;  /* 0x000000ffff057224 */ /* 0x000fe200078e0a00 */
[C---:B------:R-:W-:Y:S01]  /*5170*/  IADD3 R0, R3.reuse, 0xd4, RZ ;  /* 0x000000d403007810 */ /* 0x040fe20007ffe0ff */
[----:B------:R-:W-:Y:S01]  /*5180*/  IMAD.MOV.U32 R15, RZ, RZ, R10 ;  /* 0x000000ffff0f7224 */ /* 0x000fe200078e000a */
[----:B0-----:R-:W-:Y:S01]  /*5190*/  IADD3 R7, R3, 0xcc, RZ ;  /* 0x000000cc03077810 */ /* 0x001fe20007ffe0ff */
[C---:B------:R-:W-:Y:S01]  /*51a0*/  IMAD R9, R22.reuse, R5, R9 ;  /* 0x0000000516097224 */ /* 0x040fe200078e0209 */
[----:B------:R-:W-:Y:S01]  /*51b0*/  IABS R5, R0 ;  /* 0x0000000000057213 */ /* 0x000fe20000000000 */
[----:B------:R-:W-:Y:S01]  /*51c0*/  @!P5 IMAD.MOV R15, RZ, RZ, -R15 ;  /* 0x000000ffff0fd224 */ /* 0x000fe200078e0a0f */
[----:B------:R-:W-:Y:S01]  /*51d0*/  IABS R8, R7 ;  /* 0x0000000700087213 */ /* 0x000fe20000000000 */
[C---:B------:R-:W-:Y:S01]  /*51e0*/  IMAD R4, R22.reuse, R2, R4 ;  /* 0x0000000216047224 */ /* 0x040fe200078e0204 */
[C---:B------:R-:W-:Y:S01]  /*51f0*/  ISETP.GT.U32.AND P5, PT, R22.reuse, R9, PT ;  /* 0x000000091600720c */ /* 0x040fe20003fa4070 */
[--C-:B------:R-:W-:Y:S01]  /*5200*/  @!P3 IMAD.IADD R11, R11, 0x1, -R22.reuse ;  /* 0x000000010b0bb824 */ /* 0x100fe200078e0a16 */
[----:B------:R-:W-:Y:S01]  /*5210*/  IADD3 R2, R3, 0xc8, RZ ;  /* 0x000000c803027810 */ /* 0x000fe20007ffe0ff */
[----:B------:R-:W-:Y:S01]  /*5220*/  @!P6 IMAD.IADD R13, R13, 0x1, -R22 ;  /* 0x000000010d0de824 */ /* 0x000fe200078e0a16 */
[----:B------:R-:W-:Y:S01]  /*5230*/  ISETP.GT.U32.AND P6, PT, R22, R4, PT ;  /* 0x000000041600720c */ /* 0x000fe20003fc4070 */
[----:B------:R-:W-:Y:S01]  /*5240*/  IMAD.HI.U32 R10, R24, R5, RZ ;  /* 0x00000005180a7227 */ /* 0x000fe200078e00ff */
[----:B------:R-:W-:Y:S01]  /*5250*/  ISETP.GT.U32.AND P3, PT, R22, R11, PT ;  /* 0x0000000b1600720c */ /* 0x000fe20003f64070 */
[----:B------:R-:W-:Y:S01]  /*5260*/  STL [R1+0xb0], R15 ;  /* 0x0000b00f01007387 */ /* 0x000fe20000100800 */
[----:B------:R-:W-:Y:S01]  /*5270*/  IABS R6, R2 ;  /* 0x0000000200067213 */ /* 0x000fe20000000000 */
[----:B------:R-:W-:-:S02]  /*5280*/  IMAD.MOV R10, RZ, RZ, -R10 ;  /* 0x000000ffff0a7224 */ /* 0x000fc400078e0a0a */
[----:B------:R-:W-:Y:S01]  /*5290*/  @!P1 IMAD.MOV R13, RZ, RZ, -R13 ;  /* 0x000000ffff0d9224 */ /* 0x000fe200078e0a0d */
[----:B------:R-:W-:Y:S01]  /*52a0*/  ISETP.GE.AND P1, PT, R0, RZ, PT ;  /* 0x000000ff0000720c */ /* 0x000fe20003f26270 */
[----:B------:R-:W-:Y:S02]  /*52b0*/  IMAD R0, R22, R10, R5 ;  /* 0x0000000a16007224 */ /* 0x000fe400078e0205 */
[--C-:B------:R-:W-:Y:S01]  /*52c0*/  @!P5 IMAD.IADD R9, R9, 0x1, -R22.reuse ;  /* 0x000000010909d824 */ /* 0x100fe200078e0a16 */
[----:B------:R0:W-:Y:S01]  /*52d0*/  STL [R1+0xac], R13 ;  /* 0x0000ac0d01007387 */ /* 0x0001e20000100800 */
[--C-:B------:R-:W-:Y:S02]  /*52e0*/  @!P6 IMAD.IADD R4, R4, 0x1, -R22.reuse ;  /* 0x000000010404e824 */ /* 0x100fe400078e0a16 */
[----:B------:R-:W-:Y:S01]  /*52f0*/  @!P3 IMAD.IADD R11, R11, 0x1, -R22 ;  /* 0x000000010b0bb824 */ /* 0x000fe200078e0a16 */
[----:B------:R-:W-:Y:S01]  /*5300*/  ISETP.GT.U32.AND P3, PT, R22, R0, PT ;  /* 0x000000001600720c */ /* 0x000fe20003f64070 */
[----:B------:R-:W-:Y:S01]  /*5310*/  IMAD.HI.U32 R5, R24, R8, RZ ;  /* 0x0000000818057227 */ /* 0x000fe200078e00ff */
[----:B------:R-:W-:-:S02]  /*5320*/  ISETP.GT.U32.AND P5, PT, R22, R9, PT ;  /* 0x000000091600720c */ /* 0x000fc40003fa4070 */
[----:B------:R-:W-:Y:S01]  /*5330*/  ISETP.GT.U32.AND P6, PT, R22, R4, PT ;  /* 0x000000041600720c */ /* 0x000fe20003fc4070 */
[----:B------:R-:W-:-:S04]  /*5340*/  IMAD.HI.U32 R10, R24, R6, RZ ;  /* 0x00000006180a7227 */ /* 0x000fc800078e00ff */
[----:B0-----:R-:W-:-:S04]  /*5350*/  IMAD.HI.U32 R13, R24, R14, RZ ;  /* 0x0000000e180d7227 */ /* 0x001fc800078e00ff */
[----:B------:R-:W-:Y:S02]  /*5360*/  IMAD.MOV R5, RZ, RZ, -R5 ;  /* 0x000000ffff057224 */ /* 0x000fe400078e0a05 */
[----:B------:R-:W-:Y:S02]  /*5370*/  IMAD.MOV R13, RZ, RZ, -R13 ;  /* 0x000000ffff0d7224 */ /* 0x000fe400078e0a0d */
[----:B------:R-:W-:Y:S02]  /*5380*/  IMAD.MOV R10, RZ, RZ, -R10 ;  /* 0x000000ffff0a7224 */ /* 0x000fe400078e0a0a */
[----:B------:R-:W-:Y:S01]  /*5390*/  IMAD R8, R22, R5, R8 ;  /* 0x0000000516087224 */ /* 0x000fe200078e0208 */
[----:B------:R-:W-:Y:S01]  /*53a0*/  IADD3 R5, R3, 0xc4, RZ ;  /* 0x000000c403057810 */ /* 0x000fe20007ffe0ff */
[--C-:B------:R-:W-:Y:S02]  /*53b0*/  @!P3 IMAD.IADD R0, R0, 0x1, -R22.reuse ;  /* 0x000000010000b824 */ /* 0x100fe400078e0a16 */
[----:B------:R-:W-:Y:S01]  /*53c0*/  @!P5 IMAD.IADD R9, R9, 0x1, -R22 ;  /* 0x000000010909d824 */ /* 0x000fe200078e0a16 */
[C---:B------:R-:W-:Y:S01]  /*53d0*/  ISETP.GT.U32.AND P5, PT, R22.reuse, R8, PT ;  /* 0x000000081600720c */ /* 0x040fe20003fa4070 */
[----:B------:R-:W-:Y:S01]  /*53e0*/  IMAD.MOV.U32 R15, RZ, RZ, R11 ;  /* 0x000000ffff0f7224 */ /* 0x000fe200078e000b */
[C---:B------:R-:W-:Y:S01]  /*53f0*/  ISETP.GT.U32.AND P3, PT, R22.reuse, R0, PT ;  /* 0x000000001600720c */ /* 0x040fe20003f64070 */
[----:B------:R-:W-:-:S02]  /*5400*/  IMAD R14, R22, R13, R14 ;  /* 0x0000000d160e7224 */ /* 0x000fc400078e020e */
[----:B------:R-:W-:Y:S01]  /*5410*/  IMAD R6, R22, R10, R6 ;  /* 0x0000000a16067224 */ /* 0x000fe200078e0206 */
[----:B------:R-:W-:Y:S01]  /*5420*/  IABS R10, R5 ;  /* 0x00000005000a7213 */ /* 0x000fe20000000000 */
[----:B------:R-:W-:Y:S02]  /*5430*/  IMAD.MOV.U32 R11, RZ, RZ, R9 ;  /* 0x000000ffff0b7224 */ /* 0x000fe400078e0009 */
[----:B------:R-:W-:Y:S01]  /*5440*/  @!P6 IMAD.IADD R4, R4, 0x1, -R22 ;  /* 0x000000010404e824 */ /* 0x000fe200078e0a16 */
[----:B------:R-:W-:Y:S01]  /*5450*/  ISETP.GE.AND P6, PT, R12, RZ, PT ;  /* 0x000000ff0c00720c */ /* 0x000fe20003fc6270 */
[----:B------:R-:W-:Y:S01]  /*5460*/  @!P0 IMAD.MOV R15, RZ, RZ, -R15 ;  /* 0x000000ffff0f8224 */ /* 0x000fe200078e0a0f */
[C---:B------:R-:W-:Y:S01]  /*5470*/  ISETP.GT.U32.AND P0, PT, R22.reuse, R14, PT ;  /* 0x0000000e1600720c */ /* 0x040fe20003f04070 */
[----:B------:R-:W-:Y:S01]  /*5480*/  @!P2 IMAD.MOV R11, RZ, RZ, -R11 ;  /* 0x000000ffff0ba224 */ /* 0x000fe200078e0a0b */
[----:B------:R-:W-:Y:S01]  /*5490*/  ISETP.GT.U32.AND P2, PT, R22, R6, PT ;  /* 0x000000061600720c */ /* 0x000fe20003f44070 */
[----:B------:R-:W-:Y:S01]  /*54a0*/  IMAD.MOV.U32 R12, RZ, RZ, R4 ;  /* 0x000000ffff0c7224 */ /* 0x000fe200078e0004 */
[----:B------:R-:W-:Y:S01]  /*54b0*/  STL [R1+0xa8], R15 ;  /* 0x0000a80f01007387 */ /* 0x000fe20000100800 */
[----:B------:R-:W-:-:S02]  /*54c0*/  IMAD.MOV.U32 R4, RZ, RZ, R10 ;  /* 0x000000ffff047224 */ /* 0x000fc400078e000a */
[----:B------:R-:W-:Y:S01]  /*54d0*/  @!P4 IMAD.MOV R12, RZ, RZ, -R12 ;  /* 0x000000ffff0cc224 */ /* 0x000fe200078e0a0c */
[----:B------:R-:W-:Y:S01]  /*54e0*/  ISETP.GE.AND P4, PT, R7, RZ, PT ;  /* 0x000000ff0700720c */ /* 0x000fe20003f86270 */
[----:B------:R-:W-:Y:S01]  /*54f0*/  IMAD.HI.U32 R9, R24, R4, RZ ;  /* 0x0000000418097227 */ /* 0x000fe200078e00ff */
[C---:B------:R-:W-:Y:S02]  /*5500*/  IADD3 R7, R3.reuse, 0xc0, RZ ;  /* 0x000000c003077810 */ /* 0x040fe40007ffe0ff */
[----:B------:R0:W-:Y:S01]  /*5510*/  STL [R1+0xa0], R12 ;  /* 0x0000a00c01007387 */ /* 0x0001e20000100800 */
[--C-:B------:R-:W-:Y:S01]  /*5520*/  @!P3 IMAD.IADD R0, R0, 0x1, -R22.reuse ;  /* 0x000000010000b824 */ /* 0x100fe200078e0a16 */
[----:B------:R-:W-:Y:S01]  /*5530*/  IABS R13, R7 ;  /* 0x00000007000d7213 */ /* 0x000fe20000000000 */
[--C-:B------:R-:W-:Y:S01]  /*5540*/  @!P5 IMAD.IADD R8, R8, 0x1, -R22.reuse ;  /* 0x000000010808d824 */ /* 0x100fe200078e0a16 */
[----:B------:R-:W-:Y:S01]  /*5550*/  ISETP.GE.AND P3, PT, R2, RZ, PT ;  /* 0x000000ff0200720c */ /* 0x000fe20003f66270 */
[----:B------:R-:W-:Y:S01]  /*5560*/  IMAD.MOV R9, RZ, RZ, -R9 ;  /* 0x000000ffff097224 */ /* 0x000fe200078e0a09 */
[----:B------:R-:W-:Y:S01]  /*5570*/  IADD3 R2, R3, 0xb8, RZ ;  /* 0x000000b803027810 */ /* 0x000fe20007ffe0ff */
[----:B------:R-:W-:Y:S01]  /*5580*/  @!P0 IMAD.IADD R14, R14, 0x1, -R22 ;  /* 0x000000010e0e8824 */ /* 0x000fe200078e0a16 */
[----:B------:R-:W-:Y:S01]  /*5590*/  ISETP.GE.AND P0, PT, R5, RZ, PT ;  /* 0x000000ff0500720c */ /* 0x000fe20003f06270 */
[----:B------:R-:W-:Y:S01]  /*55a0*/  IMAD.MOV.U32 R10, RZ, RZ, R0 ;  /* 0x000000ffff0a7224 */ /* 0x000fe200078e0000 */
[C---:B------:R-:W-:Y:S01]  /*55b0*/  IADD3 R5, R3.reuse, 0xbc, RZ ;  /* 0x000000bc03057810 */ /* 0x040fe20007ffe0ff */
[----:B------:R-:W-:Y:S01]  /*55c0*/  @!P2 IMAD.IADD R6, R6, 0x1, -R22 ;  /* 0x000000010606a824 */ /* 0x000fe200078e0a16 */
[C---:B------:R-:W-:Y:S01]  /*55d0*/  ISETP.GT.U32.AND P2, PT, R22.reuse, R8, PT ;  /* 0x000000081600720c */ /* 0x040fe20003f44070 */
[C---:B------:R-:W-:Y:S01]  /*55e0*/  IMAD R4, R22.reuse, R9, R4 ;  /* 0x0000000916047224 */ /* 0x040fe200078e0204 */
[----:B------:R-:W-:Y:S01]  /*55f0*/  ISETP.GT.U32.AND P5, PT, R22, R14, PT ;  /* 0x0000000e1600720c */ /* 0x000fe20003fa4070 */
[----:B------:R-:W-:Y:S01]  /*5600*/  IMAD.HI.U32 R9, R24, R13, RZ ;  /* 0x0000000d18097227 */ /* 0x000fe200078e00ff */
[----:B0-----:R-:W-:Y:S01]  /*5610*/  IABS R12, R5 ;  /* 0x00000005000c7213 */ /* 0x001fe20000000000 */
[----:B------:R0:W-:Y:S01]  /*5620*/  STL [R1+0x9c], R11 ;  /* 0x00009c0b01007387 */ /* 0x0001e20000100800 */
[----:B------:R-:W-:Y:S01]  /*5630*/  IADD3 R0, R3, 0xb4, RZ ;  /* 0x000000b403007810 */ /* 0x000fe20007ffe0ff */
[----:B------:R-:W-:Y:S01]  /*5640*/  @!P1 IMAD.MOV R10, RZ, RZ, -R10 ;  /* 0x000000ffff0a9224 */ /* 0x000fe200078e0a0a */
[----:B------:R-:W-:Y:S01]  /*5650*/  ISETP.GT.U32.AND P1, PT, R22, R6, PT ;  /* 0x000000061600720c */ /* 0x000fe20003f24070 */
[----:B------:R-:W-:-:S03]  /*5660*/  IMAD.MOV R9, RZ, RZ, -R9 ;  /* 0x000000ffff097224 */ /* 0x000fc600078e0a09 */
[----:B------:R1:W-:Y:S01]  /*5670*/  STL [R1+0x98], R10 ;  /* 0x0000980a01007387 */ /* 0x0003e20000100800 */
[----:B------:R-:W-:Y:S02]  /*5680*/  IMAD R13, R22, R9, R13 ;  /* 0x00000009160d7224 */ /* 0x000fe400078e020d */
[----:B------:R-:W-:Y:S01]  /*5690*/  @!P2 IMAD.IADD R8, R8, 0x1, -R22 ;  /* 0x000000010808a824 */ /* 0x000fe200078e0a16 */
[----:B0-----:R-:W-:Y:S01]  /*56a0*/  IABS R11, R2 ;  /* 0x00000002000b7213 */ /* 0x001fe20000000000 */
[----:B------:R-:W-:Y:S01]  /*56b0*/  IMAD.HI.U32 R9, R24, R12, RZ ;  /* 0x0000000c18097227 */ /* 0x000fe200078e00ff */
[----:B------:R-:W-:-:S03]  /*56c0*/  ISETP.GT.U32.AND P2, PT, R22, R13, PT ;  /* 0x0000000d1600720c */ /* 0x000fc60003f44070 */
[--C-:B------:R-:W-:Y:S01]  /*56d0*/  @!P5 IMAD.IADD R14, R14, 0x1, -R22.reuse ;  /* 0x000000010e0ed824 */ /* 0x100fe200078e0a16 */
[----:B------:R-:W-:Y:S01]  /*56e0*/  ISETP.GT.U32.AND P5, PT, R22, R4, PT ;  /* 0x000000041600720c */ /* 0x000fe20003fa4070 */
[----:B------:R-:W-:Y:S01]  /*56f0*/  @!P1 IMAD.IADD R6, R6, 0x1, -R22 ;  /* 0x0000000106069824 */ /* 0x000fe200078e0a16 */
[----:B------:R-:W-:Y:S01]  /*5700*/  ISETP.GE.AND P1, PT, R7, RZ, PT ;  /* 0x000000ff0700720c */ /* 0x000fe20003f26270 */
[----:B------:R-:W-:Y:S01]  /*5710*/  IMAD.HI.U32 R7, R24, R11, RZ ;  /* 0x0000000b18077227 */ /* 0x000fe200078e00ff */
[----:B-1----:R-:W-:-:S03]  /*5720*/  IABS R10, R0 ;  /* 0x00000000000a7213 */ /* 0x002fc60000000000 */
[----:B------:R-:W-:Y:S02]  /*5730*/  IMAD.MOV R9, RZ, RZ, -R9 ;  /* 0x000000ffff097224 */ /* 0x000fe400078e0a09 */
[----:B------:R-:W-:Y:S02]  /*5740*/  IMAD.MOV R7, RZ, RZ, -R7 ;  /* 0x000000ffff077224 */ /* 0x000fe400078e0a07 */
[C---:B------:R-:W-:Y:S01]  /*5750*/  IMAD R12, R22.reuse, R9, R12 ;  /* 0x00000009160c7224 */ /* 0x040fe200078e020c */
[----:B------:R-:W-:Y:S01]  /*5760*/  IADD3 R9, R3, 0xb0, RZ ;  /* 0x000000b003097810 */ /* 0x000fe20007ffe0ff */
[----:B------:R-:W-:Y:S02]  /*5770*/  @!P2 IMAD.IADD R13, R13, 0x1, -R22 ;  /* 0x000000010d0da824 */ /* 0x000fe400078e0a16 */
[C---:B------:R-:W-:Y:S02]  /*5780*/  IMAD R11, R22.reuse, R7, R11 ;  /* 0x00000007160b7224 */ /* 0x040fe400078e020b */
[----:B------:R-:W-:Y:S01]  /*5790*/  @!P4 IMAD.MOV R8, RZ, RZ, -R8 ;  /* 0x000000ffff08c224 */ /* 0x000fe200078e0a08 */
[----:B------:R-:W-:Y:S01]  /*57a0*/  ISETP.GT.U32.AND P4, PT, R22, R12, PT ;  /* 0x0000000c1600720c */ /* 0x000fe20003f84070 */
[----:B------:R-:W-:Y:S01]  /*57b0*/  @!P5 IMAD.IADD R4, R4, 0x1, -R22 ;  /* 0x000000010404d824 */ /* 0x000fe200078e0a16 */
[----:B------:R-:W-:Y:S01]  /*57c0*/  ISETP.GE.AND P5, PT, R5, RZ, PT ;  /* 0x000000ff0500720c */ /* 0x000fe20003fa6270 */
[----:B------:R-:W-:Y:S01]  /*57d0*/  @!P3 IMAD.MOV R6, RZ, RZ, -R6 ;  /* 0x000000ffff06b224 */ /* 0x000fe200078e0a06 */
[----:B------:R-:W-:Y:S01]  /*57e0*/  ISETP.GT.U32.AND P2, PT, R22, R13, PT ;  /* 0x0000000d1600720c */ /* 0x000fe20003f44070 */
[----:B------:R-:W-:Y:S01]  /*57f0*/  IMAD.HI.U32 R5, R24, R10, RZ ;  /* 0x0000000a18057227 */ /* 0x000fe200078e00ff */
[----:B------:R-:W-:-:S03]  /*5800*/  ISETP.GT.U32.AND P3, PT, R22, R11, PT ;  /* 0x0000000b1600720c */ /* 0x000fc60003f64070 */
[----:B------:R-:W-:Y:S02]  /*5810*/  IMAD.MOV.U32 R15, RZ, RZ, R14 ;  /* 0x000000ffff0f7224 */ /* 0x000fe400078e000e */
[----:B------:R-:W-:Y:S02]  /*5820*/  IMAD.MOV R5, RZ, RZ, -R5 ;  /* 0x000000ffff057224 */ /* 0x000fe400078e0a05 */
[----:B------:R-:W-:Y:S01]  /*5830*/  @!P6 IMAD.MOV R15, RZ, RZ, -R15 ;  /* 0x000000ffff0fe224 */ /* 0x000fe200078e0a0f */
[C---:B------:R-:W-:Y:S01]  /*5840*/  ISETP.GT.U32.AND P6, PT, R22.reuse, R4, PT ;  /* 0x000000041600720c */ /* 0x040fe20003fc4070 */
[----:B------:R-:W-:Y:S01]  /*5850*/  IMAD R10, R22, R5, R10 ;  /* 0x00000005160a7224 */ /* 0x000fe200078e020a */
[----:B------:R-:W-:Y:S01]  /*5860*/  IABS R5, R9 ;  /* 0x0000000900057213 */ /* 0x000fe20000000000 */
[--C-:B------:R-:W-:Y:S01]  /*5870*/  @!P4 IMAD.IADD R12, R12, 0x1, -R22.reuse ;  /* 0x000000010c0cc824 */ /* 0x100fe200078e0a16 */
[----:B------:R-:W-:Y:S01]  /*5880*/  ISETP.GE.AND P4, PT, R0, RZ, PT ;  /* 0x000000ff0000720c */ /* 0x000fe20003f86270 */
[--C-:B------:R-:W-:Y:S01]  /*5890*/  @!P2 IMAD.IADD R13, R13, 0x1, -R22.reuse ;  /* 0x000000010d0da824 */ /* 0x100fe200078e0a16 */
[C---:B------:R-:W-:Y:S01]  /*58a0*/  ISETP.GT.U32.AND P2, PT, R22.reuse, R10, PT ;  /* 0x0000000a1600720c */ /* 0x040fe20003f44070 */
[----:B------:R-:W-:Y:S01]  /*58b0*/  @!P3 IMAD.IADD R11, R11, 0x1, -R22 ;  /* 0x000000010b0bb824 */ /* 0x000fe200078e0a16 */
[----:B------:R-:W-:Y:S01]  /*58c0*/  ISETP.GT.U32.AND P3, PT, R22, R12, PT ;  /* 0x0000000c1600720c */ /* 0x000fe20003f64070 */
[----:B------:R-:W-:Y:S01]  /*58d0*/  IMAD.HI.U32 R0, R24, R5, RZ ;  /* 0x0000000518007227 */ /* 0x000fe200078e00ff */
[----:B------:R-:W-:Y:S03]  /*58e0*/  STL [R1+0x94], R15 ;  /* 0x0000940f01007387 */ /* 0x000fe60000100800 */
[----:B------:R-:W-:Y:S01]  /*58f0*/  IMAD.MOV R0, RZ, RZ, -R0 ;  /* 0x000000ffff007224 */ /* 0x000fe200078e0a00 */
[----:B------:R-:W-:Y:S01]  /*5900*/  STL [R1+0x90], R8 ;  /* 0x0000900801007387 */ /* 0x000fe20000100800 */
[----:B------:R-:W-:Y:S01]  /*5910*/  @!P6 IMAD.IADD R4, R4, 0x1, -R22 ;  /* 0x000000010404e824 */ /* 0x000fe200078e0a16 */
[----:B------:R-:W-:Y:S01]  /*5920*/  ISETP.GE.AND P6, PT, R2, RZ, PT ;  /* 0x000000ff0200720c */ /* 0x000fe20003fc6270 */
[----:B------:R-:W-:Y:S01]  /*5930*/  IMAD R5, R22, R0, R5 ;  /* 0x0000000016057224 */ /* 0x000fe200078e0205 */
[----:B------:R0:W-:Y:S01]  /*5940*/  STL [R1+0x8c], R6 ;  /* 0x00008c0601007387 */ /* 0x0001e20000100800 */
[----:B------:R-:W-:Y:S01]  /*5950*/  IMAD.MOV.U32 R7, RZ, RZ, R4 ;  /* 0x000000ffff077224 */ /* 0x000fe200078e0004 */
[C---:B------:R-:W-:Y:S01]  /*5960*/  IADD3 R2, R3.reuse, 0xa8, RZ ;  /* 0x000000a803027810 */ /* 0x040fe20007ffe0ff */
[--C-:B------:R-:W-:Y:S01]  /*5970*/  @!P2 IMAD.IADD R10, R10, 0x1, -R22.reuse ;  /* 0x000000010a0aa824 */ /* 0x100fe200078e0a16 */
[----:B------:R-:W-:Y:S01]  /*5980*/  ISETP.GT.U32.AND P2, PT, R22, R11, PT ;  /* 0x0000000b1600720c */ /* 0x000fe20003f44070 */
[----:B------:R-:W-:Y:S01]  /*5990*/  @!P3 IMAD.IADD R12, R12, 0x1, -R22 ;  /* 0x000000010c0cb824 */ /* 0x000fe200078e0a16 */
[C---:B------:R-:W-:Y:S01]  /*59a0*/  ISETP.GT.U32.AND P3, PT, R22.reuse, R5, PT ;  /* 0x000000051600720c */ /* 0x040fe20003f64070 */
[----:B------:R-:W-:Y:S01]  /*59b0*/  @!P0 IMAD.MOV R7, RZ, RZ, -R7 ;  /* 0x000000ffff078224 */ /* 0x000fe200078e0a07 */
[----:B------:R-:W-:Y:S01]  /*59c0*/  ISETP.GT.U32.AND P0, PT, R22, R10, PT ;  /* 0x0000000a1600720c */ /* 0x000fe20003f04070 */
[----:B------:R-:W-:Y:S01]  /*59d0*/  @!P1 IMAD.MOV R13, RZ, RZ, -R13 ;  /* 0x000000ffff0d9224 */ /* 0x000fe200078e0a0d */
[C---:B0-----:R-:W-:Y:S01]  /*59e0*/  IADD3 R6, R3.reuse, 0xac, RZ ;  /* 0x000000ac03067810 */ /* 0x041fe20007ffe0ff */
[----:B------:R-:W-:Y:S01]  /*59f0*/  IMAD.MOV.U32 R17, RZ, RZ, R12 ;  /* 0x000000ffff117224 */ /* 0x000fe200078e000c */
[----:B------:R-:W-:Y:S01]  /*5a00*/  IABS R14, R2 ;  /* 0x00000002000e7213 */ /* 0x000fe20000000000 */
[----:B------:R0:W-:Y:S01]  /*5a10*/  STL [R1+0x78], R7 ;  /* 0x0000780701007387 */ /* 0x0001e20000100800 */
[----:B------:R-:W-:Y:S01]  /*5a20*/  IABS R8, R6 ;  /* 0x0000000600087213 */ /* 0x000fe20000000000 */
[----:B------:R-:W-:Y:S01]  /*5a30*/  @!P5 IMAD.MOV R17, RZ, RZ, -R17 ;  /* 0x000000ffff11d224 */ /* 0x000fe200078e0a11 */
[----:B------:R-:W-:Y:S01]  /*5a40*/  IADD3 R0, R3, 0xa4, RZ ;  /* 0x000000a403007810 */ /* 0x000fe20007ffe0ff */
[----:B------:R-:W-:Y:S01]  /*5a50*/  @!P2 IMAD.IADD R11, R11, 0x1, -R22 ;  /* 0x000000010b0ba824 */ /* 0x000fe200078e0a16 */
[----:B------:R-:W-:Y:S01]  /*5a60*/  STL [R1+0x70], R13 ;  /* 0x0000700d01007387 */ /* 0x000fe20000100800 */
[----:B------:R-:W-:-:S03]  /*5a70*/  IMAD.HI.U32 R4, R24, R8, RZ ;  /* 0x0000000818047227 */ /* 0x000fc600078e00ff */
[----:B------:R-:W-:Y:S01]  /*5a80*/  STL [R1+0x6c], R17 ;  /* 0x00006c1101007387 */ /* 0x000fe20000100800 */
[----:B------:R-:W-:Y:S01]  /*5a90*/  IMAD.MOV R4, RZ, RZ, -R4 ;  /* 0x000000ffff047224 */ /* 0x000fe200078e0a04 */
[----:B0-----:R-:W-:Y:S01]  /*5aa0*/  IABS R7, R0 ;  /* 0x0000000000077213 */ /* 0x001fe20000000000 */
[----:B------:R-:W-:Y:S01]  /*5ab0*/  @!P3 IMAD.IADD R5, R5, 0x1, -R22 ;  /* 0x000000010505b824 */ /* 0x000fe200078e0a16 */
[----:B------:R-:W-:Y:S01]  /*5ac0*/  ISETP.GE.AND P3, PT, R6, RZ, PT ;  /* 0x000000ff0600720c */ /* 0x000fe20003f66270 */
[----:B------:R-:W-:Y:S01]  /*5ad0*/  IMAD R8, R22, R4, R8 ;  /* 0x0000000416087224 */ /* 0x000fe200078e0208 */
[----:B------:R-:W-:Y:S01]  /*5ae0*/  IADD3 R4, R3, 0xa0, RZ ;  /* 0x000000a003047810 */ /* 0x000fe20007ffe0ff */
[----:B------:R-:W-:Y:S01]  /*5af0*/  IMAD.HI.U32 R15, R24, R14, RZ ;  /* 0x0000000e180f7227 */ /* 0x000fe200078e00ff */
[C---:B------:R-:W-:Y:S02]  /*5b00*/  ISETP.GT.U32.AND P1, PT, R22.reuse, R5, PT ;  /* 0x000000051600720c */ /* 0x040fe40003f24070 */
[----:B------:R-:W-:Y:S01]  /*5b10*/  ISETP.GT.U32.AND P2, PT, R22, R8, PT ;  /* 0x000000081600720c */ /* 0x000fe20003f44070 */
[----:B------:R-:W-:Y:S01]  /*5b20*/  @!P0 IMAD.IADD R10, R10, 0x1, -R22 ;  /* 0x000000010a0a8824 */ /* 0x000fe200078e0a16 */
[----:B------:R-:W-:Y:S01]  /*5b30*/  ISETP.GE.AND P0, PT, R9, RZ, PT ;  /* 0x000000ff0900720c */ /* 0x000fe20003f06270 */
[----:B------:R-:W-:Y:S01]  /*5b40*/  IMAD.MOV R15, RZ, RZ, -R15 ;  /* 0x000000ffff0f7224 */ /* 0x000fe200078e0a0f */
[----:B------:R-:W-:Y:S01]  /*5b50*/  IABS R16, R4 ;  /* 0x0000000400107213 */ /* 0x000fe20000000000 */
[----:B------:R-:W-:-:S04]  /*5b60*/  IMAD.HI.U32 R9, R24, R7, RZ ;  /* 0x0000000718097227 */ /* 0x000fc800078e00ff */
[----:B------:R-:W-:Y:S02]  /*5b70*/  IMAD.MOV.U32 R12, RZ, RZ, R11 ;  /* 0x000000ffff0c7224 */ /* 0x000fe400078e000b */
[----:B------:R-:W-:Y:S02]  /*5b80*/  IMAD R6, R22, R15, R14 ;  /* 0x0000000f16067224 */ /* 0x000fe400078e020e */
[----:B------:R-:W-:Y:S02]  /*5b90*/  IMAD.MOV R9, RZ, RZ, -R9 ;  /* 0x000000ffff097224 */ /* 0x000fe400078e0a09 */
[----:B------:R-:W-:Y:S01]  /*5ba0*/  @!P6 IMAD.MOV R12, RZ, RZ, -R12 ;  /* 0x000000ffff0ce224 */ /* 0x000fe200078e0a0c */
[----:B------:R-:W-:Y:S01]  /*5bb0*/  ISETP.GE.AND P6, PT, R2, RZ, PT ;  /* 0x000000ff0200720c */ /* 0x000fe20003fc6270 */
[--C-:B------:R-:W-:Y:S01]  /*5bc0*/  @!P2 IMAD.IADD R8, R8, 0x1, -R22.reuse ;  /* 0x000000010808a824 */ /* 0x100fe200078e0a16 */
[C---:B------:R-:W-:Y:S01]  /*5bd0*/  ISETP.GT.U32.AND P2, PT, R22.reuse, R6, PT ;  /* 0x000000061600720c */ /* 0x040fe20003f44070 */
[C---:B------:R-:W-:Y:S01]  /*5be0*/  IMAD R2, R22.reuse, R9, R7 ;  /* 0x0000000916027224 */ /* 0x040fe200078e0207 */
[----:B------:R-:W-:Y:S01]  /*5bf0*/  STL [R1+0x5c], R12 ;  /* 0x00005c0c01007387 */ /* 0x000fe20000100800 */
[----:B------:R-:W-:Y:S01]  /*5c00*/  @!P1 IMAD.IADD R5, R5, 0x1, -R22 ;  /* 0x0000000105059824 */ /* 0x000fe200078e0a16 */
[C---:B------:R-:W-:Y:S01]  /*5c10*/  ISETP.GT.U32.AND P5, PT, R22.reuse, R8, PT ;  /* 0x000000081600720c */ /* 0x040fe20003fa4070 */
[----:B------:R-:W-:Y:S01]  /*5c20*/  IMAD.MOV.U32 R11, RZ, RZ, R10 ;  /* 0x000000ffff0b7224 */ /* 0x000fe200078e000a */
[----:B------:R-:W-:Y:S01]  /*5c30*/  ISETP.GT.U32.AND P1, PT, R22, R2, PT ;  /* 0x000000021600720c */ /* 0x000fe20003f24070 */
[----:B------:R-:W-:Y:S01]  /*5c40*/  IMAD.HI.U32 R10, R24, R16, RZ ;  /* 0x00000010180a7227 */ /* 0x000fe200078e00ff */
[----:B------:R-:W-:-:S03]  /*5c50*/  IADD3 R7, R3, 0x94, RZ ;  /* 0x0000009403077810 */ /* 0x000fc60007ffe0ff */
[----:B------:R-:W-:Y:S01]  /*5c60*/  @!P4 IMAD.MOV R11, RZ, RZ, -R11 ;  /* 0x000000ffff0bc224 */ /* 0x000fe200078e0a0b */
[----:B------:R-:W-:Y:S01]  /*5c70*/  ISETP.GE.AND P4, PT, R0, RZ, PT ;  /* 0x000000ff0000720c */ /* 0x000fe20003f86270 */
[----:B------:R-:W-:Y:S01]  /*5c80*/  @!P2 IMAD.IADD R6, R6, 0x1, -R22 ;  /* 0x000000010606a824 */ /* 0x000fe200078e0a16 */
[----:B------:R-:W-:Y:S01]  /*5c90*/  IADD3 R0, R3, 0x9c, RZ ;  /* 0x0000009c03007810 */ /* 0x000fe20007ffe0ff */
[----:B------:R-:W-:Y:S01]  /*5ca0*/  IMAD.MOV.U32 R9, RZ, RZ, R5 ;  /* 0x000000ffff097224 */ /* 0x000fe200078e0005 */
[----:B------:R0:W-:Y:S01]  /*5cb0*/  STL [R1+0x58], R11 ;  /* 0x0000580b01007387 */ /* 0x0001e20000100800 */
[----:B------:R-:W-:Y:S01]  /*5cc0*/  IMAD.MOV R10, RZ, RZ, -R10 ;  /* 0x000000ffff0a7224 */ /* 0x000fe200078e0a0a */
[----:B------:R-:W-:Y:S01]  /*5cd0*/  IABS R15, R0 ;  /* 0x00000000000f7213 */ /* 0x000fe20000000000 */
[--C-:B------:R-:W-:Y:S01]  /*5ce0*/  @!P1 IMAD.IADD R2, R2, 0x1, -R22.reuse ;  /* 0x0000000102029824 */ /* 0x100fe200078e0a16 */
[----:B------:R-:W-:Y:S01]  /*5cf0*/  ISETP.GT.U32.AND P1, PT, R22, R6, PT ;  /* 0x000000061600720c */ /* 0x000fe20003f24070 */
[----:B------:R-:W-:Y:S01]  /*5d00*/  @!P5 IMAD.IADD R8, R8, 0x1, -R22 ;  /* 0x000000010808d824 */ /* 0x000fe200078e0a16 */
[----:B------:R-:W-:Y:S01]  /*5d10*/  ISETP.GE.AND P5, PT, R4, RZ, PT ;  /* 0x000000ff0400720c */ /* 0x000fe20003fa6270 */
[----:B------:R-:W-:Y:S01]  /*5d20*/  IMAD.HI.U32 R5, R24, R15, RZ ;  /* 0x0000000f18057227 */ /* 0x000fe200078e00ff */
[----:B------:R-:W-:-:S02]  /*5d30*/  ISETP.GE.AND P2, PT, R0, RZ, PT ;  /* 0x000000ff0000720c */ /* 0x000fc40003f46270 */
[C---:B------:R-:W-:Y:S01]  /*5d40*/  IADD3 R4, R3.reuse, 0x98, RZ ;  /* 0x0000009803047810 */ /* 0x040fe20007ffe0ff */
[C---:B------:R-:W-:Y:S01]  /*5d50*/  IMAD R16, R22.reuse, R10, R16 ;  /* 0x0000000a16107224 */ /* 0x040fe200078e0210 */
[----:B------:R-:W-:Y:S01]  /*5d60*/  IADD3 R0, R3, 0x90, RZ ;  /* 0x0000009003007810 */ /* 0x000fe20007ffe0ff */
[----:B------:R-:W-:Y:S01]  /*5d70*/  IMAD.MOV R5, RZ, RZ, -R5 ;  /* 0x000000ffff057224 */ /* 0x000fe200078e0a05 */
[----:B0-----:R-:W-:Y:S01]  /*5d80*/  IABS R11, R7 ;  /* 0x00000007000b7213 */ /* 0x001fe20000000000 */
[----:B------:R-:W-:Y:S01]  /*5d90*/  @!P3 IMAD.MOV R8, RZ, RZ, -R8 ;  /* 0x000000ffff08b224 */ /* 0x000fe200078e0a08 */
[C---:B------:R-:W-:Y:S01]  /*5da0*/  ISETP.GT.U32.AND P3, PT, R22.reuse, R16, PT ;  /* 0x000000101600720c */ /* 0x040fe20003f64070 */
[----:B------:R-:W-:Y:S01]  /*5db0*/  IMAD R15, R22, R5, R15 ;  /* 0x00000005160f7224 */ /* 0x000fe200078e020f */
[----:B------:R-:W-:Y:S01]  /*5dc0*/  IABS R14, R4 ;  /* 0x00000004000e7213 */ /* 0x000fe20000000000 */
[----:B------:R-:W-:Y:S01]  /*5dd0*/  @!P1 IMAD.IADD R6, R6, 0x1, -R22 ;  /* 0x0000000106069824 */ /* 0x000fe200078e0a16 */
[----:B------:R-:W-:Y:S01]  /*5de0*/  IABS R13, R0 ;  /* 0x00000000000d7213 */ /* 0x000fe20000000000 */
[----:B------:R-:W-:Y:S01]  /*5df0*/  @!P0 IMAD.MOV R9, RZ, RZ, -R9 ;  /* 0x000000ffff098224 */ /* 0x000fe200078e0a09 */
[----:B------:R-:W-:Y:S01]  /*5e00*/  ISETP.GT.U32.AND P1, PT, R22, R15, PT ;  /* 0x0000000f1600720c */ /* 0x000fe20003f24070 */
[----:B------:R-:W-:Y:S01]  /*5e10*/  IMAD.HI.U32 R5, R24, R11, RZ ;  /* 0x0000000b18057227 */ /* 0x000fe200078e00ff */
[----:B------:R-:W-:-:S02]  /*5e20*/  ISETP.GT.U32.AND P0, PT, R22, R2, PT ;  /* 0x000000021600720c */ /* 0x000fc40003f04070 */
[----:B------:R0:W-:Y:S01]  /*5e30*/  STL [R1+0x54], R9 ;  /* 0x0000540901007387 */ /* 0x0001e20000100800 */
[----:B------:R-:W-:Y:S01]  /*5e40*/  IMAD.MOV R5, RZ, RZ, -R5 ;  /* 0x000000ffff057224 */ /* 0x000fe200078e0a05 */
[C---:B------:R-:W-:Y:S01]  /*5e50*/  IADD3 R12, R3.reuse, 0x84, RZ ;  /* 0x00000084030c7810 */ /* 0x040fe20007ffe0ff */
[--C-:B------:R-:W-:Y:S01]  /*5e60*/  @!P3 IMAD.IADD R16, R16, 0x1, -R22.reuse ;  /* 0x000000011010b824 */ /* 0x100fe200078e0a16 */
[----:B------:R1:W-:Y:S01]  /*5e70*/  STL [R1+0x50], R8 ;  /* 0x0000500801007387 */ /* 0x0003e20000100800 */
[----:B------:R-:W-:Y:S01]  /*5e80*/  IMAD R11, R22, R5, R11 ;  /* 0x00000005160b7224 */ /* 0x000fe200078e020b */
[----:B------:R-:W-:Y:S02]  /*5e90*/  IADD3 R5, R3, 0x8c, RZ ;  /* 0x0000008c03057810 */ /* 0x000fe40007ffe0ff */
[----:B------:R-:W-:Y:S01]  /*5ea0*/  ISETP.GE.AND P3, PT, R7, RZ, PT ;  /* 0x000000ff0700720c */ /* 0x000fe20003f66270 */
[----:B------:R-:W-:Y:S02]  /*5eb0*/  @!P1 IMAD.IADD R15, R15, 0x1, -R22 ;  /* 0x000000010f0f9824 */ /* 0x000fe400078e0a16 */
[----:B0-----:R-:W-:-:S02]  /*5ec0*/  IMAD.MOV.U32 R9, RZ, RZ, R6 ;  /* 0x000000ffff097224 */ /* 0x001fc400078e0006 */
[----:B------:R-:W-:Y:S01]  /*5ed0*/  @!P0 IMAD.IADD R2, R2, 0x1, -R22 ;  /* 0x0000000102028824 */ /* 0x000fe200078e0a16 */
[----:B------:R-:W-:Y:S01]  /*5ee0*/  ISETP.GE.AND P0, PT, R4, RZ, PT ;  /* 0x000000ff0400720c */ /* 0x000fe20003f06270 */
[----:B------:R-:W-:Y:S01]  /*5ef0*/  @!P6 IMAD.MOV R9, RZ, RZ, -R9 ;  /* 0x000000ffff09e224 */ /* 0x000fe200078e0a09 */
[----:B------:R-:W-:Y:S01]  /*5f00*/  ISETP.GT.U32.AND P6, PT, R22, R16, PT ;  /* 0x000000101600720c */ /* 0x000fe20003fc4070 */
[----:B-1----:R-:W-:Y:S01]  /*5f10*/  IMAD.HI.U32 R8, R24, R14, RZ ;  /* 0x0000000e18087227 */ /* 0x002fe200078e00ff */
[----:B------:R-:W-:Y:S02]  /*5f20*/  ISETP.GT.U32.AND P1, PT, R22, R15, PT ;  /* 0x0000000f1600720c */ /* 0x000fe40003f24070 */
[----:B------:R0:W-:Y:S01]  /*5f30*/  STL [R1+0x4c], R9 ;  /* 0x00004c0901007387 */ /* 0x0001e20000100800 */
[----:B------:R-:W-:-:S04]  /*5f40*/  IMAD.HI.U32 R4, R24, R13, RZ ;  /* 0x0000000d18047227 */ /* 0x000fc800078e00ff */
[----:B------:R-:W-:Y:S02]  /*5f50*/  IMAD.MOV R8, RZ, RZ, -R8 ;  /* 0x000000ffff087224 */ /* 0x000fe400078e0a08 */
[----:B------:R-:W-:Y:S02]  /*5f60*/  IMAD.MOV R4, RZ, RZ, -R4 ;  /* 0x000000ffff047224 */ /* 0x000fe400078e0a04 */
[C---:B------:R-:W-:Y:S01]  /*5f70*/  IMAD R14, R22.reuse, R8, R14 ;  /* 0x00000008160e7224 */ /* 0x040fe200078e020e */
[----:B0-----:R-:W-:Y:S01]  /*5f80*/  IABS R9, R12 ;  /* 0x0000000c00097213 */ /* 0x001fe20000000000 */
[----:B------:R-:W-:Y:S01]  /*5f90*/  IMAD R13, R22, R4, R13 ;  /* 0x00000004160d7224 */ /* 0x000fe200078e020d */
[----:B------:R-:W-:Y:S01]  /*5fa0*/  IADD3 R4, R3, 0x88, RZ ;  /* 0x0000008803047810 */ /* 0x000fe20007ffe0ff */
[----:B------:R-:W-:Y:S01]  /*5fb0*/  @!P6 IMAD.IADD R16, R16, 0x1, -R22 ;  /* 0x000000011010e824 */ /* 0x000fe200078e0a16 */
[C---:B------:R-:W-:Y:S01]  /*5fc0*/  ISETP.GT.U32.AND P6, PT, R22.reuse, R11, PT ;  /* 0x0000000b1600720c */ /* 0x040fe20003fc4070 */
[----:B------:R-:W-:Y:S01]  /*5fd0*/  @!P4 IMAD.MOV R2, RZ, RZ, -R2 ;  /* 0x000000ffff02c224 */ /* 0x000fe200078e0a02 */
[C---:B------:R-:W-:Y:S01]  /*5fe0*/  ISETP.GT.U32.AND P4, PT, R22.reuse, R14, PT ;  /* 0x0000000e1600720c */ /* 0x040fe20003f84070 */
[----:B------:R-:W-:Y:S01]  /*5ff0*/  @!P1 IMAD.IADD R15, R15, 0x1, -R22 ;  /* 0x000000010f0f9824 */ /* 0x000fe200078e0a16 */
[----:B------:R-:W-:Y:S01]  /*6000*/  ISETP.GT.U32.AND P1, PT, R22, R13, PT ;  /* 0x0000000d1600720c */ /* 0x000fe20003f24070 */
[----:B------:R-:W-:Y:S01]  /*6010*/  IMAD.MOV.U32 R18, RZ, RZ, R16 ;  /* 0x000000ffff127224 */ /* 0x000fe200078e0010 */
[----:B------:R-:W-:Y:S01]  /*6020*/  IABS R6, R4 ;  /* 0x0000000400067213 */ /* 0x000fe20000000000 */
[----:B------:R0:W-:Y:S01]  /*6030*/  STL [R1+0x48], R2 ;  /* 0x0000480201007387 */ /* 0x0001e20000100800 */
[----:B------:R-:W-:Y:S01]  /*6040*/  IABS R8, R5 ;  /* 0x0000000500087213 */ /* 0x000fe20000000000 */
[----:B------:R-:W-:-:S02]  /*6050*/  @!P5 IMAD.MOV R18, RZ, RZ, -R18 ;  /* 0x000000ffff12d224 */ /* 0x000fc400078e0a12 */
[----:B------:R-:W-:Y:S02]  /*6060*/  IMAD.MOV.U32 R17, RZ, RZ, R15 ;  /* 0x000000ffff117224 */ /* 0x000fe400078e000f */
[--C-:B------:R-:W-:Y:S01]  /*6070*/  @!P6 IMAD.IADD R11, R11, 0x1, -R22.reuse ;  /* 0x000000010b0be824 */ /* 0x100fe200078e0a16 */
[----:B------:R1:W-:Y:S01]  /*6080*/  STL [R1+0x44], R18 ;  /* 0x0000441201007387 */ /* 0x0003e20000100800 */
[--C-:B------:R-:W-:Y:S01]  /*6090*/  @!P4 IMAD.IADD R14, R14, 0x1, -R22.reuse ;  /* 0x000000010e0ec824 */ /* 0x100fe200078e0a16 */
[----:B------:R-:W-:Y:S01]  /*60a0*/  ISETP.GE.AND P4, PT, R0, RZ, PT ;  /* 0x000000ff0000720c */ /* 0x000fe20003f86270 */
[----:B------:R-:W-:Y:S01]  /*60b0*/  @!P1 IMAD.IADD R13, R13, 0x1, -R22 ;  /* 0x000000010d0d9824 */ /* 0x000fe200078e0a16 */
[C---:B------:R-:W-:Y:S01]  /*60c0*/  ISETP.GT.U32.AND P1, PT, R22.reuse, R11, PT ;  /* 0x0000000b1600720c */ /* 0x040fe20003f24070 */
[----:B------:R-:W-:Y:S01]  /*60d0*/  IMAD.MOV.U32 R0, RZ, RZ, R9 ;  /* 0x000000ffff007224 */ /* 0x000fe200078e0009 */
[----:B------:R-:W-:Y:S01]  /*60e0*/  ISETP.GT.U32.AND P6, PT, R22, R14, PT ;  /* 0x0000000e1600720c */ /* 0x000fe20003fc4070 */
[----:B------:R-:W-:Y:S01]  /*60f0*/  IMAD.HI.U32 R9, R24, R6, RZ ;  /* 0x0000000618097227 */ /* 0x000fe200078e00ff */
[----:B------:R-:W-:-:S02]  /*6100*/  ISETP.GT.U32.AND P5, PT, R22, R13, PT ;  /* 0x0000000d1600720c */ /* 0x000fc40003fa4070 */
[C---:B0-----:R-:W-:Y:S01]  /*6110*/  IADD3 R2, R3.reuse, 0x80, RZ ;  /* 0x0000008003027810 */ /* 0x041fe20007ffe0ff */
[----:B------:R-:W-:Y:S01]  /*6120*/  IMAD.HI.U32 R10, R24, R8, RZ ;  /* 0x00000008180a7227 */ /* 0x000fe200078e00ff */
[C---:B-1----:R-:W-:Y:S02]  /*6130*/  IADD3 R18, R3.reuse, 0x3c, RZ ;  /* 0x0000003c03127810 */ /* 0x042fe40007ffe0ff */
[----:B------:R-:W-:Y:S01]  /*6140*/  IABS R7, R2 ;  /* 0x0000000200077213 */ /* 0x000fe20000000000 */
[----:B------:R-:W-:Y:S02]  /*6150*/  IMAD.MOV R9, RZ, RZ, -R9 ;  /* 0x000000ffff097224 */ /* 0x000fe400078e0a09 */
[----:B------:R-:W-:Y:S02]  /*6160*/  IMAD.MOV R10, RZ, RZ, -R10 ;  /* 0x000000ffff0a7224 */ /* 0x000fe400078e0a0a */
[C---:B------:R-:W-:Y:S01]  /*6170*/  IMAD R6, R22.reuse, R9, R6 ;  /* 0x0000000916067224 */ /* 0x040fe200078e0206 */
[----:B------:R-:W-:Y:S01]  /*6180*/  IADD3 R9, R3, 0x7c, RZ ;  /* 0x0000007c03097810 */ /* 0x000fe20007ffe0ff */
[----:B------:R-:W-:-:S02]  /*6190*/  IMAD R8, R22, R10, R8 ;  /* 0x0000000a16087224 */ /* 0x000fc400078e0208 */
[--C-:B------:R-:W-:Y:S01]  /*61a0*/  @!P1 IMAD.IADD R11, R11, 0x1, -R22.reuse ;  /* 0x000000010b0b9824 */ /* 0x100fe200078e0a16 */
[----:B------:R-:W-:Y:S01]  /*61b0*/  ISETP.GT.U32.AND P1, PT, R22, R6, PT ;  /* 0x000000061600720c */ /* 0x000fe20003f24070 */
[----:B------:R-:W-:Y:S01]  /*61c0*/  @!P6 IMAD.IADD R14, R14, 0x1, -R22 ;  /* 0x000000010e0ee824 */ /* 0x000fe200078e0a16 */
[----:B------:R-:W-:Y:S01]  /*61d0*/  ISETP.GT.U32.AND P6, PT, R22, R8, PT ;  /* 0x000000081600720c */ /* 0x000fe20003fc4070 */
[----:B------:R-:W-:-:S04]  /*61e0*/  IMAD.HI.U32 R10, R24, R0, RZ ;  /* 0x00000000180a7227 */ /* 0x000fc800078e00ff */
[----:B------:R-:W-:Y:S01]  /*61f0*/  @!P2 IMAD.MOV R17, RZ, RZ, -R17 ;  /* 0x000000ffff11a224 */ /* 0x000fe200078e0a11 */
[----:B------:R-:W-:Y:S01]  /*6200*/  ISETP.GE.AND P2, PT, R5, RZ, PT ;  /* 0x000000ff0500720c */ /* 0x000fe20003f46270 */
[----:B------:R-:W-:-:S03]  /*6210*/  IMAD.HI.U32 R5, R24, R7, RZ ;  /* 0x0000000718057227 */ /* 0x000fc600078e00ff */
[----:B------:R-:W-:Y:S01]  /*6220*/  STL [R1+0x40], R17 ;  /* 0x0000401101007387 */ /* 0x000fe20000100800 */
[----:B------:R-:W-:Y:S02]  /*6230*/  IMAD.MOV R10, RZ, RZ, -R10 ;  /* 0x000000ffff0a7224 */ /* 0x000fe400078e0a0a */
[----:B------:R-:W-:Y:S01]  /*6240*/  @!P5 IMAD.IADD R13, R13, 0x1, -R22 ;  /* 0x000000010d0dd824 */ /* 0x000fe200078e0a16 */
[----:B------:R-:W-:Y:S01]  /*6250*/  ISETP.GE.AND P5, PT, R4, RZ, PT ;  /* 0x000000ff0400720c */ /* 0x000fe20003fa6270 */
[----:B------:R-:W-:Y:S01]  /*6260*/  IMAD.MOV R5, RZ, RZ, -R5 ;  /* 0x000000ffff057224 */ /* 0x000fe200078e0a05 */
[----:B------:R-:W-:Y:S01]  /*6270*/  IADD3 R4, R3, 0x78, RZ ;  /* 0x0000007803047810 */ /* 0x000fe20007ffe0ff */
[----:B------:R-:W-:Y:S01]  /*6280*/  IMAD R0, R22, R10, R0 ;  /* 0x0000000a16007224 */ /* 0x000fe200078e0200 */
[----:B------:R-:W-:Y:S01]  /*6290*/  IABS R10, R9 ;  /* 0x00000009000a7213 */ /* 0x000fe20000000000 */
[----:B------:R-:W-:Y:S02]  /*62a0*/  IMAD.MOV.U32 R15, RZ, RZ, R14 ;  /* 0x000000ffff0f7224 */ /* 0x000fe400078e000e */
[----:B------:R-:W-:-:S02]  /*62b0*/  @!P1 IMAD.IADD R6, R6, 0x1, -R22 ;  /* 0x0000000106069824 */ /* 0x000fc400078e0a16 */
[----:B------:R-:W-:Y:S01]  /*62c0*/  IMAD R7, R22, R5, R7 ;  /* 0x0000000516077224 */ /* 0x000fe200078e0207 */
[----:B------:R-:W-:Y:S01]  /*62d0*/  IABS R5, R4 ;  /* 0x0000000400057213 */ /* 0x000fe20000000000 */
[----:B------:R-:W-:Y:S01]  /*62e0*/  @!P6 IMAD.IADD R8, R8, 0x1, -R22 ;  /* 0x000000010808e824 */ /* 0x000fe200078e0a16 */
[C---:B------:R-:W-:Y:S01]  /*62f0*/  ISETP.GT.U32.AND P6, PT, R22.reuse, R0, PT ;  /* 0x000000001600720c */ /* 0x040fe20003fc4070 */
[----:B------:R-:W-:Y:S01]  /*6300*/  @!P0 IMAD.MOV R15, RZ, RZ, -R15 ;  /* 0x000000ffff0f8224 */ /* 0x000fe200078e0a0f */
[C---:B------:R-:W-:Y:S01]  /*6310*/  ISETP.GT.U32.AND P0, PT, R22.reuse, R6, PT ;  /* 0x000000061600720c */ /* 0x040fe20003f04070 */
[----:B------:R-:W-:Y:S01]  /*6320*/  IMAD.MOV.U32 R14, RZ, RZ, R11 ;  /* 0x000000ffff0e7224 */ /* 0x000fe200078e000b */
[----:B------:R-:W-:Y:S01]  /*6330*/  ISETP.GT.U32.AND P1, PT, R22, R8, PT ;  /* 0x000000081600720c */ /* 0x000fe20003f24070 */
[----:B------:R-:W-:Y:S01]  /*6340*/  @!P4 IMAD.MOV R13, RZ, RZ, -R13 ;  /* 0x000000ffff0dc224 */ /* 0x000fe200078e0a0d */
[----:B------:R-:W-:Y:S01]  /*6350*/  ISETP.GE.AND P4, PT, R12, RZ, PT ;  /* 0x000000ff0c00720c */ /* 0x000fe20003f86270 */
[----:B------:R-:W-:Y:S01]  /*6360*/  IMAD.HI.U32 R12, R24, R5, RZ ;  /* 0x00000005180c7227 */ /* 0x000fe200078e00ff */
[----:B------:R-:W-:Y:S03]  /*6370*/  STL [R1+0x3c], R15 ;  /* 0x00003c0f01007387 */ /* 0x000fe60000100800 */
[----:B------:R-:W-:Y:S01]  /*6380*/  @!P3 IMAD.MOV R14, RZ, RZ, -R14 ;  /* 0x000000ffff0eb224 */ /* 0x000fe200078e0a0e */
[----:B------:R-:W-:Y:S01]  /*6390*/  ISETP.GT.U32.AND P3, PT, R22, R7, PT ;  /* 0x000000071600720c */ /* 0x000fe20003f64070 */
[----:B------:R-:W-:-:S02]  /*63a0*/  IMAD.MOV R12, RZ, RZ, -R12 ;  /* 0x000000ffff0c7224 */ /* 0x000fc400078e0a0c */
[--C-:B------:R-:W-:Y:S01]  /*63b0*/  @!P6 IMAD.IADD R0, R0, 0x1, -R22.reuse ;  /* 0x000000010000e824 */ /* 0x100fe200078e0a16 */
[----:B------:R-:W-:Y:S01]  /*63c0*/  STL [R1+0x38], R14 ;  /* 0x0000380e01007387 */ /* 0x000fe20000100800 */
[----:B------:R-:W-:Y:S01]  /*63d0*/  @!P0 IMAD.IADD R6, R6, 0x1, -R22 ;  /* 0x0000000106068824 */ /* 0x000fe200078e0a16 */
[----:B------:R-:W-:Y:S01]  /*63e0*/  ISETP.GE.AND P0, PT, R9, RZ, PT ;  /* 0x000000ff0900720c */ /* 0x000fe20003f06270 */
[C---:B------:R-:W-:Y:S01]  /*63f0*/  IMAD R5, R22.reuse, R12, R5 ;  /* 0x0000000c16057224 */ /* 0x040fe200078e0205 */
[----:B------:R-:W-:Y:S01]  /*6400*/  ISETP.GT.U32.AND P6, PT, R22, R0, PT ;  /* 0x000000001600720c */ /* 0x000fe20003fc4070 */
[----:B------:R-:W-:Y:S01]  /*6410*/  @!P5 IMAD.MOV R6, RZ, RZ, -R6 ;  /* 0x000000ffff06d224 */ /* 0x000fe200078e0a06 */
[----:B------:R0:W-:Y:S01]  /*6420*/  STL [R1+0x34], R13 ;  /* 0x0000340d01007387 */ /* 0x0001e20000100800 */
[----:B------:R-:W-:Y:S01]  /*6430*/  IMAD.HI.U32 R11, R24, R10, RZ ;  /* 0x0000000a180b7227 */ /* 0x000fe200078e00ff */
[----:B------:R-:W-:-:S03]  /*6440*/  ISETP.GT.U32.AND P5, PT, R22, R5, PT ;  /* 0x000000051600720c */ /* 0x000fc60003fa4070 */
[--C-:B------:R-:W-:Y:S02]  /*6450*/  @!P3 IMAD.IADD R7, R7, 0x1, -R22.reuse ;  /* 0x000000010707b824 */ /* 0x100fe400078e0a16 */
[----:B------:R-:W-:Y:S02]  /*6460*/  IMAD.MOV R11, RZ, RZ, -R11 ;  /* 0x000000ffff0b7224 */ /* 0x000fe400078e0a0b */
[--C-:B------:R-:W-:Y:S01]  /*6470*/  @!P1 IMAD.IADD R8, R8, 0x1, -R22.reuse ;  /* 0x0000000108089824 */ /* 0x100fe200078e0a16 */
[----:B------:R-:W-:Y:S01]  /*6480*/  ISETP.GT.U32.AND P3, PT, R22, R7, PT ;  /* 0x000000071600720c */ /* 0x000fe20003f64070 */
[----:B------:R-:W-:Y:S01]  /*6490*/  @!P6 IMAD.IADD R0, R0, 0x1, -R22 ;  /* 0x000000010000e824 */ /* 0x000fe200078e0a16 */
[----:B------:R-:W-:Y:S01]  /*64a0*/  ISETP.GE.AND P1, PT, R2, RZ, PT ;  /* 0x000000ff0200720c */ /* 0x000fe20003f26270 */
[C---:B------:R-:W-:Y:S01]  /*64b0*/  IMAD R2, R22.reuse, R11, R10 ;  /* 0x0000000b16027224 */ /* 0x040fe200078e020a */
[----:B------:R-:W-:Y:S01]  /*64c0*/  IADD3 R11, R3, 0x70, RZ ;  /* 0x00000070030b7810 */ /* 0x000fe20007ffe0ff */
[----:B------:R-:W-:Y:S01]  /*64d0*/  @!P5 IMAD.IADD R5, R5, 0x1, -R22 ;  /* 0x000000010505d824 */ /* 0x000fe200078e0a16 */
[C---:B------:R-:W-:Y:S01]  /*64e0*/  IADD3 R10, R3.reuse, 0x54, RZ ;  /* 0x00000054030a7810 */ /* 0x040fe20007ffe0ff */
[----:B0-----:R-:W-:Y:S01]  /*64f0*/  IMAD.MOV.U32 R13, RZ, RZ, R8 ;  /* 0x000000ffff0d7224 */ /* 0x001fe200078e0008 */
[C---:B------:R-:W-:Y:S01]  /*6500*/  ISETP.GT.U32.AND P6, PT, R22.reuse, R2, PT ;  /* 0x000000021600720c */ /* 0x040fe20003fc4070 */
[----:B------:R-:W-:Y:S01]  /*6510*/  @!P4 IMAD.MOV R0, RZ, RZ, -R0 ;  /* 0x000000ffff00c224 */ /* 0x000fe200078e0a00 */
[----:B------:R-:W-:Y:S01]  /*6520*/  ISETP.GT.U32.AND P5, PT, R22, R5, PT ;  /* 0x000000051600720c */ /* 0x000fe20003fa4070 */
[----:B------:R-:W-:Y:S01]  /*6530*/  @!P2 IMAD.MOV R13, RZ, RZ, -R13 ;  /* 0x000000ffff0da224 */ /* 0x000fe200078e0a0d */
[----:B------:R-:W-:Y:S01]  /*6540*/  IADD3 R8, R3, 0x74, RZ ;  /* 0x0000007403087810 */ /* 0x000fe20007ffe0ff */
[----:B------:R-:W-:Y:S01]  /*6550*/  @!P3 IMAD.IADD R7, R7, 0x1, -R22 ;  /* 0x000000010707b824 */ /* 0x000fe200078e0a16 */
[----:B------:R-:W-:-:S02]  /*6560*/  ISETP.GE.AND P3, PT, R11, RZ, PT ;  /* 0x000000ff0b00720c */ /* 0x000fc40003f66270 */
[----:B------:R-:W-:Y:S01]  /*6570*/  IABS R11, R11 ;  /* 0x0000000b000b7213 */ /* 0x000fe20000000000 */
[----:B------:R-:W-:Y:S01]  /*6580*/  IMAD.MOV.U32 R9, RZ, RZ, R7 ;  /* 0x000000ffff097224 */ /* 0x000fe200078e0007 */
[----:B------:R-:W-:Y:S01]  /*6590*/  ISETP.GE.AND P2, PT, R4, RZ, PT ;  /* 0x000000ff0400720c */ /* 0x000fe20003f46270 */
[----:B------:R0:W-:Y:S01]  /*65a0*/  STL [R1+0x30], R13 ;  /* 0x0000300d01007387 */ /* 0x0001e20000100800 */
[----:B------:R-:W-:Y:S01]  /*65b0*/  IABS R4, R8 ;  /* 0x0000000800047213 */ /* 0x000fe20000000000 */
[--C-:B------:R-:W-:Y:S01]  /*65c0*/  @!P6 IMAD.IADD R2, R2, 0x1, -R22.reuse ;  /* 0x000000010202e824 */ /* 0x100fe200078e0a16 */
[----:B------:R-:W-:Y:S01]  /*65d0*/  ISETP.GE.AND P4, PT, R8, RZ, PT ;  /* 0x000000ff0800720c */ /* 0x000fe20003f86270 */
[----:B------:R-:W-:Y:S01]  /*65e0*/  IMAD.HI.U32 R7, R24, R11, RZ ;  /* 0x0000000b18077227 */ /* 0x000fe200078e00ff */
[----:B------:R1:W-:Y:S02]  /*65f0*/  STL [R1+0x28], R6 ;  /* 0x0000280601007387 */ /* 0x0003e40000100800 */
[C---:B------:R-:W-:Y:S01]  /*6600*/  ISETP.GT.U32.AND P6, PT, R22.reuse, R2, PT ;  /* 0x000000021600720c */ /* 0x040fe20003fc4070 */
[----:B------:R-:W-:Y:S01]  /*6610*/  IMAD.MOV R7, RZ, RZ, -R7 ;  /* 0x000000ffff077224 */ /* 0x000fe200078e0a07 */
[----:B------:R2:W-:Y:S01]  /*6620*/  STL [R1+0x24], R0 ;  /* 0x0000240001007387 */ /* 0x0005e20000100800 */
[----:B------:R-:W-:Y:S01]  /*6630*/  @!P5 IMAD.IADD R5, R5, 0x1, -R22 ;  /* 0x000000010505d824 */ /* 0x000fe200078e0a16 */
[----:B0-----:R-:W-:Y:S01]  /*6640*/  IADD3 R13, R3, 0x58, RZ ;  /* 0x00000058030d7810 */ /* 0x001fe20007ffe0ff */
[----:B------:R-:W-:-:S02]  /*6650*/  IMAD R11, R22, R7, R11 ;  /* 0x00000007160b7224 */ /* 0x000fc400078e020b */
[----:B------:R-:W-:Y:S02]  /*6660*/  IMAD.MOV.U32 R8, RZ, RZ, R5 ;  /* 0x000000ffff087224 */ /* 0x000fe400078e0005 */
[----:B-1----:R-:W-:Y:S01]  /*6670*/  IMAD.HI.U32 R6, R24, R4, RZ ;  /* 0x0000000418067227 */ /* 0x002fe200078e00ff */
[----:B--2---:R-:W-:-:S03]  /*6680*/  IADD3 R0, R3, 0x6c, RZ ;  /* 0x0000006c03007810 */ /* 0x004fc60007ffe0ff */
[----:B------:R-:W-:Y:S02]  /*6690*/  IMAD.MOV R6, RZ, RZ, -R6 ;  /* 0x000000ffff067224 */ /* 0x000fe400078e0a06 */
[----:B------:R-:W-:Y:S01]  /*66a0*/  @!P1 IMAD.MOV R9, RZ, RZ, -R9 ;  /* 0x000000ffff099224 */ /* 0x000fe200078e0a09 */
[----:B------:R-:W-:Y:S01]  /*66b0*/  IABS R12, R0 ;  /* 0x00000000000c7213 */ /* 0x000fe20000000000 */
[----:B------:R-:W-:Y:S01]  /*66c0*/  @!P2 IMAD.MOV R8, RZ, RZ, -R8 ;  /* 0x000000ffff08a224 */ /* 0x000fe200078e0a08 */
[----:B------:R-:W-:Y:S01]  /*66d0*/  ISETP.GE.AND P1, PT, R0, RZ, PT ;  /* 0x000000ff0000720c */ /* 0x000fe20003f26270 */
[C---:B------:R-:W-:Y:S01]  /*66e0*/  IMAD R0, R22.reuse, R6, R4 ;  /* 0x0000000616007224 */ /* 0x040fe200078e0204 */
[----:B------:R-:W-:Y:S01]  /*66f0*/  ISETP.GT.U32.AND P2, PT, R22, R11, PT ;  /* 0x0000000b1600720c */ /* 0x000fe20003f44070 */
[----:B------:R-:W-:Y:S01]  /*6700*/  @!P6 IMAD.IADD R2, R2, 0x1, -R22 ;  /* 0x000000010202e824 */ /* 0x000fe200078e0a16 */
[----:B------:R-:W-:Y:S01]  /*6710*/  IADD3 R6, R3, 0x68, RZ ;  /* 0x0000006803067810 */ /* 0x000fe20007ffe0ff */
[----:B------:R-:W-:Y:S01]  /*6720*/  IMAD.HI.U32 R4, R24, R12, RZ ;  /* 0x0000000c18047227 */ /* 0x000fe200078e00ff */
[----:B------:R-:W-:Y:S01]  /*6730*/  ISETP.GT.U32.AND P6, PT, R22, R0, PT ;  /* 0x000000001600720c */ /* 0x000fe20003fc4070 */
[----:B------:R0:W-:Y:S01]  /*6740*/  STL [R1+0x20], R9 ;  /* 0x0000200901007387 */ /* 0x0001e20000100800 */
[----:B------:R-:W-:Y:S01]  /*6750*/  IABS R29, R6 ;  /* 0x00000006001d7213 */ /* 0x000fe20000000000 */
[----:B------:R-:W-:Y:S01]  /*6760*/  IMAD.MOV R4, RZ, RZ, -R4 ;  /* 0x000000ffff047224 */ /* 0x000fe200078e0a04 */
[----:B------:R-:W-:-:S03]  /*6770*/  ISETP.GE.AND P5, PT, R6, RZ, PT ;  /* 0x000000ff0600720c */ /* 0x000fc60003fa6270 */
[----:B------:R-:W-:Y:S01]  /*6780*/  IMAD R12, R22, R4, R12 ;  /* 0x00000004160c7224 */ /* 0x000fe200078e020c */
[----:B------:R-:W-:Y:S01]  /*6790*/  IADD3 R4, R3, 0x60, RZ ;  /* 0x0000006003047810 */ /* 0x000fe20007ffe0ff */
[----:B------:R-:W-:Y:S02]  /*67a0*/  @!P2 IMAD.IADD R11, R11, 0x1, -R22 ;  /* 0x000000010b0ba824 */ /* 0x000fe400078e0a16 */
[----:B0-----:R-:W-:Y:S01]  /*67b0*/  IMAD.MOV.U32 R9, RZ, RZ, R2 ;  /* 0x000000ffff097224 */ /* 0x001fe200078e0002 */
[----:B------:R-:W-:Y:S01]  /*67c0*/  IABS R5, R4 ;  /* 0x0000000400057213 */ /* 0x000fe20000000000 */
[----:B------:R-:W-:Y:S01]  /*67d0*/  IMAD.HI.U32 R2, R24, R29, RZ ;  /* 0x0000001d18027227 */ /* 0x000fe200078e00ff */
[----:B------:R-:W-:-:S03]  /*67e0*/  ISETP.GT.U32.AND P2, PT, R22, R11, PT ;  /* 0x0000000b1600720c */ /* 0x000fc60003f44070 */
[----:B------:R-:W-:Y:S01]  /*67f0*/  @!P0 IMAD.MOV R9, RZ, RZ, -R9 ;  /* 0x000000ffff098224 */ /* 0x000fe200078e0a09 */
[----:B------:R-:W-:Y:S01]  /*6800*/  ISETP.GE.AND P0, PT, R28, RZ, PT ;  /* 0x000000ff1c00720c */ /* 0x000fe20003f06270 */
[----:B------:R-:W-:Y:S01]  /*6810*/  @!P6 IMAD.IADD R0, R0, 0x1, -R22 ;  /* 0x000000010000e824 */ /* 0x000fe200078e0a16 */
[----:B------:R-:W-:Y:S01]  /*6820*/  IABS R28, R28 ;  /* 0x0000001c001c7213 */ /* 0x000fe20000000000 */
[----:B------:R-:W-:Y:S01]  /*6830*/  IMAD.MOV R2, RZ, RZ, -R2 ;  /* 0x000000ffff027224 */ /* 0x000fe200078e0a02 */
[----:B------:R0:W-:Y:S01]  /*6840*/  STL [R1+0x1c], R9 ;  /* 0x00001c0901007387 */ /* 0x0001e20000100800 */
[----:B------:R-:W-:Y:S01]  /*6850*/  IMAD.HI.U32 R14, R24, R5, RZ ;  /* 0x00000005180e7227 */ /* 0x000fe200078e00ff */
[C---:B------:R-:W-:Y:S02]  /*6860*/  ISETP.GT.U32.AND P6, PT, R22.reuse, R0, PT ;  /* 0x000000001600720c */ /* 0x040fe40003fc4070 */
[----:B------:R1:W-:Y:S01]  /*6870*/  STL [R1+0xc], R8 ;  /* 0x00000c0801007387 */ /* 0x0003e20000100800 */
[----:B------:R-:W-:Y:S01]  /*6880*/  IMAD R29, R22, R2, R29 ;  /* 0x00000002161d7224 */ /* 0x000fe200078e021d */
[----:B------:R-:W-:Y:S01]  /*6890*/  IADD3 R2, R3, 0x5c, RZ ;  /* 0x0000005c03027810 */ /* 0x000fe20007ffe0ff */
[----:B------:R-:W-:-:S03]  /*68a0*/  IMAD.HI.U32 R7, R24, R28, RZ ;  /* 0x0000001c18077227 */ /* 0x000fc600078e00ff */
[----:B------:R-:W-:Y:S01]  /*68b0*/  IABS R6, R2 ;  /* 0x0000000200067213 */ /* 0x000fe20000000000 */
[----:B------:R-:W-:Y:S01]  /*68c0*/  IMAD.MOV R7, RZ, RZ, -R7 ;  /* 0x000000ffff077224 */ /* 0x000fe200078e0a07 */
[----:B0-----:R-:W-:Y:S01]  /*68d0*/  IABS R9, R10 ;  /* 0x0000000a00097213 */ /* 0x001fe20000000000 */
[----:B------:R-:W-:Y:S01]  /*68e0*/  @!P2 IMAD.IADD R11, R11, 0x1, -R22 ;  /* 0x000000010b0ba824 */ /* 0x000fe200078e0a16 */
[C---:B------:R-:W-:Y:S01]  /*68f0*/  ISETP.GT.U32.AND P2, PT, R22.reuse, R29, PT ;  /* 0x0000001d1600720c */ /* 0x040fe20003f44070 */
[----:B------:R-:W-:Y:S01]  /*6900*/  IMAD.MOV R14, RZ, RZ, -R14 ;  /* 0x000000ffff0e7224 */ /* 0x000fe200078e0a0e */
[----:B-1----:R-:W-:Y:S01]  /*6910*/  IABS R8, R13 ;  /* 0x0000000d00087213 */ /* 0x002fe20000000000 */
[----:B------:R-:W-:Y:S02]  /*6920*/  IMAD R28, R22, R7, R28 ;  /* 0x00000007161c7224 */ /* 0x000fe400078e021c */
[----:B------:R-:W-:-:S04]  /*6930*/  IMAD.HI.U32 R7, R24, R6, RZ ;  /* 0x0000000618077227 */ /* 0x000fc800078e00ff */
[----:B------:R-:W-:Y:S02]  /*6940*/  IMAD R5, R22, R14, R5 ;  /* 0x0000000e16057224 */ /* 0x000fe400078e0205 */
[----:B------:R-:W-:Y:S01]  /*6950*/  @!P6 IMAD.IADD R0, R0, 0x1, -R22 ;  /* 0x000000010000e824 */ /* 0x000fe200078e0a16 */
[C---:B------:R-:W-:Y:S01]  /*6960*/  ISETP.GT.U32.AND P6, PT, R22.reuse, R12, PT ;  /* 0x0000000c1600720c */ /* 0x040fe20003fc4070 */
[----:B------:R-:W-:Y:S02]  /*6970*/  IMAD.MOV R14, RZ, RZ, -R7 ;  /* 0x000000ffff0e7224 */ /* 0x000fe400078e0a07 */
[----:B------:R-:W-:Y:S02]  /*6980*/  IMAD.MOV.U32 R16, RZ, RZ, R0 ;  /* 0x000000ffff107224 */ /* 0x000fe400078e0000 */
[C---:B------:R-:W-:Y:S02]  /*6990*/  IMAD R6, R22.reuse, R14, R6 ;  /* 0x0000000e16067224 */ /* 0x040fe400078e0206 */
[----:B------:R-:W-:Y:S01]  /*69a0*/  @!P4 IMAD.MOV R16, RZ, RZ, -R16 ;  /* 0x000000ffff10c224 */ /* 0x000fe200078e0a10 */
[C---:B------:R-:W-:Y:S01]  /*69b0*/  ISETP.GT.U32.AND P4, PT, R22.reuse, R28, PT ;  /* 0x0000001c1600720c */ /* 0x040fe20003f84070 */
[--C-:B------:R-:W-:Y:S01]  /*69c0*/  @!P2 IMAD.IADD R29, R29, 0x1, -R22.reuse ;  /* 0x000000011d1da824 */ /* 0x100fe200078e0a16 */
[----:B------:R-:W-:Y:S01]  /*69d0*/  ISETP.GT.U32.AND P2, PT, R22, R6, PT ;  /* 0x000000061600720c */ /* 0x000fe20003f44070 */
[----:B------:R-:W-:Y:S01]  /*69e0*/  IMAD.HI.U32 R0, R24, R9, RZ ;  /* 0x0000000918007227 */ /* 0x000fe200078e00ff */
[----:B------:R0:W-:Y:S03]  /*69f0*/  STL [R1+0x8], R16 ;  /* 0x0000081001007387 */ /* 0x0001e60000100800 */
[----:B------:R-:W-:-:S02]  /*6a00*/  @!P6 IMAD.IADD R12, R12, 0x1, -R22 ;  /* 0x000000010c0ce824 */ /* 0x000fc400078e0a16 */
[----:B------:R-:W-:Y:S02]  /*6a10*/  IMAD.MOV R0, RZ, RZ, -R0 ;  /* 0x000000ffff007224 */ /* 0x000fe400078e0a00 */
[----:B------:R-:W-:Y:S01]  /*6a20*/  IMAD.MOV.U32 R15, RZ, RZ, R11 ;  /* 0x000000ffff0f7224 */ /* 0x000fe200078e000b */
[C---:B------:R-:W-:Y:S01]  /*6a30*/  ISETP.GT.U32.AND P6, PT, R22.reuse, R12, PT ;  /* 0x0000000c1600720c */ /* 0x040fe20003fc4070 */
[C---:B------:R-:W-:Y:S01]  /*6a40*/  IMAD R9, R22.reuse, R0, R9 ;  /* 0x0000000016097224 */ /* 0x040fe200078e0209 */
[C---:B------:R-:W-:Y:S01]  /*6a50*/  IADD3 R0, R3.reuse, 0x50, RZ ;  /* 0x0000005003007810 */ /* 0x040fe20007ffe0ff */
[----:B------:R-:W-:Y:S01]  /*6a60*/  @!P3 IMAD.MOV R15, RZ, RZ, -R15 ;  /* 0x000000ffff0fb224 */ /* 0x000fe200078e0a0f */
[----:B------:R-:W-:Y:S01]  /*6a70*/  ISETP.GT.U32.AND P3, PT, R22, R5, PT ;  /* 0x000000051600720c */ /* 0x000fe20003f64070 */
[--C-:B------:R-:W-:Y:S01]  /*6a80*/  @!P4 IMAD.IADD R28, R28, 0x1, -R22.reuse ;  /* 0x000000011c1cc824 */ /* 0x100fe200078e0a16 */
[----:B------:R-:W-:Y:S01]  /*6a90*/  ISETP.GT.U32.AND P4, PT, R22, R29, PT ;  /* 0x0000001d1600720c */ /* 0x000fe20003f84070 */
[----:B------:R-:W-:Y:S01]  /*6aa0*/  @!P2 IMAD.IADD R6, R6, 0x1, -R22 ;  /* 0x000000010606a824 */ /* 0x000fe200078e0a16 */
[----:B------:R-:W-:Y:S01]  /*6ab0*/  IABS R11, R0 ;  /* 0x00000000000b7213 */ /* 0x000fe20000000000 */
[----:B------:R-:W-:Y:S01]  /*6ac0*/  IMAD.HI.U32 R7, R24, R8, RZ ;  /* 0x0000000818077227 */ /* 0x000fe200078e00ff */
[----:B------:R1:W-:Y:S01]  /*6ad0*/  STL [R1+0x4], R15 ;  /* 0x0000040f01007387 */ /* 0x0003e20000100800 */
[----:B0-----:R-:W-:-:S02]  /*6ae0*/  IADD3 R16, R3, 0x28, RZ ;  /* 0x0000002803107810 */ /* 0x001fc40007ffe0ff */
[----:B------:R-:W-:Y:S01]  /*6af0*/  ISETP.GT.U32.AND P2, PT, R22, R6, PT ;  /* 0x000000061600720c */ /* 0x000fe20003f44070 */
[----:B------:R-:W-:Y:S02]  /*6b00*/  IMAD.MOV R7, RZ, RZ, -R7 ;  /* 0x000000ffff077224 */ /* 0x000fe400078e0a07 */
[----:B------:R-:W-:Y:S01]  /*6b10*/  @!P6 IMAD.IADD R12, R12, 0x1, -R22 ;  /* 0x000000010c0ce824 */ /* 0x000fe200078e0a16 */
[----:B------:R-:W-:Y:S01]  /*6b20*/  ISETP.GE.AND P6, PT, R4, RZ, PT ;  /* 0x000000ff0400720c */ /* 0x000fe20003fc6270 */
[----:B------:R-:W-:Y:S01]  /*6b30*/  IMAD R8, R22, R7, R8 ;  /* 0x0000000716087224 */ /* 0x000fe200078e0208 */
[C---:B------:R-:W-:Y:S01]  /*6b40*/  IADD3 R4, R3.reuse, 0x4c, RZ ;  /* 0x0000004c03047810 */ /* 0x040fe20007ffe0ff */
[----:B-1----:R-:W-:Y:S01]  /*6b50*/  IMAD.HI.U32 R15, R24, R11, RZ ;  /* 0x0000000b180f7227 */ /* 0x002fe200078e00ff */
[----:B------:R-:W-:-:S03]  /*6b60*/  IADD3 R7, R3, 0x48, RZ ;  /* 0x0000004803077810 */ /* 0x000fc60007ffe0ff */
[----:B------:R-:W-:Y:S02]  /*6b70*/  IMAD.MOV R15, RZ, RZ, -R15 ;  /* 0x000000ffff0f7224 */ /* 0x000fe400078e0a0f */
[----:B------:R-:W-:Y:S01]  /*6b80*/  @!P3 IMAD.IADD R5, R5, 0x1, -R22 ;  /* 0x000000010505b824 */ /* 0x000fe200078e0a16 */
[C---:B------:R-:W-:Y:S01]  /*6b90*/  ISETP.GT.U32.AND P3, PT, R22.reuse, R28, PT ;  /* 0x0000001c1600720c */ /* 0x040fe20003f64070 */
[----:B------:R-:W-:Y:S01]  /*6ba0*/  IMAD.MOV.U32 R14, RZ, RZ, R12 ;  /* 0x000000ffff0e7224 */ /* 0x000fe200078e000c */
[----:B------:R-:W-:Y:S01]  /*6bb0*/  IABS R12, R4 ;  /* 0x00000004000c7213 */ /* 0x000fe20000000000 */
[----:B------:R-:W-:Y:S01]  /*6bc0*/  @!P4 IMAD.IADD R29, R29, 0x1, -R22 ;  /* 0x000000011d1dc824 */ /* 0x000fe200078e0a16 */
[C---:B------:R-:W-:Y:S01]  /*6bd0*/  ISETP.GT.U32.AND P4, PT, R22.reuse, R8, PT ;  /* 0x000000081600720c */ /* 0x040fe20003f84070 */
[C---:B------:R-:W-:Y:S02]  /*6be0*/  IMAD R11, R22.reuse, R15, R11 ;  /* 0x0000000f160b7224 */ /* 0x040fe400078e020b */
[----:B------:R-:W-:Y:S01]  /*6bf0*/  @!P1 IMAD.MOV R14, RZ, RZ, -R14 ;  /* 0x000000ffff0e9224 */ /* 0x000fe200078e0a0e */
[----:B------:R-:W-:Y:S01]  /*6c00*/  ISETP.GT.U32.AND P1, PT, R22, R5, PT ;  /* 0x000000051600720c */ /* 0x000fe20003f24070 */
[--C-:B------:R-:W-:Y:S01]  /*6c10*/  @!P2 IMAD.IADD R6, R6, 0x1, -R22.reuse ;  /* 0x000000010606a824 */ /* 0x100fe200078e0a16 */
[----:B------:R-:W-:Y:S01]  /*6c20*/  ISETP.GT.U32.AND P2, PT, R22, R11, PT ;  /* 0x0000000b1600720c */ /* 0x000fe20003f44070 */
[----:B------:R-:W-:Y:S01]  /*6c30*/  IMAD.HI.U32 R15, R24, R12, RZ ;  /* 0x0000000c180f7227 */ /* 0x000fe200078e00ff */
[----:B------:R0:W-:Y:S03]  /*6c40*/  STL [R1], R14 ;  /* 0x0000000e01007387 */ /* 0x0001e60000100800 */
[--C-:B------:R-:W-:Y:S01]  /*6c50*/  @!P3 IMAD.IADD R28, R28, 0x1, -R22.reuse ;  /* 0x000000011c1cb824 */ /* 0x100fe200078e0a16 */
[----:B------:R-:W-:Y:S01]  /*6c60*/  ISETP.GT.U32.AND P3, PT, R22, R9, PT ;  /* 0x000000091600720c */ /* 0x000fe20003f64070 */
[----:B------:R-:W-:Y:S01]  /*6c70*/  @!P4 IMAD.IADD R8, R8, 0x1, -R22 ;  /* 0x000000010808c824 */ /* 0x000fe200078e0a16 */
[----:B------:R-:W-:Y:S01]  /*6c80*/  ISETP.GE.AND P4, PT, R13, RZ, PT ;  /* 0x000000ff0d00720c */ /* 0x000fe20003f86270 */
[----:B------:R-:W-:-:S02]  /*6c90*/  IMAD.MOV R15, RZ, RZ, -R15 ;  /* 0x000000ffff0f7224 */ /* 0x000fc400078e0a0f */
[--C-:B------:R-:W-:Y:S01]  /*6ca0*/  @!P1 IMAD.IADD R5, R5, 0x1, -R22.reuse ;  /* 0x0000000105059824 */ /* 0x100fe200078e0a16 */
[----:B0-----:R-:W-:Y:S01]  /*6cb0*/  IABS R14, R7 ;  /* 0x00000007000e7213 */ /* 0x001fe20000000000 */
[----:B------:R-:W-:Y:S01]  /*6cc0*/  @!P2 IMAD.IADD R11, R11, 0x1, -R22 ;  /* 0x000000010b0ba824 */ /* 0x000fe200078e0a16 */
[----:B------:R-:W-:Y:S01]  /*6cd0*/  ISETP.GE.AND P1, PT, R2, RZ, PT ;  /* 0x000000ff0200720c */ /* 0x000fe20003f26270 */
[C---:B------:R-:W-:Y:S01]  /*6ce0*/  IMAD R12, R22.reuse, R15, R12 ;  /* 0x0000000f160c7224 */ /* 0x040fe200078e020c */
[----:B------:R-:W-:Y:S01]  /*6cf0*/  ISETP.GT.U32.AND P2, PT, R22, R8, PT ;  /* 0x000000081600720c */ /* 0x000fe20003f44070 */
[----:B------:R-:W-:-:S04]  /*6d00*/  IMAD.HI.U32 R2, R24, R14, RZ ;  /* 0x0000000e18027227 */ /* 0x000fc800078e00ff */
[----:B------:R-:W-:Y:S01]  /*6d10*/  IMAD.MOV R13, RZ, RZ, -R2 ;  /* 0x000000ffff0d7224 */ /* 0x000fe200078e0a02 */
[----:B------:R-:W-:Y:S01]  /*6d20*/  IADD3 R2, R3, 0x44, RZ ;  /* 0x0000004403027810 */ /* 0x000fe20007ffe0ff */
[----:B------:R-:W-:Y:S01]  /*6d30*/  @!P6 IMAD.MOV R5, RZ, RZ, -R5 ;  /* 0x000000ffff05e224 */ /* 0x000fe200078e0a05 */
[C---:B------:R-:W-:Y:S01]  /*6d40*/  ISETP.GT.U32.AND P6, PT, R22.reuse, R12, PT ;  /* 0x0000000c1600720c */ /* 0x040fe20003fc4070 */
[----:B------:R-:W-:Y:S01]  /*6d50*/  IMAD R14, R22, R13, R14 ;  /* 0x0000000d160e7224 */ /* 0x000fe200078e020e */
[----:B------:R-:W-:Y:S01]  /*6d60*/  IABS R15, R2 ;  /* 0x00000002000f7213 */ /* 0x000fe20000000000 */
[--C-:B------:R-:W-:Y:S01]  /*6d70*/  @!P3 IMAD.IADD R9, R9, 0x1, -R22.reuse ;  /* 0x000000010909b824 */ /* 0x100fe200078e0a16 */
[----:B------:R-:W-:Y:S01]  /*6d80*/  ISETP.GE.AND P3, PT, R10, RZ, PT ;  /* 0x000000ff0a00720c */ /* 0x000fe20003f66270 */
[----:B------:R-:W-:Y:S01]  /*6d90*/  @!P2 IMAD.IADD R8, R8, 0x1, -R22 ;  /* 0x000000010808a824 */ /* 0x000fe200078e0a16 */
[----:B------:R-:W-:Y:S01]  /*6da0*/  ISETP.GT.U32.AND P2, PT, R22, R14, PT ;  /* 0x0000000e1600720c */ /* 0x000fe20003f44070 */
[----:B------:R-:W-:Y:S01]  /*6db0*/  @!P1 IMAD.MOV R6, RZ, RZ, -R6 ;  /* 0x000000ffff069224 */ /* 0x000fe200078e0a06 */
[----:B------:R-:W-:Y:S01]  /*6dc0*/  ISETP.GE.AND P1, PT, R0, RZ, PT ;  /* 0x000000ff0000720c */ /* 0x000fe20003f26270 */
[----:B------:R-:W-:Y:S01]  /*6dd0*/  @!P0 IMAD.MOV R28, RZ, RZ, -R28 ;  /* 0x000000ffff1c8224 */ /* 0x000fe200078e0a1c */
[----:B------:R-:W-:Y:S01]  /*6de0*/  ISETP.GT.U32.AND P0, PT, R22, R9, PT ;  /* 0x000000091600720c */ /* 0x000fe20003f04070 */
[----:B------:R-:W-:Y:S01]  /*6df0*/  IMAD.HI.U32 R10, R24, R15, RZ ;  /* 0x0000000f180a7227 */ /* 0x000fe200078e00ff */
[----:B------:R-:W-:-:S03]  /*6e00*/  IADD3 R0, R3, 0x40, RZ ;  /* 0x0000004003007810 */ /* 0x000fc60007ffe0ff */
[----:B------:R-:W-:Y:S01]  /*6e10*/  @!P6 IMAD.IADD R12, R12, 0x1, -R22 ;  /* 0x000000010c0ce824 */ /* 0x000fe200078e0a16 */
[----:B------:R-:W-:Y:S01]  /*6e20*/  IABS R17, R0 ;  /* 0x0000000000117213 */ /* 0x000fe20000000000 */
[----:B------:R-:W-:Y:S01]  /*6e30*/  IMAD.MOV R10, RZ, RZ, -R10 ;  /* 0x000000ffff0a7224 */ /* 0x000fe200078e0a0a */
[----:B------:R-:W-:Y:S01]  /*6e40*/  ISETP.GE.AND P6, PT, R2, RZ, PT ;  /* 0x000000ff0200720c */ /* 0x000fe20003fc6270 */
[----:B------:R-:W-:Y:S01]  /*6e50*/  @!P2 IMAD.IADD R14, R14, 0x1, -R22 ;  /* 0x000000010e0ea824 */ /* 0x000fe200078e0a16 */
[----:B------:R-:W-:Y:S01]  /*6e60*/  ISETP.GT.U32.AND P2, PT, R22, R12, PT ;  /* 0x0000000c1600720c */ /* 0x000fe20003f44070 */
[----:B------:R-:W-:-:S04]  /*6e70*/  IMAD.HI.U32 R2, R24, R17, RZ ;  /* 0x0000001118027227 */ /* 0x000fc800078e00ff */
[----:B------:R-:W-:Y:S01]  /*6e80*/  @!P0 IMAD.IADD R9, R9, 0x1, -R22 ;  /* 0x0000000109098824 */ /* 0x000fe200078e0a16 */
[----:B------:R-:W-:Y:S01]  /*6e90*/  ISETP.GE.AND P0, PT, R4, RZ, PT ;  /* 0x000000ff0400720c */ /* 0x000fe20003f06270 */
[C---:B------:R-:W-:Y:S02]  /*6ea0*/  IMAD R15, R22.reuse, R10, R15 ;  /* 0x0000000a160f7224 */ /* 0x040fe400078e020f */
[----:B------:R-:W-:Y:S02]  /*6eb0*/  IMAD.MOV R2, RZ, RZ, -R2 ;  /* 0x000000ffff027224 */ /* 0x000fe400078e0a02 */
[----:B------:R-:W-:Y:S01]  /*6ec0*/  @!P4 IMAD.MOV R8, RZ, RZ, -R8 ;  /* 0x000000ffff08c224 */ /* 0x000fe200078e0a08 */
[C---:B------:R-:W-:Y:S01]  /*6ed0*/  ISETP.GT.U32.AND P4, PT, R22.reuse, R14, PT ;  /* 0x0000000e1600720c */ /* 0x040fe20003f84070 */
[----:B------:R-:W-:Y:S01]  /*6ee0*/  @!P3 IMAD.MOV R9, RZ, RZ, -R9 ;  /* 0x000000ffff09b224 */ /* 0x000fe200078e0a09 */
[C---:B------:R-:W-:Y:S01]  /*6ef0*/  ISETP.GT.U32.AND P3, PT, R22.reuse, R15, PT ;  /* 0x0000000f1600720c */ /* 0x040fe20003f64070 */
[----:B------:R-:W-:-:S02]  /*6f00*/  IMAD R17, R22, R2, R17 ;  /* 0x0000000216117224 */ /* 0x000fc400078e0211 */
[----:B------:R-:W-:Y:S02]  /*6f10*/  @!P2 IMAD.IADD R12, R12, 0x1, -R22 ;  /* 0x000000010c0ca824 */ /* 0x000fe400078e0a16 */
[----:B------:R-:W-:Y:S01]  /*6f20*/  @!P5 IMAD.MOV R29, RZ, RZ, -R29 ;  /* 0x000000ffff1dd224 */ /* 0x000fe200078e0a1d */
[C---:B------:R-:W-:Y:S01]  /*6f30*/  ISETP.GT.U32.AND P2, PT, R22.reuse, R17, PT ;  /* 0x000000111600720c */ /* 0x040fe20003f44070 */
[----:B------:R-:W-:Y:S01]  /*6f40*/  @!P0 IMAD.MOV R12, RZ, RZ, -R12 ;  /* 0x000000ffff0c8224 */ /* 0x000fe200078e0a0c */
[----:B------:R-:W-:Y:S02]  /*6f50*/  ISETP.GT.U32.AND P5, PT, R22, R11, PT ;  /* 0x0000000b1600720c */ /* 0x000fe40003fa4070 */
[----:B------:R0:W-:Y:S01]  /*6f60*/  STL [R1+0x1170], R29 ;  /* 0x0011701d01007387 */ /* 0x0001e20000100800 */
[--C-:B------:R-:W-:Y:S01]  /*6f70*/  @!P4 IMAD.IADD R14, R14, 0x1, -R22.reuse ;  /* 0x000000010e0ec824 */ /* 0x100fe200078e0a16 */
[----:B------:R-:W-:Y:S01]  /*6f80*/  ISETP.GE.AND P4, PT, R18, RZ, PT ;  /* 0x000000ff1200720c */ /* 0x000fe20003f86270 */
[----:B------:R-:W-:Y:S01]  /*6f90*/  @!P3 IMAD.IADD R15, R15, 0x1, -R22 ;  /* 0x000000010f0fb824 */ /* 0x000fe200078e0a16 */
[----:B------:R-:W-:Y:S01]  /*6fa0*/  IABS R18, R18 ;  /* 0x0000001200127213 */ /* 0x000fe20000000000 */
[----:B------:R-:W-:Y:S01]  /*6fb0*/  STL [R1+0x1174], R28 ;  /* 0x0011741c01007387 */ /* 0x000fe20000100800 */
[----:B------:R-:W-:-:S02]  /*6fc0*/  ISETP.GE.AND P3, PT, R21, RZ, PT ;  /* 0x000000ff1500720c */ /* 0x000fc40003f66270 */
[----:B------:R-:W-:Y:S01]  /*6fd0*/  IABS R21, R21 ;  /* 0x0000001500157213 */ /* 0x000fe20000000000 */
[----:B------:R-:W-:Y:S01]  /*6fe0*/  @!P2 IMAD.IADD R17, R17, 0x1, -R22 ;  /* 0x000000011111a824 */ /* 0x000fe200078e0a16 */
[----:B------:R-:W-:Y:S01]  /*6ff0*/  ISETP.GT.U32.AND P2, PT, R22, R15, PT ;  /* 0x0000000f1600720c */ /* 0x000fe20003f44070 */
[----:B------:R-:W-:Y:S01]  /*7000*/  IMAD.HI.U32 R4, R24, R18, RZ ;  /* 0x0000001218047227 */ /* 0x000fe200078e00ff */
[----:B------:R-:W-:Y:S01]  /*7010*/  STL [R1+0x1178], R5 ;  /* 0x0011780501007387 */ /* 0x000fe20000100800 */
[----:B0-----:R-:W-:Y:S02]  /*7020*/  IADD3 R29, R3, 0xc, RZ ;  /* 0x0000000c031d7810 */ /* 0x001fe40007ffe0ff */
[----:B------:R-:W-:Y:S01]  /*7030*/  IMAD.MOV R4, RZ, RZ, -R4 ;  /* 0x000000ffff047224 */ /* 0x000fe200078e0a04 */
[C---:B------:R-:W-:Y:S01]  /*7040*/  ISETP.GT.U32.AND P0, PT, R22.reuse, R17, PT ;  /* 0x000000111600720c */ /* 0x040fe20003f04070 */
[----:B------:R-:W-:Y:S01]  /*7050*/  @!P5 IMAD.IADD R11, R11, 0x1, -R22 ;  /* 0x000000010b0bd824 */ /* 0x000fe200078e0a16 */
[----:B------:R-:W-:Y:S01]  /*7060*/  ISETP.GE.AND P5, PT, R7, RZ, PT ;  /* 0x000000ff0700720c */ /* 0x000fe20003fa6270 */
[----:B------:R-:W-:Y:S01]  /*7070*/  IMAD R18, R22, R4, R18 ;  /* 0x0000000416127224 */ /* 0x000fe200078e0212 */
[----:B------:R-:W-:Y:S01]  /*7080*/  STL [R1+0x117c], R6 ;  /* 0x00117c0601007387 */ /* 0x000fe20000100800 */
[----:B------:R-:W-:Y:S01]  /*7090*/  @!P1 IMAD.MOV R11, RZ, RZ, -R11 ;  /* 0x000000ffff0b9224 */ /* 0x000fe200078e0a0b */
[----:B------:R-:W-:Y:S01]  /*70a0*/  ISETP.GE.AND P1, PT, R0, RZ, PT ;  /* 0x000000ff0000720c */ /* 0x000fe20003f26270 */
[----:B------:R-:W-:Y:S01]  /*70b0*/  @!P2 IMAD.IADD R15, R15, 0x1, -R22 ;  /* 0x000000010f0fa824 */ /* 0x000fe200078e0a16 */
[----:B------:R-:W-:Y:S01]  /*70c0*/  ISETP.GT.U32.AND P2, PT, R22, R18, PT ;  /* 0x000000121600720c */ /* 0x000fe20003f44070 */
[----:B------:R-:W-:Y:S01]  /*70d0*/  STL [R1+0x1180], R8 ;  /* 0x0011800801007387 */ /* 0x000fe20000100800 */
[----:B------:R-:W-:Y:S01]  /*70e0*/  IMAD.HI.U32 R10, R24, R21, RZ ;  /* 0x00000015180a7227 */ /* 0x000fe200078e00ff */
[----:B------:R-:W-:-:S02]  /*70f0*/  IADD3 R0, R3, 0x34, RZ ;  /* 0x0000003403007810 */ /* 0x000fc40007ffe0ff */
[----:B------:R-:W-:Y:S01]  /*7100*/  STL [R1+0x1184], R9 ;  /* 0x0011840901007387 */ /* 0x000fe20000100800 */
[----:B------:R-:W-:Y:S01]  /*7110*/  @!P0 IMAD.IADD R17, R17, 0x1, -R22 ;  /* 0x0000000111118824 */ /* 0x000fe200078e0a16 */
[----:B------:R-:W-:Y:S01]  /*7120*/  IABS R20, R0 ;  /* 0x0000000000147213 */ /* 0x000fe20000000000 */
[----:B------:R-:W-:Y:S01]  /*7130*/  @!P5 IMAD.MOV R14, RZ, RZ, -R14 ;  /* 0x000000ffff0ed224 */ /* 0x000fe200078e0a0e */
[----:B------:R-:W-:Y:S01]  /*7140*/  STL [R1+0x1188], R11 ;  /* 0x0011880b01007387 */ /* 0x000fe20000100800 */
[----:B------:R-:W-:Y:S01]  /*7150*/  @!P6 IMAD.MOV R15, RZ, RZ, -R15 ;  /* 0x000000ffff0fe224 */ /* 0x000fe200078e0a0f */
[----:B------:R-:W-:Y:S01]  /*7160*/  IADD3 R7, R3, 0x30, RZ ;  /* 0x0000003003077810 */ /* 0x000fe20007ffe0ff */
[----:B------:R-:W-:Y:S01]  /*7170*/  @!P1 IMAD.MOV R17, RZ, RZ, -R17 ;  /* 0x000000ffff119224 */ /* 0x000fe200078e0a11 */
[----:B------:R0:W-:Y:S01]  /*7180*/  STL [R1+0x118c], R12 ;  /* 0x00118c0c01007387 */ /* 0x0001e20000100800 */
[----:B------:R-:W-:Y:S01]  /*7190*/  @!P2 IMAD.IADD R18, R18, 0x1, -R22 ;  /* 0x000000011212a824 */ /* 0x000fe200078e0a16 */
[----:B------:R-:W-:Y:S01]  /*71a0*/  IABS R2, R7 ;  /* 0x0000000700027213 */ /* 0x000fe20000000000 */
[----:B------:R-:W-:Y:S01]  /*71b0*/  IMAD.MOV R10, RZ, RZ, -R10 ;  /* 0x000000ffff0a7224 */ /* 0x000fe200078e0a0a */
[----:B------:R1:W-:Y:S01]  /*71c0*/  STL [R1+0x1190], R14 ;  /* 0x0011900e01007387 */ /* 0x0003e20000100800 */
[----:B------:R-:W-:Y:S01]  /*71d0*/  IMAD.HI.U32 R4, R24, R20, RZ ;  /* 0x0000001418047227 */ /* 0x000fe200078e00ff */
[----:B------:R-:W-:-:S02]  /*71e0*/  ISETP.GT.U32.AND P2, PT, R22, R18, PT ;  /* 0x000000121600720c */ /* 0x000fc40003f44070 */
[----:B------:R2:W-:Y:S01]  /*71f0*/  STL [R1+0x80], R16 ;  /* 0x0000801001007387 */ /* 0x0005e20000100800 */
[----:B------:R-:W-:Y:S01]  /*7200*/  IMAD R21, R22, R10, R21 ;  /* 0x0000000a16157224 */ /* 0x000fe200078e0215 */
[----:B------:R-:W-:Y:S01]  /*7210*/  ISETP.GE.AND P5, PT, R0, RZ, PT ;  /* 0x000000ff0000720c */ /* 0x000fe20003fa6270 */
[----:B------:R-:W-:Y:S01]  /*7220*/  IMAD.MOV R4, RZ, RZ, -R4 ;  /* 0x000000ffff047224 */ /* 0x000fe200078e0a04 */
[----:B------:R-:W-:Y:S01]  /*7230*/  STL [R1+0x1194], R15 ;  /* 0x0011940f01007387 */ /* 0x000fe20000100800 */
[----:B------:R-:W-:Y:S01]  /*7240*/  IMAD.HI.U32 R0, R24, R2, RZ ;  /* 0x0000000218007227 */ /* 0x000fe200078e00ff */
[----:B0-----:R-:W-:Y:S02]  /*7250*/  IADD3 R12, R3, 0x2c, RZ ;  /* 0x0000002c030c7810 */ /* 0x001fe40007ffe0ff */
[----:B------:R0:W-:Y:S01]  /*7260*/  STL [R1+0x1198], R17 ;  /* 0x0011981101007387 */ /* 0x0001e20000100800 */
[----:B------:R-:W-:Y:S01]  /*7270*/  IMAD R20, R22, R4, R20 ;  /* 0x0000000416147224 */ /* 0x000fe200078e0214 */
[----:B------:R-:W-:Y:S01]  /*7280*/  IABS R4, R12 ;  /* 0x0000000c00047213 */ /* 0x000fe20000000000 */
[----:B------:R-:W-:Y:S01]  /*7290*/  @!P2 IMAD.IADD R18, R18, 0x1, -R22 ;  /* 0x000000011212a824 */ /* 0x000fe200078e0a16 */
[C---:B------:R-:W-:Y:S01]  /*72a0*/  ISETP.GT.U32.AND P2, PT, R22.reuse, R21, PT ;  /* 0x000000151600720c */ /* 0x040fe20003f44070 */
[----:B------:R-:W-:Y:S01]  /*72b0*/  IMAD.MOV R0, RZ, RZ, -R0 ;  /* 0x000000ffff007224 */ /* 0x000fe200078e0a00 */
[----:B------:R-:W-:Y:S01]  /*72c0*/  ISETP.GE.AND P0, PT, R7, RZ, PT ;  /* 0x000000ff0700720c */ /* 0x000fe20003f06270 */
[----:B------:R-:W-:Y:S01]  /*72d0*/  @!P4 IMAD.MOV R18, RZ, RZ, -R18 ;  /* 0x000000ffff12c224 */ /* 0x000fe200078e0a12 */
[----:B------:R-:W-:Y:S01]  /*72e0*/  IABS R7, R16 ;  /* 0x0000001000077213 */ /* 0x000fe20000000000 */
[----:B------:R-:W-:Y:S01]  /*72f0*/  IMAD R2, R22, R0, R2 ;  /* 0x0000000016027224 */ /* 0x000fe200078e0202 */
[----:B-1----:R-:W-:Y:S01]  /*7300*/  IADD3 R14, R3, 0x20, RZ ;  /* 0x00000020030e7810 */ /* 0x002fe20007ffe0ff */
[----:B------:R-:W-:Y:S01]  /*7310*/  IMAD.HI.U32 R0, R24, R4, RZ ;  /* 0x0000000418007227 */ /* 0x000fe200078e00ff */
[----:B------:R-:W-:Y:S01]  /*7320*/  STL [R1+0x119c], R18 ;  /* 0x00119c1201007387 */ /* 0x000fe20000100800 */
[----:B------:R-:W-:-:S02]  /*7330*/  IABS R10, R23 ;  /* 0x00000017000a7213 */ /* 0x000fc40000000000 */
[----:B--2---:R-:W-:Y:S01]  /*7340*/  IMAD.HI.U32 R16, R24, R7, RZ ;  /* 0x0000000718107227 */ /* 0x004fe200078e00ff */
[----:B0-----:R-:W2:Y:S01]  /*7350*/  LDL.LU R17, [R1+0x80] ;  /* 0x0000800001117983 */ /* 0x001ea20000300800 */
[----:B------:R-:W-:Y:S02]  /*7360*/  IABS R13, R14 ;  /* 0x0000000e000d7213 */ /* 0x000fe40000000000 */
[----:B------:R-:W-:Y:S01]  /*7370*/  @!P2 IMAD.IADD R21, R21, 0x1, -R22 ;  /* 0x000000011515a824 */ /* 0x000fe200078e0a16 */
[C---:B------:R-:W-:Y:S01]  /*7380*/  ISETP.GT.U32.AND P2, PT, R22.reuse, R20, PT ;  /* 0x000000141600720c */ /* 0x040fe20003f44070 */
[----:B------:R-:W-:Y:S01]  /*7390*/  IMAD.MOV R0, RZ, RZ, -R0 ;  /* 0x000000ffff007224 */ /* 0x000fe200078e0a00 */
[C---:B------:R-:W-:Y:S01]  /*73a0*/  ISETP.GT.U32.AND P1, PT, R22.reuse, R2, PT ;  /* 0x000000021600720c */ /* 0x040fe20003f24070 */
[----:B------:R-:W-:Y:S01]  /*73b0*/  IMAD.MOV R16, RZ, RZ, -R16 ;  /* 0x000000ffff107224 */ /* 0x000fe200078e0a10 */
[C---:B------:R-:W-:Y:S01]  /*73c0*/  IADD3 R9, R3.reuse, 0x18, RZ ;  /* 0x0000001803097810 */ /* 0x040fe20007ffe0ff */
[----:B------:R-:W-:Y:S01]  /*73d0*/  IMAD R4, R22, R0, R4 ;  /* 0x0000000016047224 */ /* 0x000fe200078e0204 */
[C---:B------:R-:W-:Y:S01]  /*73e0*/  IADD3 R11, R3.reuse, 0x1c, RZ ;  /* 0x0000001c030b7810 */ /* 0x040fe20007ffe0ff */
[----:B------:R-:W-:Y:S01]  /*73f0*/  IMAD.HI.U32 R19, R24, R10, RZ ;  /* 0x0000000a18137227 */ /* 0x000fe200078e00ff */
[----:B------:R-:W-:-:S02]  /*7400*/  IADD3 R28, R3, 0x10, RZ ;  /* 0x00000010031c7810 */ /* 0x000fc40007ffe0ff */
[C---:B------:R-:W-:Y:S01]  /*7410*/  ISETP.GT.U32.AND P4, PT, R22.reuse, R4, PT ;  /* 0x000000041600720c */ /* 0x040fe20003f84070 */
[----:B------:R-:W-:Y:S01]  /*7420*/  IMAD R7, R22, R16, R7 ;  /* 0x0000001016077224 */ /* 0x000fe200078e0207 */
[----:B------:R-:W-:Y:S01]  /*7430*/  IABS R25, R11 ;  /* 0x0000000b00197213 */ /* 0x000fe20000000000 */
[----:B------:R-:W-:Y:S01]  /*7440*/  @!P2 IMAD.IADD R20, R20, 0x1, -R22 ;  /* 0x000000011414a824 */ /* 0x000fe200078e0a16 */
[----:B------:R-:W-:Y:S01]  /*7450*/  ISETP.GT.U32.AND P2, PT, R22, R21, PT ;  /* 0x000000151600720c */ /* 0x000fe20003f44070 */
[----:B------:R-:W-:Y:S01]  /*7460*/  IMAD.HI.U32 R26, R24, R13, RZ ;  /* 0x0000000d181a7227 */ /* 0x000fe200078e00ff */
[----:B------:R-:W-:Y:S02]  /*7470*/  IABS R15, R28 ;  /* 0x0000001c000f7213 */ /* 0x000fe40000000000 */
[----:B------:R-:W-:Y:S01]  /*7480*/  ISETP.GT.U32.AND P6, PT, R22, R20, PT ;  /* 0x000000141600720c */ /* 0x000fe20003fc4070 */
[----:B------:R-:W-:Y:S01]  /*7490*/  IMAD.MOV R19, RZ, RZ, -R19 ;  /* 0x000000ffff137224 */ /* 0x000fe200078e0a13 */
[----:B------:R-:W-:Y:S01]  /*74a0*/  IADD3 R6, R3, 0x14, RZ ;  /* 0x0000001403067810 */ /* 0x000fe20007ffe0ff */
[----:B------:R-:W-:-:S02]  /*74b0*/  IMAD.MOV R26, RZ, RZ, -R26 ;  /* 0x000000ffff1a7224 */ /* 0x000fc400078e0a1a */
[C---:B------:R-:W-:Y:S01]  /*74c0*/  IMAD R10, R22.reuse, R19, R10 ;  /* 0x00000013160a7224 */ /* 0x040fe200078e020a */
[----:B------:R-:W-:Y:S01]  /*74d0*/  IABS R19, R9 ;  /* 0x0000000900137213 */ /* 0x000fe20000000000 */
[C---:B------:R-:W-:Y:S01]  /*74e0*/  IMAD R13, R22.reuse, R26, R13 ;  /* 0x0000001a160d7224 */ /* 0x040fe200078e020d */
[----:B------:R-:W-:Y:S01]  /*74f0*/  IABS R26, R29 ;  /* 0x0000001d001a7213 */ /* 0x000fe20000000000 */
[--C-:B------:R-:W-:Y:S01]  /*7500*/  @!P2 IMAD.IADD R21, R21, 0x1, -R22.reuse ;  /* 0x000000011515a824 */ /* 0x100fe200078e0a16 */
[----:B------:R-:W-:Y:S01]  /*7510*/  ISETP.GT.U32.AND P2, PT, R22, R7, PT ;  /* 0x000000071600720c */ /* 0x000fe20003f44070 */
[--C-:B------:R-:W-:Y:S01]  /*7520*/  @!P1 IMAD.IADD R2, R2, 0x1, -R22.reuse ;  /* 0x0000000102029824 */ /* 0x100fe200078e0a16 */
[----:B------:R-:W-:Y:S01]  /*7530*/  ISETP.GT.U32.AND P1, PT, R22, R13, PT ;  /* 0x0000000d1600720c */ /* 0x000fe20003f24070 */
[--C-:B------:R-:W-:Y:S01]  /*7540*/  @!P6 IMAD.IADD R20, R20, 0x1, -R22.reuse ;  /* 0x000000011414e824 */ /* 0x100fe200078e0a16 */
[----:B------:R-:W-:Y:S01]  /*7550*/  ISETP.GT.U32.AND P6, PT, R22, R10, PT ;  /* 0x0000000a1600720c */ /* 0x000fe20003fc4070 */
[----:B------:R-:W-:-:S02]  /*7560*/  @!P4 IMAD.IADD R4, R4, 0x1, -R22 ;  /* 0x000000010404c824 */ /* 0x000fc400078e0a16 */
[----:B------:R-:W-:-:S04]  /*7570*/  IMAD.HI.U32 R0, R24, R19, RZ ;  /* 0x0000001318007227 */ /* 0x000fc800078e00ff */
[----:B------:R-:W-:-:S04]  /*7580*/  IMAD.HI.U32 R27, R24, R25, RZ ;  /* 0x00000019181b7227 */ /* 0x000fc800078e00ff */
[----:B------:R-:W-:Y:S01]  /*7590*/  @!P2 IMAD.IADD R7, R7, 0x1, -R22 ;  /* 0x000000010707a824 */ /* 0x000fe200078e0a16 */
[----:B------:R-:W-:Y:S01]  /*75a0*/  ISETP.GT.U32.AND P2, PT, R22, R4, PT ;  /* 0x000000041600720c */ /* 0x000fe20003f44070 */
[----:B------:R-:W-:Y:S02]  /*75b0*/  IMAD.MOV R0, RZ, RZ, -R0 ;  /* 0x000000ffff007224 */ /* 0x000fe400078e0a00 */
[--C-:B------:R-:W-:Y:S02]  /*75c0*/  @!P6 IMAD.IADD R10, R10, 0x1, -R22.reuse ;  /* 0x000000010a0ae824 */ /* 0x100fe400078e0a16 */
[----:B------:R-:W-:Y:S02]  /*75d0*/  IMAD.MOV R27, RZ, RZ, -R27 ;  /* 0x000000ffff1b7224 */ /* 0x000fe400078e0a1b */
[C---:B------:R-:W-:Y:S02]  /*75e0*/  IMAD R19, R22.reuse, R0, R19 ;  /* 0x0000000016137224 */ /* 0x040fe400078e0213 */
[----:B------:R-:W-:Y:S01]  /*75f0*/  @!P1 IMAD.IADD R13, R13, 0x1, -R22 ;  /* 0x000000010d0d9824 */ /* 0x000fe200078e0a16 */
[C---:B------:R-:W-:Y:S01]  /*7600*/  ISETP.GT.U32.AND P1, PT, R22.reuse, R10, PT ;  /* 0x0000000a1600720c */ /* 0x040fe20003f24070 */
[----:B------:R-:W-:-:S02]  /*7610*/  IMAD R16, R22, R27, R25 ;  /* 0x0000001b16107224 */ /* 0x000fc400078e0219 */
[----:B------:R-:W-:Y:S02]  /*7620*/  @!P2 IMAD.IADD R4, R4, 0x1, -R22 ;  /* 0x000000010404a824 */ /* 0x000fe400078e0a16 */
[----:B------:R-:W-:Y:S01]  /*7630*/  IMAD.HI.U32 R27, R24, R15, RZ ;  /* 0x0000000f181b7227 */ /* 0x000fe200078e00ff */
[C---:B------:R-:W-:Y:S02]  /*7640*/  ISETP.GT.U32.AND P2, PT, R22.reuse, R19, PT ;  /* 0x000000131600720c */ /* 0x040fe40003f44070 */
[C---:B------:R-:W-:Y:S01]  /*7650*/  ISETP.GT.U32.AND P4, PT, R22.reuse, R2, PT ;  /* 0x000000021600720c */ /* 0x040fe20003f84070 */
[----:B------:R-:W-:Y:S01]  /*7660*/  IMAD.MOV R27, RZ, RZ, -R27 ;  /* 0x000000ffff1b7224 */ /* 0x000fe200078e0a1b */
[C---:B------:R-:W-:Y:S01]  /*7670*/  ISETP.GT.U32.AND P6, PT, R22.reuse, R7, PT ;  /* 0x000000071600720c */ /* 0x040fe20003fc4070 */
[----:B------:R-:W-:Y:S01]  /*7680*/  IMAD.MOV.U32 R8, RZ, RZ, R26 ;  /* 0x000000ffff087224 */ /* 0x000fe200078e001a */
[----:B------:R-:W-:Y:S01]  /*7690*/  IABS R25, R6 ;  /* 0x0000000600197213 */ /* 0x000fe20000000000 */
[----:B------:R-:W-:-:S02]  /*76a0*/  IMAD R27, R22, R27, R15 ;  /* 0x0000001b161b7224 */ /* 0x000fc400078e020f */
[----:B------:R-:W-:Y:S02]  /*76b0*/  @!P1 IMAD.IADD R10, R10, 0x1, -R22 ;  /* 0x000000010a0a9824 */ /* 0x000fe400078e0a16 */
[----:B------:R-:W-:Y:S01]  /*76c0*/  IMAD.HI.U32 R26, R24, R25, RZ ;  /* 0x00000019181a7227 */ /* 0x000fe200078e00ff */
[----:B------:R-:W-:-:S03]  /*76d0*/  ISETP.GT.U32.AND P1, PT, R22, R27, PT ;  /* 0x0000001b1600720c */ /* 0x000fc60003f24070 */
[--C-:B------:R-:W-:Y:S02]  /*76e0*/  @!P2 IMAD.IADD R19, R19, 0x1, -R22.reuse ;  /* 0x000000011313a824 */ /* 0x100fe400078e0a16 */
[----:B------:R-:W-:Y:S01]  /*76f0*/  @!P4 IMAD.IADD R2, R2, 0x1, -R22 ;  /* 0x000000010202c824 */ /* 0x000fe200078e0a16 */
[----:B------:R-:W-:Y:S01]  /*7700*/  ISETP.GT.U32.AND P4, PT, R22, R16, PT ;  /* 0x000000101600720c */ /* 0x000fe20003f84070 */
[----:B------:R-:W-:-:S04]  /*7710*/  IMAD.HI.U32 R5, R24, R8, RZ ;  /* 0x0000000818057227 */ /* 0x000fc800078e00ff */
[----:B------:R-:W-:Y:S02]  /*7720*/  IMAD.MOV R26, RZ, RZ, -R26 ;  /* 0x000000ffff1a7224 */ /* 0x000fe400078e0a1a */
[--C-:B------:R-:W-:Y:S02]  /*7730*/  @!P6 IMAD.IADD R7, R7, 0x1, -R22.reuse ;  /* 0x000000010707e824 */ /* 0x100fe400078e0a16 */
[----:B------:R-:W-:Y:S02]  /*7740*/  @!P1 IMAD.IADD R27, R27, 0x1, -R22 ;  /* 0x000000011b1b9824 */ /* 0x000fe400078e0a16 */
[----:B------:R-:W-:Y:S01]  /*7750*/  @!P3 IMAD.MOV R21, RZ, RZ, -R21 ;  /* 0x000000ffff15b224 */ /* 0x000fe200078e0a15 */
[C---:B------:R-:W-:Y:S01]  /*7760*/  ISETP.GT.U32.AND P3, PT, R22.reuse, R13, PT ;  /* 0x0000000d1600720c */ /* 0x040fe20003f64070 */
[----:B------:R-:W-:Y:S02]  /*7770*/  IMAD.MOV R5, RZ, RZ, -R5 ;  /* 0x000000ffff057224 */ /* 0x000fe400078e0a05 */
[----:B------:R-:W-:-:S02]  /*7780*/  IMAD R0, R22, R26, R25 ;  /* 0x0000001a16007224 */ /* 0x000fc400078e0219 */
[----:B------:R-:W-:-:S03]  /*7790*/  IMAD R26, R22, R5, R8 ;  /* 0x00000005161a7224 */ /* 0x000fc600078e0208 */
[----:B------:R-:W-:Y:S01]  /*77a0*/  ISETP.GT.U32.AND P6, PT, R22, R0, PT ;  /* 0x000000001600720c */ /* 0x000fe20003fc4070 */
[--C-:B------:R-:W-:Y:S01]  /*77b0*/  @!P4 IMAD.IADD R16, R16, 0x1, -R22.reuse ;  /* 0x000000011010c824 */ /* 0x100fe200078e0a16 */
[----:B------:R-:W-:Y:S02]  /*77c0*/  ISETP.GT.U32.AND P4, PT, R22, R26, PT ;  /* 0x0000001a1600720c */ /* 0x000fe40003f84070 */
[----:B------:R-:W-:Y:S01]  /*77d0*/  IADD3 R5, R3, 0x8, RZ ;  /* 0x0000000803057810 */ /* 0x000fe20007ffe0ff */
[----:B------:R-:W-:Y:S01]  /*77e0*/  @!P3 IMAD.IADD R13, R13, 0x1, -R22 ;  /* 0x000000010d0db824 */ /* 0x000fe200078e0a16 */
[----:B------:R-:W-:Y:S02]  /*77f0*/  ISETP.GE.AND P3, PT, R12, RZ, PT ;  /* 0x000000ff0c00720c */ /* 0x000fe40003f66270 */
[----:B------:R-:W-:Y:S02]  /*7800*/  ISETP.GE.AND P1, PT, R14, RZ, PT ;  /* 0x000000ff0e00720c */ /* 0x000fe40003f26270 */
[----:B------:R-:W-:-:S02]  /*7810*/  IADD3 R8, R3, 0x4, RZ ;  /* 0x0000000403087810 */ /* 0x000fc40007ffe0ff */
[----:B------:R-:W-:Y:S01]  /*7820*/  IABS R25, R5 ;  /* 0x0000000500197213 */ /* 0x000fe20000000000 */
[----:B------:R-:W-:Y:S01]  /*7830*/  @!P6 IMAD.IADD R0, R0, 0x1, -R22 ;  /* 0x000000010000e824 */ /* 0x000fe200078e0a16 */
[----:B------:R-:W-:Y:S02]  /*7840*/  IABS R3, R8 ;  /* 0x0000000800037213 */ /* 0x000fe40000000000 */
[----:B------:R-:W-:Y:S01]  /*7850*/  ISETP.GE.AND P6, PT, R23, RZ, PT ;  /* 0x000000ff1700720c */ /* 0x000fe20003fc6270 */
[----:B------:R-:W-:-:S04]  /*7860*/  IMAD.HI.U32 R15, R24, R25, RZ ;  /* 0x00000019180f7227 */ /* 0x000fc800078e00ff */
[----:B------:R-:W-:Y:S01]  /*7870*/  @!P4 IMAD.IADD R26, R26, 0x1, -R22 ;  /* 0x000000011a1ac824 */ /* 0x000fe200078e0a16 */
[----:B------:R-:W-:Y:S01]  /*7880*/  ISETP.GT.U32.AND P4, PT, R22, R16, PT ;  /* 0x000000101600720c */ /* 0x000fe20003f84070 */
[----:B------:R-:W-:-:S04]  /*7890*/  IMAD.HI.U32 R12, R24, R3, RZ ;  /* 0x00000003180c7227 */ /* 0x000fc800078e00ff */
[----:B------:R-:W-:Y:S02]  /*78a0*/  IMAD.MOV R24, RZ, RZ, -R15 ;  /* 0x000000ffff187224 */ /* 0x000fe400078e0a0f */
[----:B------:R-:W-:Y:S01]  /*78b0*/  @!P3 IMAD.MOV R4, RZ, RZ, -R4 ;  /* 0x000000ffff04b224 */ /* 0x000fe200078e0a04 */
[C---:B------:R-:W-:Y:S01]  /*78c0*/  ISETP.GT.U32.AND P3, PT, R22.reuse, R0, PT ;  /* 0x000000001600720c */ /* 0x040fe20003f64070 */
[----:B------:R-:W-:Y:S01]  /*78d0*/  @!P1 IMAD.MOV R13, RZ, RZ, -R13 ;  /* 0x000000ffff0d9224 */ /* 0x000fe200078e0a0d */
[----:B------:R-:W-:Y:S01]  /*78e0*/  ISETP.GE.AND P1, PT, R11, RZ, PT ;  /* 0x000000ff0b00720c */ /* 0x000fe20003f26270 */
[----:B------:R-:W-:Y:S01]  /*78f0*/  @!P5 IMAD.MOV R20, RZ, RZ, -R20 ;  /* 0x000000ffff14d224 */ /* 0x000fe200078e0a14 */
[C---:B------:R-:W-:Y:S01]  /*7900*/  ISETP.GT.U32.AND P5, PT, R22.reuse, R26, PT ;  /* 0x0000001a1600720c */ /* 0x040fe20003fa4070 */
[----:B------:R-:W-:Y:S02]  /*7910*/  IMAD R25, R22, R24, R25 ;  /* 0x0000001816197224 */ /* 0x000fe400078e0219 */
[----:B------:R-:W-:-:S03]  /*7920*/  @!P6 IMAD.MOV R10, RZ, RZ, -R10 ;  /* 0x000000ffff0ae224 */ /* 0x000fc600078e0a0a */
[----:B------:R-:W-:Y:S01]  /*7930*/  ISETP.GT.U32.AND P6, PT, R22, R25, PT ;  /* 0x000000191600720c */ /* 0x000fe20003fc4070 */
[----:B------:R-:W-:Y:S01]  /*7940*/  @!P0 IMAD.MOV R2, RZ, RZ, -R2 ;  /* 0x000000ffff028224 */ /* 0x000fe200078e0a02 */
[----:B------:R-:W-:Y:S01]  /*7950*/  STL [R1+0x11a0], R21 ;  /* 0x0011a01501007387 */ /* 0x000fe20000100800 */
[----:B------:R-:W-:Y:S02]  /*7960*/  @!P4 IMAD.IADD R16, R16, 0x1, -R22 ;  /* 0x000000011010c824 */ /* 0x000fe400078e0a16 */
[----:B------:R-:W-:Y:S01]  /*7970*/  IMAD.MOV R12, RZ, RZ, -R12 ;  /* 0x000000ffff0c7224 */ /* 0x000fe200078e0a0c */
[----:B------:R-:W3:Y:S01]  /*7980*/  LDL.LU R23, [R1+0x1200] ;  /* 0x0012000001177983 */ /* 0x000ee20000300800 */
[----:B------:R-:W-:Y:S01]  /*7990*/  @!P3 IMAD.IADD R0, R0, 0x1, -R22 ;  /* 0x000000010000b824 */ /* 0x000fe200078e0a16 */
[----:B------:R-:W-:Y:S01]  /*79a0*/  ISETP.GE.AND P3, PT, R6, RZ, PT ;  /* 0x000000ff0600720c */ /* 0x000fe20003f66270 */
[----:B------:R-:W-:Y:S01]  /*79b0*/  @!P1 IMAD.MOV R16, RZ, RZ, -R16 ;  /* 0x000000ffff109224 */ /* 0x000fe200078e0a10 */
[----:B------:R-:W-:Y:S01]  /*79c0*/  STL [R1+0x11a4], R20 ;  /* 0x0011a41401007387 */ /* 0x000fe20000100800 */
[----:B------:R-:W-:Y:S01]  /*79d0*/  @!P5 IMAD.IADD R26, R26, 0x1, -R22 ;  /* 0x000000011a1ad824 */ /* 0x000fe200078e0a16 */
[----:B------:R-:W-:-:S02]  /*79e0*/  ISETP.GE.AND P1, PT, R5, RZ, PT ;  /* 0x000000ff0500720c */ /* 0x000fc40003f26270 */
[----:B------:R0:W-:Y:S01]  /*79f0*/  STL [R1+0x11a8], R2 ;  /* 0x0011a80201007387 */ /* 0x0001e20000100800 */
[----:B------:R-:W-:Y:S01]  /*7a00*/  IMAD R24, R22, R12, R3 ;  /* 0x0000000c16187224 */ /* 0x000fe200078e0203 */
[----:B------:R-:W-:Y:S02]  /*7a10*/  ISETP.GE.AND P5, PT, R29, RZ, PT ;  /* 0x000000ff1d00720c */ /* 0x000fe40003fa6270 */
[----:B------:R-:W-:Y:S01]  /*7a20*/  ISETP.GE.AND P4, PT, R9, RZ, PT ;  /* 0x000000ff0900720c */ /* 0x000fe20003f86270 */
[----:B------:R-:W-:Y:S01]  /*7a30*/  STL [R1+0x11ac], R4 ;  /* 0x0011ac0401007387 */ /* 0x000fe20000100800 */
[----:B------:R-:W-:-:S05]  /*7a40*/  @!P6 IMAD.IADD R25, R25, 0x1, -R22 ;  /* 0x000000011919e824 */ /* 0x000fca00078e0a16 */
[----:B------:R-:W-:-:S13]  /*7a50*/  ISETP.GT.U32.AND P6, PT, R22, R25, PT ;  /* 0x000000191600720c */ /* 0x000fda0003fc4070 */
[----:B------:R-:W-:Y:S01]  /*7a60*/  @!P6 IMAD.IADD R25, R25, 0x1, -R22 ;  /* 0x000000011919e824 */ /* 0x000fe200078e0a16 */
[----:B------:R-:W-:Y:S02]  /*7a70*/  ISETP.GE.AND P6, PT, R8, RZ, PT ;  /* 0x000000ff0800720c */ /* 0x000fe40003fc6270 */
[----:B--2---:R-:W-:-:S13]  /*7a80*/  ISETP.GE.AND P2, PT, R17, RZ, PT ;  /* 0x000000ff1100720c */ /* 0x004fda0003f46270 */
[----:B------:R-:W-:Y:S01]  /*7a90*/  @!P2 IMAD.MOV R7, RZ, RZ, -R7 ;  /* 0x000000ffff07a224 */ /* 0x000fe200078e0a07 */
[----:B------:R-:W-:-:S13]  /*7aa0*/  ISETP.GT.U32.AND P2, PT, R22, R27, PT ;  /* 0x0000001b1600720c */ /* 0x000fda0003f44070 */
[----:B------:R-:W-:Y:S01]  /*7ab0*/  @!P2 IMAD.IADD R27, R27, 0x1, -R22 ;  /* 0x000000011b1ba824 */ /* 0x000fe200078e0a16 */
[----:B------:R-:W-:Y:S02]  /*7ac0*/  ISETP.GE.AND P2, PT, R28, RZ, PT ;  /* 0x000000ff1c00720c */ /* 0x000fe40003f46270 */
[----:B------:R-:W0:Y:S04]  /*7ad0*/  S2R R28, SR_TID.X ;  /* 0x00000000001c7919 */ /* 0x000e280000002100 */
[----:B------:R1:W-:Y:S04]  /*7ae0*/  STL [R1+0x11b0], R7 ;  /* 0x0011b00701007387 */ /* 0x0003e80000100800 */
[----:B------:R-:W-:Y:S01]  /*7af0*/  STL [R1+0x11b4], R10 ;  /* 0x0011b40a01007387 */ /* 0x000fe20000100800 */
[----:B0-----:R-:W-:Y:S01]  /*7b00*/  SHF.R.S32.HI R2, RZ, 0x6, R28 ;  /* 0x00000006ff027819 */ /* 0x001fe2000001141c */
[C---:B------:R-:W-:Y:S01]  /*7b10*/  IMAD.SHL.U32 R5, R28.reuse, 0x2, RZ ;  /* 0x000000021c057824 */ /* 0x040fe200078e00ff */
[C---:B------:R-:W-:Y:S01]  /*7b20*/  LOP3.LUT R3, R28.reuse, 0x7, RZ, 0xc0, !PT ;  /* 0x000000071c037812 */ /* 0x040fe200078ec0ff */
[C---:B------:R-:W-:Y:S01]  /*7b30*/  IMAD.SHL.U32 R6, R28.reuse, 0x8, RZ ;  /* 0x000000081c067824 */ /* 0x040fe200078e00ff */
[----:B------:R-:W-:-:S02]  /*7b40*/  LOP3.LUT R29, R28, 0x60, RZ, 0xc0, !PT ;  /* 0x000000601c1d7812 */ /* 0x000fc400078ec0ff */
[----:B------:R-:W-:Y:S01]  /*7b50*/  SGXT R9, R2, 0x1 ;  /* 0x000000010209781a */ /* 0x000fe20000000200 */
[C---:B------:R-:W-:Y:S01]  /*7b60*/  IMAD R2, R3.reuse, 0x110, RZ ;  /* 0x0000011003027824 */ /* 0x040fe200078e02ff */
[----:B-1----:R-:W-:Y:S01]  /*7b70*/  LOP3.LUT R7, R6, 0x30, R5, 0x48, !PT ;  /* 0x0000003006077812 */ /* 0x002fe200078e4805 */
[----:B------:R-:W-:Y:S01]  /*7b80*/  IMAD R6, R3, 0x4, R29 ;  /* 0x0000000403067824 */ /* 0x000fe200078e021d */
[----:B------:R-:W-:Y:S01]  /*7b90*/  LOP3.LUT R3, R9, 0x90, RZ, 0xc0, !PT ;  /* 0x0000009009037812 */ /* 0x000fe200078ec0ff */
[----:B------:R-:W-:Y:S02]  /*7ba0*/  STL [R1+0x11b8], R13 ;  /* 0x0011b80d01007387 */ /* 0x000fe40000100800 */
[----:B------:R-:W-:Y:S01]  /*7bb0*/  IMAD.U32 R6, R6, 0x10, R7 ;  /* 0x0000001006067824 */ /* 0x000fe200078e0007 */
[--C-:B------:R-:W-:Y:S01]  /*7bc0*/  LOP3.LUT R3, R3, 0x7e, R5.reuse, 0x78, !PT ;  /* 0x0000007e03037812 */ /* 0x100fe200078e7805 */
[----:B------:R-:W-:Y:S04]  /*7bd0*/  STL [R1+0x11bc], R16 ;  /* 0x0011bc1001007387 */ /* 0x000fe80000100800 */
[----:B------:R-:W-:Y:S04]  /*7be0*/  STL [R1+0x108c], R3 ;  /* 0x00108c0301007387 */ /* 0x000fe80000100800 */
[----:B------:R0:W-:Y:S04]  /*7bf0*/  STL [R1+0x458], R6 ;  /* 0x0004580601007387 */ /* 0x0001e80000100800 */
[----:B------:R-:W2:Y:S04]  /*7c00*/  LDL.LU R12, [R1+0x1c8] ;  /* 0x0001c800010c7983 */ /* 0x000ea80000300800 */
[----:B------:R-:W4:Y:S04]  /*7c10*/  LDL.LU R11, [R1+0x1c4] ;  /* 0x0001c400010b7983 */ /* 0x000f280000300800 */
[----:B------:R-:W4:Y:S01]  /*7c20*/  LDL.LU R9, [R1+0x1c0] ;  /* 0x0001c00001097983 */ /* 0x000f220000300800 */
[----:B------:R-:W-:-:S03]  /*7c30*/  LOP3.LUT R2, R2, 0x10, R5, 0x78, !PT ;  /* 0x0000001002027812 */ /* 0x000fc600078e7805 */
[----:B------:R-:W4:Y:S04]  /*7c40*/  LDL.LU R8, [R1+0x1bc] ;  /* 0x0001bc0001087983 */ /* 0x000f280000300800 */
[----:B0-----:R-:W4:Y:S04]  /*7c50*/  LDL.LU R6, [R1+0x1b8] ;  /* 0x0001b80001067983 */ /* 0x001f280000300800 */
[----:B------:R-:W4:Y:S01]  /*7c60*/  LDL.LU R5, [R1+0x1b4] ;  /* 0x0001b40001057983 */ /* 0x000f220000300800 */
[----:B------:R-:W-:-:S13]  /*7c70*/  ISETP.GT.U32.AND P0, PT, R22, R19, PT ;  /* 0x000000131600720c */ /* 0x000fda0003f04070 */
[----:B------:R-:W-:Y:S01]  /*7c80*/  @!P0 IMAD.IADD R19, R19, 0x1, -R22 ;  /* 0x0000000113138824 */ /* 0x000fe200078e0a16 */
[----:B------:R-:W-:-:S13]  /*7c90*/  ISETP.GT.U32.AND P0, PT, R22, R24, PT ;  /* 0x000000181600720c */ /* 0x000fda0003f04070 */
[----:B------:R-:W-:-:S05]  /*7ca0*/  @!P0 IMAD.IADD R24, R24, 0x1, -R22 ;  /* 0x0000000118188824 */ /* 0x000fca00078e0a16 */
[----:B------:R-:W-:Y:S01]  /*7cb0*/  ISETP.GT.U32.AND P0, PT, R22, R24, PT ;  /* 0x000000181600720c */ /* 0x000fe20003f04070 */
[----:B------:R-:W-:Y:S02]  /*7cc0*/  @!P4 IMAD.MOV R19, RZ, RZ, -R19 ;  /* 0x000000ffff13c224 */ /* 0x000fe400078e0a13 */
[----:B------:R-:W-:Y:S02]  /*7cd0*/  @!P3 IMAD.MOV R0, RZ, RZ, -R0 ;  /* 0x000000ffff00b224 */ /* 0x000fe400078e0a00 */
[----:B------:R-:W-:Y:S02]  /*7ce0*/  IMAD.SHL.U32 R4, R28, 0x80, RZ ;  /* 0x000000801c047824 */ /* 0x000fe400078e00ff */
[----:B------:R-:W-:Y:S01]  /*7cf0*/  @!P2 IMAD.MOV R27, RZ, RZ, -R27 ;  /* 0x000000ffff1ba224 */ /* 0x000fe200078e0a1b */
[----:B------:R-:W4:Y:S01]  /*7d00*/  LDL.LU R28, [R1+0x1b0] ;  /* 0x0001b000011c7983 */ /* 0x000f220000300800 */
[----:B------:R-:W-:Y:S02]  /*7d10*/  @!P5 IMAD.MOV R26, RZ, RZ, -R26 ;  /* 0x000000ffff1ad224 */ /* 0x000fe400078e0a1a */
[----:B------:R-:W-:Y:S01]  /*7d20*/  @!P1 IMAD.MOV R25, RZ, RZ, -R25 ;  /* 0x000000ffff199224 */ /* 0x000fe200078e0a19 */
[----:B------:R-:W4:Y:S01]  /*7d30*/  LDL.LU R29, [R1+0x1ac] ;  /* 0x0001ac00011d7983 */ /* 0x000f220000300800 */
[----:B------:R-:W-:Y:S01]  /*7d40*/  @!P0 IMAD.IADD R24, R24, 0x1, -R22 ;  /* 0x0000000118188824 */ /* 0x000fe200078e0a16 */
[----:B------:R-:W-:-:S02]  /*7d50*/  ISETP.NE.AND P0, PT, RZ, c[0x0][0x17c], PT ;  /* 0x00005f00ff007a0c */ /* 0x000fc40003f05270 */
[----:B------:R-:W-:Y:S01]  /*7d60*/  LOP3.LUT R22, RZ, c[0x0][0x17c], RZ, 0x33, !PT ;  /* 0x00005f00ff167a12 */ /* 0x000fe200078e33ff */
[----:B------:R-:W-:Y:S01]  /*7d70*/  STL [R1+0x11c0], R19 ;  /* 0x0011c01301007387 */ /* 0x000fe20000100800 */
[----:B------:R-:W-:Y:S02]  /*7d80*/  @!P6 IMAD.MOV R24, RZ, RZ, -R24 ;  /* 0x000000ffff18e224 */ /* 0x000fe400078e0a18 */
[----:B---3--:R-:W-:Y:S01]  /*7d90*/  SEL R3, R22, R23, !P0 ;  /* 0x0000001716037207 */ /* 0x008fe20004000000 */
[----:B------:R4:W-:Y:S01]  /*7da0*/  STL [R1+0x11c4], R0 ;  /* 0x0011c40001007387 */ /* 0x0009e20000100800 */
[----:B------:R-:W-:-:S03]  /*7db0*/  LOP3.LUT R2, R2, 0x800, R4, 0xf8, !PT ;  /* 0x0000080002027812 */ /* 0x000fc600078ef804 */
[----:B------:R-:W-:Y:S04]  /*7dc0*/  STL [R1+0x11c8], R27 ;  /* 0x0011c81b01007387 */ /* 0x000fe80000100800 */
[----:B------:R-:W-:Y:S04]  /*7dd0*/  STL [R1+0x11cc], R26 ;  /* 0x0011cc1a01007387 */ /* 0x000fe80000100800 */
[----:B------:R-:W-:Y:S04]  /*7de0*/  STL [R1+0x11d0], R25 ;  /* 0x0011d01901007387 */ /* 0x000fe80000100800 */
[----:B------:R-:W-:Y:S04]  /*7df0*/  STL [R1+0x11d4], R24 ;  /* 0x0011d41801007387 */ /* 0x000fe80000100800 */
[----:B------:R0:W-:Y:S01]  /*7e00*/  STL [R1+0x11d8], R3 ;  /* 0x0011d80301007387 */ /* 0x0001e20000100800 */
[----:B--2---:R-:W-:-:S02]  /*7e10*/  SEL R2, R22, R12, !P0 ;  /* 0x0000000c16027207 */ /* 0x004fc40004000000 */
[----:B----4-:R-:W-:-:S03]  /*7e20*/  SEL R0, R22, R11, !P0 ;  /* 0x0000000b16007207 */ /* 0x010fc60004000000 */
[----:B------:R1:W-:Y:S01]  /*7e30*/  STL [R1+0x594], R2 ;  /* 0x0005940201007387 */ /* 0x0003e20000100800 */
[----:B0-----:R-:W-:-:S03]  /*7e40*/  SEL R3, R22, R9, !P0 ;  /* 0x0000000916037207 */ /* 0x001fc60004000000 */
[----:B------:R0:W-:Y:S04]  /*7e50*/  STL [R1+0x590], R0 ;  /* 0x0005900001007387 */ /* 0x0001e80000100800 */
[----:B------:R2:W-:Y:S01]  /*7e60*/  STL [R1+0x4fc], R3 ;  /* 0x0004fc0301007387 */ /* 0x0005e20000100800 */
[C---:B-1----:R-:W-:Y:S02]  /*7e70*/  SEL R2, R22.reuse, R8, !P0 ;  /* 0x0000000816027207 */ /* 0x042fe40004000000 */
[----:B0-----:R-:W-:-:S03]  /*7e80*/  SEL R0, R22, R6, !P0 ;  /* 0x0000000616007207 */ /* 0x001fc60004000000 */
[----:B------:R-:W-:Y:S01]  /*7e90*/  STL [R1+0x4f8], R2 ;  /* 0x0004f80201007387 */ /* 0x000fe20000100800 */
[----:B--2---:R-:W-:-:S03]  /*7ea0*/  SEL R3, R22, R5, !P0 ;  /* 0x0000000516037207 */ /* 0x004fc60004000000 */
[----:B------:R-:W-:Y:S04]  /*7eb0*/  STL [R1+0x4f4], R0 ;  /* 0x0004f40001007387 */ /* 0x000fe80000100800 */
[----:B------:R0:W-:Y:S04]  /*7ec0*/  STL [R1+0x4f0], R3 ;  /* 0x0004f00301007387 */ /* 0x0001e80000100800 */
[----:B0-----:R-:W2:Y:S01]  /*7ed0*/  LDL.LU R3, [R1+0x19c] ;  /* 0x00019c0001037983 */ /* 0x001ea20000300800 */
[C---:B------:R-:W-:Y:S02]  /*7ee0*/  SEL R2, R22.reuse, R28, !P0 ;  /* 0x0000001c16027207 */ /* 0x040fe40004000000 */
[----:B------:R-:W-:-:S03]  /*7ef0*/  SEL R0, R22, R29, !P0 ;  /* 0x0000001d16007207 */ /* 0x000fc60004000000 */
[----:B------:R-:W-:Y:S04]  /*7f00*/  STL [R1+0x4ec], R2 ;  /* 0x0004ec0201007387 */ /* 0x000fe80000100800 */
[----:B--2---:R0:W-:Y:S04]  /*7f10*/  STL [R1+0x11f4], R3 ;  /* 0x0011f40301007387 */ /* 0x0041e80000100800 */
[----:B------:R-:W-:Y:S04]  /*7f20*/  STL [R1+0x4e8], R0 ;  /* 0x0004e80001007387 */ /* 0x000fe80000100800 */
[----:B0-----:R-:W2:Y:S04]  /*7f30*/  LDL.LU R3, [R1+0x1a0] ;  /* 0x0001a00001037983 */ /* 0x001ea80000300800 */
[----:B--2---:R0:W-:Y:S04]  /*7f40*/  STL [R1+0x11f8], R3 ;  /* 0x0011f80301007387 */ /* 0x0041e80000100800 */
[----:B0-----:R-:W2:Y:S04]  /*7f50*/  LDL.LU R3, [R1+0x1a4] ;  /* 0x0001a40001037983 */ /* 0x001ea80000300800 */
[----:B--2---:R0:W-:Y:S04]  /*7f60*/  STL [R1+0x11fc], R3 ;  /* 0x0011fc0301007387 */ /* 0x0041e80000100800 */
[----:B0-----:R-:W2:Y:S04]  /*7f70*/  LDL.LU R3, [R1+0x1a8] ;  /* 0x0001a80001037983 */ /* 0x001ea80000300800 */
[----:B------:R-:W3:Y:S04]  /*7f80*/  LDL.LU R23, [R1+0x198] ;  /* 0x0001980001177983 */ /* 0x000ee80000300800 */
[----:B------:R-:W4:Y:S04]  /*7f90*/  LDL.LU R24, [R1+0x194] ;  /* 0x0001940001187983 */ /* 0x000f280000300800 */
[----:B------:R-:W3:Y:S04]  /*7fa0*/  LDL.LU R25, [R1+0x190] ;  /* 0x0001900001197983 */ /* 0x000ee80000300800 */
        /* <DEDUP_REMOVED lines=23> */
[----:B------:R-:W3:Y:S01]  /*8120*/  LDL.LU R29, [R1+0x130] ;  /* 0x00013000011d7983 */ /* 0x000ee20000300800 */
[----:B--2---:R-:W-:-:S05]  /*8130*/  SEL R3, R22, R3, !P0 ;  /* 0x0000000316037207 */ /* 0x004fca0004000000 */
[----:B------:R0:W-:Y:S04]  /*8140*/  STL [R1+0x4e4], R3 ;  /* 0x0004e40301007387 */ /* 0x0001e80000100800 */
[----:B0-----:R-:W2:Y:S02]  /*8150*/  LDL.LU R3, [R1+0x11fc] ;  /* 0x0011fc0001037983 */ /* 0x001ea40000300800 */
[----:B--2---:R-:W-:-:S05]  /*8160*/  SEL R3, R22, R3, !P0 ;  /* 0x0000000316037207 */ /* 0x004fca0004000000 */
[----:B------:R0:W-:Y:S04]  /*8170*/  STL [R1+0x4e0], R3 ;  /* 0x0004e00301007387 */ /* 0x0001e80000100800 */
[----:B0-----:R-:W2:Y:S02]  /*8180*/  LDL.LU R3, [R1+0x11f8] ;  /* 0x0011f80001037983 */ /* 0x001ea40000300800 */
[----:B--2---:R-:W-:-:S05]  /*8190*/  SEL R3, R22, R3, !P0 ;  /* 0x0000000316037207 */ /* 0x004fca0004000000 */
[----:B------:R0:W-:Y:S04]  /*81a0*/  STL [R1+0x4dc], R3 ;  /* 0x0004dc0301007387 */ /* 0x0001e80000100800 */
[----:B0-----:R-:W2:Y:S01]  /*81b0*/  LDL.LU R3, [R1+0x11f4] ;  /* 0x0011f40001037983 */ /* 0x001ea20000300800 */
[C---:B---3--:R-:W-:Y:S02]  /*81c0*/  SEL R0, R22.reuse, R0, !P0 ;  /* 0x0000000016007207 */ /* 0x048fe40004000000 */
[C---:B------:R-:W-:Y:S02]  /*81d0*/  SEL R16, R22.reuse, R16, !P0 ;  /* 0x0000001016107207 */ /* 0x040fe40004000000 */
[C---:B------:R-:W-:Y:S02]  /*81e0*/  SEL R7, R22.reuse, R7, !P0 ;  /* 0x0000000716077207 */ /* 0x040fe40004000000 */
[----:B--2---:R-:W-:-:S05]  /*81f0*/  SEL R3, R22, R3, !P0 ;  /* 0x0000000316037207 */ /* 0x004fca0004000000 */
[----:B------:R0:W-:Y:S02]  /*8200*/  STL [R1+0x4d8], R3 ;  /* 0x0004d80301007387 */ /* 0x0001e40000100800 */
[C---:B0-----:R-:W-:Y:S02]  /*8210*/  SEL R3, R22.reuse, R23, !P0 ;  /* 0x0000001716037207 */ /* 0x041fe40004000000 */
[C---:B----4-:R-:W-:Y:S02]  /*8220*/  SEL R23, R22.reuse, R24, !P0 ;  /* 0x0000001816177207 */ /* 0x050fe40004000000 */
[C---:B------:R-:W-:Y:S01]  /*8230*/  SEL R24, R22.reuse, R25, !P0 ;  /* 0x0000001916187207 */ /* 0x040fe20004000000 */
[----:B------:R0:W-:Y:S04]  /*8240*/  STL [R1+0x4d4], R3 ;  /* 0x0004d40301007387 */ /* 0x0001e80000100800 */
[----:B------:R1:W-:Y:S01]  /*8250*/  STL [R1+0x4d0], R23 ;  /* 0x0004d01701007387 */ /* 0x0003e20000100800 */
[----:B0-----:R-:W-:-:S03]  /*8260*/  SEL R3, R22, R26, !P0 ;  /* 0x0000001a16037207 */ /* 0x001fc60004000000 */
[----:B------:R-:W-:Y:S01]  /*8270*/  STL [R1+0x4bc], R24 ;  /* 0x0004bc1801007387 */ /* 0x000fe20000100800 */
[----:B-1----:R-:W-:-:S03]  /*8280*/  SEL R23, R22, R27, !P0 ;  /* 0x0000001b16177207 */ /* 0x002fc60004000000 */
[----:B------:R0:W-:Y:S04]  /*8290*/  STL [R1+0x4b8], R3 ;  /* 0x0004b80301007387 */ /* 0x0001e80000100800 */
[----:B------:R-:W-:Y:S01]  /*82a0*/  STL [R1+0x4b4], R23 ;  /* 0x0004b41701007387 */ /* 0x000fe20000100800 */
[----:B0-----:R-:W-:-:S03]  /*82b0*/  SEL R3, R22, R19, !P0 ;  /* 0x0000001316037207 */ /* 0x001fc60004000000 */
[----:B------:R0:W-:Y:S04]  /*82c0*/  STL [R1+0x4b0], R0 ;  /* 0x0004b00001007387 */ /* 0x0001e80000100800 */
[----:B------:R1:W-:Y:S01]  /*82d0*/  STL [R1+0x34c], R3 ;  /* 0x00034c0301007387 */ /* 0x0003e20000100800 */
[----:B0-----:R-:W-:-:S03]  /*82e0*/  SEL R0, R22, R13, !P0 ;  /* 0x0000000d16007207 */ /* 0x001fc60004000000 */
[----:B------:R-:W-:Y:S01]  /*82f0*/  STL [R1+0x348], R16 ;  /* 0x0003481001007387 */ /* 0x000fe20000100800 */
[----:B-1----:R-:W-:-:S03]  /*8300*/  SEL R3, R22, R10, !P0 ;  /* 0x0000000a16037207 */ /* 0x002fc60004000000 */
[----:B------:R0:W-:Y:S04]  /*8310*/  STL [R1+0x344], R0 ;  /* 0x0003440001007387 */ /* 0x0001e80000100800 */
[----:B------:R1:W-:Y:S01]  /*8320*/  STL [R1+0x340], R3 ;  /* 0x0003400301007387 */ /* 0x0003e20000100800 */
[----:B0-----:R-:W-:-:S03]  /*8330*/  SEL R0, R22, R4, !P0 ;  /* 0x0000000416007207 */ /* 0x001fc60004000000 */
[----:B------:R-:W-:Y:S01]  /*8340*/  STL [R1+0x30c], R7 ;  /* 0x00030c0701007387 */ /* 0x000fe20000100800 */
[----:B-1----:R-:W-:-:S03]  /*8350*/  SEL R3, R22, R2, !P0 ;  /* 0x0000000216037207 */ /* 0x002fc60004000000 */
[----:B------:R0:W-:Y:S01]  /*8360*/  STL [R1+0x308], R0 ;  /* 0x0003080001007387 */ /* 0x0001e20000100800 */
[----:B------:R-:W-:-:S03]  /*8370*/  SEL R2, R22, R20, !P0 ;  /* 0x0000001416027207 */ /* 0x000fc60004000000 */
[----:B------:R1:W-:Y:S01]  /*8380*/  STL [R1+0x304], R3 ;  /* 0x0003040301007387 */ /* 0x0003e20000100800 */
[----:B0-----:R-:W-:-:S03]  /*8390*/  SEL R0, R22, R21, !P0 ;  /* 0x0000001516007207 */ /* 0x001fc60004000000 */
[----:B------:R0:W-:Y:S01]  /*83a0*/  STL [R1+0x300], R2 ;  /* 0x0003000201007387 */ /* 0x0001e20000100800 */
[----:B-1----:R-:W-:-:S03]  /*83b0*/  SEL R3, R22, R18, !P0 ;  /* 0x0000001216037207 */ /* 0x002fc60004000000 */
[----:B------:R1:W-:Y:S04]  /*83c0*/  STL [R1+0x22c], R0 ;  /* 0x00022c0001007387 */ /* 0x0003e80000100800 */
[----:B------:R2:W-:Y:S01]  /*83d0*/  STL [R1+0x228], R3 ;  /* 0x0002280301007387 */ /* 0x0005e20000100800 */
[C---:B0-----:R-:W-:Y:S02]  /*83e0*/  SEL R2, R22.reuse, R17, !P0 ;  /* 0x0000001116027207 */ /* 0x041fe40004000000 */
[----:B-1----:R-:W-:-:S03]  /*83f0*/  SEL R0, R22, R15, !P0 ;  /* 0x0000000f16007207 */ /* 0x002fc60004000000 */
[----:B------:R0:W-:Y:S01]  /*8400*/  STL [R1+0x224], R2 ;  /* 0x0002240201007387 */ /* 0x0001e20000100800 */
[----:B--2---:R-:W-:-:S03]  /*8410*/  SEL R3, R22, R14, !P0 ;  /* 0x0000000e16037207 */ /* 0x004fc60004000000 */
        /* <DEDUP_REMOVED lines=150> */
[----:B------:R-:W3:Y:S01]  /*8d80*/  LDL.LU R23, [R1] ;  /* 0x0000000001177983 */ /* 0x000ee20000300800 */
        /* <DEDUP_REMOVED lines=10> */
[C---:B----4-:R-:W-:Y:S02]  /*8e30*/  SEL R25, R22.reuse, R25, !P0 ;  /* 0x0000001916197207 */ /* 0x050fe40004000000 */
[C---:B------:R-:W-:Y:S02]  /*8e40*/  SEL R26, R22.reuse, R26, !P0 ;  /* 0x0000001a161a7207 */ /* 0x040fe40004000000 */
[----:B------:R-:W-:-:S02]  /*8e50*/  SEL R27, R22, R27, !P0 ;  /* 0x0000001b161b7207 */ /* 0x000fc40004000000 */
[C---:B------:R-:W-:Y:S02]  /*8e60*/  SEL R0, R22.reuse, R0, !P0 ;  /* 0x0000000016007207 */ /* 0x040fe40004000000 */
[C---:B------:R-:W-:Y:S02]  /*8e70*/  SEL R19, R22.reuse, R19, !P0 ;  /* 0x0000001316137207 */ /* 0x040fe40004000000 */
[C---:B------:R-:W-:Y:S02]  /*8e80*/  SEL R16, R22.reuse, R16, !P0 ;  /* 0x0000001016107207 */ /* 0x040fe40004000000 */
[C---:B------:R-:W-:Y:S02]  /*8e90*/  SEL R13, R22.reuse, R13, !P0 ;  /* 0x0000000d160d7207 */ /* 0x040fe40004000000 */
        /* <DEDUP_REMOVED lines=18> */
[----:B--2---:R-:W-:-:S05]  /*8fc0*/  SEL R3, R22, R3, !P0 ;  /* 0x0000000316037207 */ /* 0x004fca0004000000 */
[----:B------:R0:W-:Y:S04]  /*8fd0*/  STL [R1+0x88], R3 ;  /* 0x0000880301007387 */ /* 0x0001e80000100800 */
[----:B0-----:R-:W2:Y:S04]  /*8fe0*/  LDL.LU R3, [R1+0x11d8] ;  /* 0x0011d80001037983 */ /* 0x001ea80000300800 */
[----:B------:R0:W-:Y:S04]  /*8ff0*/  STL [R1+0x84], R24 ;  /* 0x0000841801007387 */ /* 0x0001e80000100800 */
[----:B0-----:R-:W3:Y:S04]  /*9000*/  LDL.LU R24, [R1+0x11d4] ;  /* 0x0011d40001187983 */ /* 0x001ee80000300800 */
[----:B------:R0:W-:Y:S04]  /*9010*/  STL [R1+0x80], R25 ;  /* 0x0000801901007387 */ /* 0x0001e80000100800 */
[----:B0-----:R-:W4:Y:S04]  /*9020*/  LDL.LU R25, [R1+0x11d0] ;  /* 0x0011d00001197983 */ /* 0x001f280000300800 */
[----:B------:R0:W-:Y:S04]  /*9030*/  STL [R1+0x7c], R26 ;  /* 0x00007c1a01007387 */ /* 0x0001e80000100800 */
[----:B0-----:R-:W2:Y:S04]  /*9040*/  LDL.LU R26, [R1+0x11cc] ;  /* 0x0011cc00011a7983 */ /* 0x001ea80000300800 */
[----:B------:R0:W-:Y:S04]  /*9050*/  STL [R1+0x74], R27 ;  /* 0x0000741b01007387 */ /* 0x0001e80000100800 */
[----:B0-----:R-:W2:Y:S04]  /*9060*/  LDL.LU R27, [R1+0x11c8] ;  /* 0x0011c800011b7983 */ /* 0x001ea80000300800 */
[----:B------:R0:W-:Y:S04]  /*9070*/  STL [R1+0x68], R0 ;  /* 0x0000680001007387 */ /* 0x0001e80000100800 */
[----:B0-----:R-:W2:Y:S04]  /*9080*/  LDL.LU R0, [R1+0x11c4] ;  /* 0x0011c40001007983 */ /* 0x001ea80000300800 */
[----:B------:R0:W-:Y:S04]  /*9090*/  STL [R1+0x64], R19 ;  /* 0x0000641301007387 */ /* 0x0001e80000100800 */
[----:B0-----:R-:W3:Y:S04]  /*90a0*/  LDL.LU R19, [R1+0x11c0] ;  /* 0x0011c00001137983 */ /* 0x001ee80000300800 */
        /* <DEDUP_REMOVED lines=39> */
[----:B0-----:R-:W3:Y:S01]  /*9320*/  LDL.LU R29, [R1+0x1170] ;  /* 0x00117000011d7983 */ /* 0x001ee20000300800 */
[----:B------:R-:W-:-:S05]  /*9330*/  SEL R23, R22, R23, !P0 ;  /* 0x0000001716177207 */ /* 0x000fca0004000000 */
[----:B------:R0:W-:Y:S01]  /*9340*/  STL [R1+0x8], R23 ;  /* 0x0000081701007387 */ /* 0x0001e20000100800 */
[C---:B--2---:R-:W-:Y:S02]  /*9350*/  SEL R27, R22.reuse, R27, !P0 ;  /* 0x0000001b161b7207 */ /* 0x044fe40004000000 */
[C---:B------:R-:W-:Y:S02]  /*9360*/  SEL R26, R22.reuse, R26, !P0 ;  /* 0x0000001a161a7207 */ /* 0x040fe40004000000 */
[C---:B----4-:R-:W-:Y:S02]  /*9370*/  SEL R25, R22.reuse, R25, !P0 ;  /* 0x0000001916197207 */ /* 0x050fe40004000000 */
[C---:B---3--:R-:W-:Y:S02]  /*9380*/  SEL R19, R22.reuse, R19, !P0 ;  /* 0x0000001316137207 */ /* 0x048fe40004000000 */
        /* <DEDUP_REMOVED lines=13> */
[----:B0-----:R-:W-:-:S02]  /*9460*/  SEL R23, R22, R28, !P0 ;  /* 0x0000001c16177207 */ /* 0x001fc40004000000 */
[C---:B------:R-:W-:Y:S02]  /*9470*/  SEL R28, R22.reuse, R6, !P0 ;  /* 0x00000006161c7207 */ /* 0x040fe40004000000 */
[----:B------:R-:W-:-:S05]  /*9480*/  SEL R29, R22, R29, !P0 ;  /* 0x0000001d161d7207 */ /* 0x000fca0004000000 */
[----:B------:R0:W-:Y:S02]  /*9490*/  STL [R1+0x4], R29 ;  /* 0x0000041d01007387 */ /* 0x0001e40000100800 */
[----:B0-----:R-:W-:-:S05]  /*94a0*/  SEL R29, R22, R5, !P0 ;  /* 0x00000005161d7207 */ /* 0x001fca0004000000 */
[----:B------:R-:W-:Y:S04]  /*94b0*/  STL [R1+0x10f0], R29 ;  /* 0x0010f01d01007387 */ /* 0x000fe80000100800 */
[----:B------:R0:W-:Y:S04]  /*94c0*/  STL [R1], R23 ;  /* 0x0000001701007387 */ /* 0x0001e80000100800 */
[----:B------:R1:W-:Y:S01]  /*94d0*/  STL [R1+0x10f4], R28 ;  /* 0x0010f41c01007387 */ /* 0x0003e20000100800 */
[----:B0-----:R-:W-:-:S03]  /*94e0*/  SEL R23, R22, R8, !P0 ;  /* 0x0000000816177207 */ /* 0x001fc60004000000 */
[----:B-1----:R-:W2:Y:S04]  /*94f0*/  LDL R28, [R1+0x1060] ;  /* 0x00106000011c7983 */ /* 0x002ea80000100800 */
[----:B------:R-:W-:Y:S04]  /*9500*/  STL [R1+0x10f8], R23 ;  /* 0x0010f81701007387 */ /* 0x000fe80000100800 */
[----:B------:R-:W-:Y:S01]  /*9510*/  STL [R1+0x10fc], R9 ;  /* 0x0010fc0901007387 */ /* 0x000fe20000100800 */
[----:B------:R-:W-:-:S03]  /*9520*/  SEL R8, R22, R2, !P0 ;  /* 0x0000000216087207 */ /* 0x000fc60004000000 */
[----:B------:R-:W-:Y:S01]  /*9530*/  STL [R1+0x1100], R11 ;  /* 0x0011000b01007387 */ /* 0x000fe20000100800 */
[----:B------:R-:W-:-:S03]  /*9540*/  SEL R6, R22, R4, !P0 ;  /* 0x0000000416067207 */ /* 0x000fc60004000000 */
[----:B------:R-:W-:Y:S04]  /*9550*/  STL [R1+0x1104], R12 ;  /* 0x0011040c01007387 */ /* 0x000fe80000100800 */
[----:B------:R-:W-:Y:S04]  /*9560*/  STL [R1+0x1108], R14 ;  /* 0x0011080e01007387 */ /* 0x000fe80000100800 */
[----:B------:R-:W-:Y:S04]  /*9570*/  STL [R1+0x110c], R15 ;  /* 0x00110c0f01007387 */ /* 0x000fe80000100800 */
[----:B------:R-:W-:Y:S04]  /*9580*/  STL [R1+0x1110], R17 ;  /* 0x0011101101007387 */ /* 0x000fe80000100800 */
[----:B------:R-:W-:Y:S04]  /*9590*/  STL [R1+0x1114], R18 ;  /* 0x0011141201007387 */ /* 0x000fe80000100800 */
[----:B------:R0:W-:Y:S01]  /*95a0*/  STL [R1+0x1118], R21 ;  /* 0x0011181501007387 */ /* 0x0001e20000100800 */
[----:B------:R-:W-:-:S03]  /*95b0*/  SEL R5, R22, R0, !P0 ;  /* 0x0000000016057207 */ /* 0x000fc60004000000 */
[----:B------:R-:W-:Y:S04]  /*95c0*/  STL [R1+0x111c], R20 ;  /* 0x00111c1401007387 */ /* 0x000fe80000100800 */
[----:B------:R-:W-:Y:S04]  /*95d0*/  STL [R1+0x1120], R8 ;  /* 0x0011200801007387 */ /* 0x000fe80000100800 */
[----:B------:R-:W-:Y:S04]  /*95e0*/  STL [R1+0x1124], R6 ;  /* 0x0011240601007387 */ /* 0x000fe80000100800 */
[----:B------:R-:W-:Y:S01]  /*95f0*/  STL [R1+0x1128], R7 ;  /* 0x0011280701007387 */ /* 0x000fe20000100800 */
[----:B------:R-:W-:-:S03]  /*9600*/  SEL R22, R22, R24, !P0 ;  /* 0x0000001816167207 */ /* 0x000fc60004000000 */
[----:B------:R-:W-:Y:S04]  /*9610*/  STL [R1+0x112c], R10 ;  /* 0x00112c0a01007387 */ /* 0x000fe80000100800 */
[----:B------:R-:W-:Y:S01]  /*9620*/  STL [R1+0x1130], R13 ;  /* 0x0011300d01007387 */ /* 0x000fe20000100800 */
[----:B------:R-:W-:-:S03]  /*9630*/  IMAD.MOV.U32 R0, RZ, RZ, c[0x0][0x180] ;  /* 0x00006000ff007624 */ /* 0x000fc600078e00ff */
[----:B------:R-:W-:Y:S04]  /*9640*/  STL [R1+0x1134], R16 ;  /* 0x0011341001007387 */ /* 0x000fe80000100800 */
[----:B------:R-:W-:Y:S04]  /*9650*/  STL [R1+0x1138], R19 ;  /* 0x0011381301007387 */ /* 0x000fe80000100800 */
[----:B------:R-:W-:Y:S04]  /*9660*/  STL [R1+0x113c], R5 ;  /* 0x00113c0501007387 */ /* 0x000fe80000100800 */
[----:B------:R-:W-:Y:S04]  /*9670*/  STL [R1+0x1140], R27 ;  /* 0x0011401b01007387 */ /* 0x000fe80000100800 */
[----:B------:R-:W-:Y:S04]  /*9680*/  STL [R1+0x1144], R26 ;  /* 0x0011441a01007387 */ /* 0x000fe80000100800 */
[----:B------:R-:W-:Y:S04]  /*9690*/  STL [R1+0x1148], R25 ;  /* 0x0011481901007387 */ /* 0x000fe80000100800 */
[----:B------:R-:W-:Y:S04]  /*96a0*/  STL [R1+0x114c], R22 ;  /* 0x00114c1601007387 */ /* 0x000fe80000100800 */
[----:B------:R-:W-:Y:S04]  /*96b0*/  STL [R1+0x3e0], RZ ;  /* 0x0003e0ff01007387 */ /* 0x000fe80000100800 */
[----:B------:R1:W-:Y:S04]  /*96c0*/  STL [R1+0x450], R0 ;  /* 0x0004500001007387 */ /* 0x0003e80000100800 */
[----:B------:R-:W-:Y:S04]  /*96d0*/  STL [R1+0x3e4], RZ ;  /* 0x0003e4ff01007387 */ /* 0x000fe80000100800 */
        /* <DEDUP_REMOVED lines=454> */
[----:B------:R-:W3:Y:S04]  /*b340*/  S2R R29, SR_TID.X ;  /* 0x00000000001d7919 */ /* 0x000ee80000002100 */
        /* <DEDUP_REMOVED lines=19> */
[----:B0-----:R-:W4:Y:S04]  /*b480*/  LDL.LU R21, [R1+0x59c] ;  /* 0x00059c0001157983 */ /* 0x001f280000300800 */
[----:B------:R-:W4:Y:S01]  /*b490*/  LDL.LU R18, [R1+0x594] ;  /* 0x0005940001127983 */ /* 0x000f220000300800 */
[----:B---3--:R-:W-:-:S03]  /*b4a0*/  LOP3.LUT R4, R29, 0x1f, RZ, 0xc0, !PT ;  /* 0x0000001f1d047812 */ /* 0x008fc600078ec0ff */
[----:B------:R-:W3:Y:S04]  /*b4b0*/  LDL.LU R17, [R1+0x590] ;  /* 0x0005900001117983 */ /* 0x000ee80000300800 */
[----:B------:R-:W3:Y:S04]  /*b4c0*/  LDL.LU R15, [R1+0x4fc] ;  /* 0x0004fc00010f7983 */ /* 0x000ee80000300800 */
[----:B------:R-:W3:Y:S01]  /*b4d0*/  LDL.LU R14, [R1+0x4f8] ;  /* 0x0004f800010e7983 */ /* 0x000ee20000300800 */
[----:B--2---:R-:W-:-:S03]  /*b4e0*/  ISETP.GE.AND P1, PT, R28, RZ, PT ;  /* 0x000000ff1c00720c */ /* 0x004fc60003f26270 */
[----:B------:R-:W2:Y:S04]  /*b4f0*/  LDL.LU R12, [R1+0x4f4] ;  /* 0x0004f400010c7983 */ /* 0x000ea80000300800 */
[----:B------:R-:W2:Y:S01]  /*b500*/  LDL.LU R11, [R1+0x4f0] ;  /* 0x0004f000010b7983 */ /* 0x000ea20000300800 */
[----:B------:R-:W-:-:S03]  /*b510*/  IMAD R24, R4, c[0x0][0x18c], RZ ;  /* 0x0000630004187a24 */ /* 0x000fc600078e02ff */
[----:B------:R-:W2:Y:S04]  /*b520*/  LDL.LU R9, [R1+0x4ec] ;  /* 0x0004ec0001097983 */ /* 0x000ea80000300800 */
[----:B------:R-:W2:Y:S04]  /*b530*/  LDL.LU R23, [R1+0x4e8] ;  /* 0x0004e80001177983 */ /* 0x000ea80000300800 */
[----:B------:R-:W2:Y:S04]  /*b540*/  LDL.LU R28, [R1+0x4e4] ;  /* 0x0004e400011c7983 */ /* 0x000ea80000300800 */
[----:B------:R-:W2:Y:S04]  /*b550*/  LDL.LU R29, [R1+0x4e0] ;  /* 0x0004e000011d7983 */ /* 0x000ea80000300800 */
[----:B------:R-:W2:Y:S01]  /*b560*/  LDL.LU R4, [R1+0xf8] ;  /* 0x0000f80001047983 */ /* 0x000ea20000300800 */
[----:B------:R-:W-:-:S02]  /*b570*/  ISETP.NE.AND P0, PT, RZ, c[0x0][0x178], PT ;  /* 0x00005e00ff007a0c */ /* 0x000fc40003f05270 */
[----:B------:R-:W-:-:S04]  /*b580*/  SHF.R.S32.HI R2, RZ, 0x1f, R24 ;  /* 0x0000001fff027819 */ /* 0x000fc80000011418 */
[C---:B-1----:R-:W-:Y:S01]  /*b590*/  SHF.L.U64.HI R0, R24.reuse, 0x1, R2 ;  /* 0x0000000118007819 */ /* 0x042fe20000010202 */
[----:B------:R-:W-:Y:S02]  /*b5a0*/  IMAD.SHL.U32 R2, R24, 0x2, RZ ;  /* 0x0000000218027824 */ /* 0x000fe400078e00ff */
[----:B------:R-:W-:Y:S02]  /*b5b0*/  IMAD R3, R3, c[0x0][0x190], RZ ;  /* 0x0000640003037a24 */ /* 0x000fe400078e02ff */
[----:B------:R3:W-:Y:S01]  /*b5c0*/  STL [R1+0x1090], R0 ;  /* 0x0010900001007387 */ /* 0x0007e20000100800 */
[----:B----4-:R-:W-:-:S05]  /*b5d0*/  SHF.R.S32.HI R5, RZ, 0x5, R21 ;  /* 0x00000005ff057819 */ /* 0x010fca0000011415 */
[----:B------:R-:W-:Y:S01]  /*b5e0*/  STL [R1+0xc58], R5 ;  /* 0x000c580501007387 */ /* 0x000fe20000100800 */
[----:B------:R-:W-:-:S03]  /*b5f0*/  IMAD R24, R18, c[0x0][0x190], RZ ;  /* 0x0000640012187a24 */ /* 0x000fc600078e02ff */
[----:B------:R0:W-:Y:S01]  /*b600*/  STL [R1+0x1094], R2 ;  /* 0x0010940201007387 */ /* 0x0001e20000100800 */
[----:B---3--:R-:W-:Y:S02]  /*b610*/  IMAD R0, R14, c[0x0][0x190], RZ ;  /* 0x000064000e007a24 */ /* 0x008fe400078e02ff */
[----:B0-----:R-:W-:Y:S02]  /*b620*/  IMAD R2, R15, c[0x0][0x190], RZ ;  /* 0x000064000f027a24 */ /* 0x001fe400078e02ff */
[----:B--2---:R-:W-:Y:S01]  /*b630*/  @!P1 IMAD.MOV R4, RZ, RZ, -R4 ;  /* 0x000000ffff049224 */ /* 0x004fe200078e0a04 */
[----:B------:R-:W-:-:S05]  /*b640*/  @!P0 LOP3.LUT R4, RZ, c[0x0][0x178], RZ, 0x33, !PT ;  /* 0x00005e00ff048a12 */ /* 0x000fca00078e33ff */
[----:B------:R-:W-:Y:S04]  /*b650*/  STL [R1+0x1150], R4 ;  /* 0x0011500401007387 */ /* 0x000fe80000100800 */
[----:B------:R0:W-:Y:S04]  /*b660*/  STL [R1+0x1098], R3 ;  /* 0x0010980301007387 */ /* 0x0001e80000100800 */
[----:B------:R-:W-:Y:S01]  /*b670*/  STL [R1+0x1154], R24 ;  /* 0x0011541801007387 */ /* 0x000fe20000100800 */
[----:B0-----:R-:W-:-:S05]  /*b680*/  IMAD R3, R17, c[0x0][0x190], RZ ;  /* 0x0000640011037a24 */ /* 0x001fca00078e02ff */
[----:B------:R0:W-:Y:S04]  /*b690*/  STL [R1+0x1c], R3 ;  /* 0x00001c0301007387 */ /* 0x0001e80000100800 */
[----:B------:R1:W-:Y:S01]  /*b6a0*/  STL [R1+0x30], R2 ;  /* 0x0000300201007387 */ /* 0x0003e20000100800 */
[----:B0-----:R-:W-:-:S03]  /*b6b0*/  IMAD R3, R12, c[0x0][0x190], RZ ;  /* 0x000064000c037a24 */ /* 0x001fc600078e02ff */
[----:B------:R0:W-:Y:S01]  /*b6c0*/  STL [R1+0x6c], R0 ;  /* 0x00006c0001007387 */ /* 0x0001e20000100800 */
[----:B-1----:R-:W-:-:S03]  /*b6d0*/  IMAD R2, R11, c[0x0][0x190], RZ ;  /* 0x000064000b027a24 */ /* 0x002fc600078e02ff */
[----:B------:R1:W-:Y:S01]  /*b6e0*/  STL [R1+0x70], R3 ;  /* 0x0000700301007387 */ /* 0x0003e20000100800 */
[----:B0-----:R-:W-:-:S03]  /*b6f0*/  IMAD R0, R9, c[0x0][0x190], RZ ;  /* 0x0000640009007a24 */ /* 0x001fc600078e02ff */
[----:B------:R0:W-:Y:S01]  /*b700*/  STL [R1+0x78], R2 ;  /* 0x0000780201007387 */ /* 0x0001e20000100800 */
[----:B-1----:R-:W-:-:S03]  /*b710*/  IMAD R3, R23, c[0x0][0x190], RZ ;  /* 0x0000640017037a24 */ /* 0x002fc600078e02ff */
[----:B------:R1:W-:Y:S04]  /*b720*/  STL [R1+0x8c], R0 ;  /* 0x00008c0001007387 */ /* 0x0003e80000100800 */
[----:B------:R-:W-:Y:S04]  /*b730*/  STL [R1+0x90], R3 ;  /* 0x0000900301007387 */ /* 0x000fe80000100800 */
[----:B------:R-:W2:Y:S01]  /*b740*/  LDL.LU R24, [R1+0x4d4] ;  /* 0x0004d40001187983 */ /* 0x000ea20000300800 */
[----:B0-----:R-:W-:Y:S02]  /*b750*/  IMAD R2, R28, c[0x0][0x190], RZ ;  /* 0x000064001c027a24 */ /* 0x001fe400078e02ff */
[----:B-1----:R-:W-:-:S03]  /*b760*/  IMAD R0, R29, c[0x0][0x190], RZ ;  /* 0x000064001d007a24 */ /* 0x002fc600078e02ff */
[----:B------:R-:W-:Y:S04]  /*b770*/  STL [R1+0x94], R2 ;  /* 0x0000940201007387 */ /* 0x000fe80000100800 */
[----:B--2---:R0:W-:Y:S04]  /*b780*/  STL [R1+0x1168], R24 ;  /* 0x0011681801007387 */ /* 0x0041e80000100800 */
[----:B------:R-:W-:Y:S04]  /*b790*/  STL [R1+0x98], R0 ;  /* 0x0000980001007387 */ /* 0x000fe80000100800 */
        /* <DEDUP_REMOVED lines=31> */
[----:B--2---:R-:W-:-:S05]  /*b990*/  IMAD R24, R24, c[0x0][0x190], RZ ;  /* 0x0000640018187a24 */ /* 0x004fca00078e02ff */
[----:B------:R0:W-:Y:S04]  /*b9a0*/  STL [R1+0x9c], R24 ;  /* 0x00009c1801007387 */ /* 0x0001e80000100800 */
[----:B0-----:R-:W2:Y:S02]  /*b9b0*/  LDL.LU R24, [R1+0x116c] ;  /* 0x00116c0001187983 */ /* 0x001ea40000300800 */
[----:B--2---:R-:W-:-:S05]  /*b9c0*/  IMAD R24, R24, c[0x0][0x190], RZ ;  /* 0x0000640018187a24 */ /* 0x004fca00078e02ff */
[----:B------:R0:W-:Y:S04]  /*b9d0*/  STL [R1+0xa8], R24 ;  /* 0x0000a81801007387 */ /* 0x0001e80000100800 */
[----:B0-----:R-:W2:Y:S01]  /*b9e0*/  LDL.LU R24, [R1+0x1168] ;  /* 0x0011680001187983 */ /* 0x001ea20000300800 */
[----:B---3--:R-:W-:Y:S02]  /*b9f0*/  IMAD R2, R2, c[0x0][0x190], RZ ;  /* 0x0000640002027a24 */ /* 0x008fe400078e02ff */
[----:B------:R-:W-:Y:S02]  /*ba00*/  IMAD R0, R0, c[0x0][0x190], RZ ;  /* 0x0000640000007a24 */ /* 0x000fe400078e02ff */
[----:B--2---:R-:W-:-:S05]  /*ba10*/  IMAD R24, R24, c[0x0][0x190], RZ ;  /* 0x0000640018187a24 */ /* 0x004fca00078e02ff */
[----:B------:R0:W-:Y:S02]  /*ba20*/  STL [R1+0xf8], R24 ;  /* 0x0000f81801007387 */ /* 0x0001e40000100800 */
[----:B0-----:R-:W-:Y:S02]  /*ba30*/  IMAD R24, R3, c[0x0][0x190], RZ ;  /* 0x0000640003187a24 */ /* 0x001fe400078e02ff */
[----:B----4-:R-:W-:-:S03]  /*ba40*/  IMAD R3, R4, c[0x0][0x190], RZ ;  /* 0x0000640004037a24 */ /* 0x010fc600078e02ff */
[----:B------:R-:W-:Y:S04]  /*ba50*/  STL [R1+0x4d0], R24 ;  /* 0x0004d01801007387 */ /* 0x000fe80000100800 */
        /* <DEDUP_REMOVED lines=10> */
[----:B------:R2:W-:Y:S01]  /*bb00*/  STL [R1+0x344], R3 ;  /* 0x0003440301007387 */ /* 0x0005e20000100800 */
[----:B0-----:R-:W-:Y:S02]  /*bb10*/  IMAD R2, R5, c[0x0][0x190], RZ ;  /* 0x0000640005027a24 */ /* 0x001fe400078e02ff */
[----:B-1----:R-:W-:-:S03]  /*bb20*/  IMAD R0, R19, c[0x0][0x190], RZ ;  /* 0x0000640013007a24 */ /* 0x002fc600078e02ff */
[----:B------:R0:W-:Y:S01]  /*bb30*/  STL [R1+0x340], R2 ;  /* 0x0003400201007387 */ /* 0x0001e20000100800 */
[----:B--2---:R-:W-:-:S03]  /*bb40*/  IMAD R3, R16, c[0x0][0x190], RZ ;  /* 0x0000640010037a24 */ /* 0x004fc600078e02ff */
        /* <DEDUP_REMOVED lines=166> */
[----:B--2---:R-:W-:-:S05]  /*c5b0*/  IMAD R24, R24, c[0x0][0x190], RZ ;  /* 0x0000640018187a24 */ /* 0x004fca00078e02ff */
[----:B------:R0:W-:Y:S04]  /*c5c0*/  STL [R1+0xa0], R24 ;  /* 0x0000a01801007387 */ /* 0x0001e80000100800 */
[----:B0-----:R-:W2:Y:S02]  /*c5d0*/  LDL.LU R24, [R1+0x115c] ;  /* 0x00115c0001187983 */ /* 0x001ea40000300800 */
[----:B--2---:R-:W-:-:S05]  /*c5e0*/  IMAD R24, R24, c[0x0][0x190], RZ ;  /* 0x0000640018187a24 */ /* 0x004fca00078e02ff */
[----:B------:R0:W-:Y:S04]  /*c5f0*/  STL [R1+0x88], R24 ;  /* 0x0000881801007387 */ /* 0x0001e80000100800 */
[----:B0-----:R-:W2:Y:S01]  /*c600*/  LDL.LU R24, [R1+0x1158] ;  /* 0x0011580001187983 */ /* 0x001ea20000300800 */
[----:B---3--:R-:W-:Y:S02]  /*c610*/  IMAD R4, R4, c[0x0][0x190], RZ ;  /* 0x0000640004047a24 */ /* 0x008fe400078e02ff */
[----:B----4-:R-:W-:Y:S02]  /*c620*/  IMAD R22, R22, c[0x0][0x190], RZ ;  /* 0x0000640016167a24 */ /* 0x010fe400078e02ff */
[----:B------:R-:W-:Y:S02]  /*c630*/  IMAD R25, R25, c[0x0][0x190], RZ ;  /* 0x0000640019197a24 */ /* 0x000fe400078e02ff */
[----:B------:R-:W-:-:S02]  /*c640*/  IMAD R26, R26, c[0x0][0x190], RZ ;  /* 0x000064001a1a7a24 */ /* 0x000fc400078e02ff */
[----:B------:R-:W-:Y:S02]  /*c650*/  IMAD R27, R27, c[0x0][0x190], RZ ;  /* 0x000064001b1b7a24 */ /* 0x000fe400078e02ff */
[----:B------:R-:W-:Y:S02]  /*c660*/  IMAD R5, R5, c[0x0][0x190], RZ ;  /* 0x0000640005057a24 */ /* 0x000fe400078e02ff */
[----:B------:R-:W-:Y:S02]  /*c670*/  IMAD R19, R19, c[0x0][0x190], RZ ;  /* 0x0000640013137a24 */ /* 0x000fe400078e02ff */
[----:B------:R-:W-:Y:S02]  /*c680*/  IMAD R16, R16, c[0x0][0x190], RZ ;  /* 0x0000640010107a24 */ /* 0x000fe400078e02ff */
        /* <DEDUP_REMOVED lines=17> */
[----:B--2---:R-:W-:-:S05]  /*c7a0*/  IMAD R24, R24, c[0x0][0x190], RZ ;  /* 0x0000640018187a24 */ /* 0x004fca00078e02ff */
        /* <DEDUP_REMOVED lines=45> */
[----:B0-----:R-:W4:Y:S04]  /*ca80*/  LDL.LU R9, [R1+0x10fc] ;  /* 0x0010fc0001097983 */ /* 0x001f280000300800 */
[----:B------:R0:W-:Y:S04]  /*ca90*/  STL [R1+0x14], R23 ;  /* 0x0000141701007387 */ /* 0x0001e80000100800 */
[----:B0-----:R-:W4:Y:S04]  /*caa0*/  LDL.LU R23, [R1+0x10f8] ;  /* 0x0010f80001177983 */ /* 0x001f280000300800 */
[----:B------:R0:W-:Y:S04]  /*cab0*/  STL [R1+0x10], R28 ;  /* 0x0000101c01007387 */ /* 0x0001e80000100800 */
[----:B0-----:R-:W4:Y:S04]  /*cac0*/  LDL.LU R28, [R1+0x10f4] ;  /* 0x0010f400011c7983 */ /* 0x001f280000300800 */
[----:B------:R0:W-:Y:S04]  /*cad0*/  STL [R1+0xc], R29 ;  /* 0x00000c1d01007387 */ /* 0x0001e80000100800 */
[----:B0-----:R-:W4:Y:S01]  /*cae0*/  LDL.LU R29, [R1+0x10f0] ;  /* 0x0010f000011d7983 */ /* 0x001f220000300800 */
[----:B------:R-:W-:-:S02]  /*caf0*/  IMAD R3, R3, c[0x0][0x190], RZ ;  /* 0x0000640003037a24 */ /* 0x000fc400078e02ff */
[----:B------:R-:W-:-:S03]  /*cb00*/  IMAD R2, R2, c[0x0][0x190], RZ ;  /* 0x0000640002027a24 */ /* 0x000fc600078e02ff */
[----:B------:R0:W-:Y:S02]  /*cb10*/  STL [R1+0x8], R3 ;  /* 0x0000080301007387 */ /* 0x0001e40000100800 */
[----:B0-----:R-:W-:-:S05]  /*cb20*/  IMAD R3, R0, c[0x0][0x190], RZ ;  /* 0x0000640000037a24 */ /* 0x001fca00078e02ff */
[----:B------:R0:W-:Y:S04]  /*cb30*/  STL [R1+0x10b0], R3 ;  /* 0x0010b00301007387 */ /* 0x0001e80000100800 */
[----:B------:R1:W-:Y:S04]  /*cb40*/  STL [R1+0x4], R2 ;  /* 0x0000040201007387 */ /* 0x0003e80000100800 */
[----:B0-----:R-:W4:Y:S01]  /*cb50*/  LDL.LU R3, [R1+0x78] ;  /* 0x0000780001037983 */ /* 0x001f220000300800 */
[----:B--2---:R-:W-:Y:S02]  /*cb60*/  IMAD R12, R12, c[0x0][0x190], RZ ;  /* 0x000064000c0c7a24 */ /* 0x004fe400078e02ff */
[----:B---3--:R-:W-:-:S02]  /*cb70*/  IMAD R11, R11, c[0x0][0x190], RZ ;  /* 0x000064000b0b7a24 */ /* 0x008fc400078e02ff */
[----:B----4-:R-:W-:Y:S02]  /*cb80*/  IMAD R9, R9, c[0x0][0x190], RZ ;  /* 0x0000640009097a24 */ /* 0x010fe400078e02ff */
[----:B------:R-:W-:Y:S02]  /*cb90*/  IMAD R23, R23, c[0x0][0x190], RZ ;  /* 0x0000640017177a24 */ /* 0x000fe400078e02ff */
[----:B------:R-:W-:Y:S02]  /*cba0*/  IMAD R0, R28, c[0x0][0x190], RZ ;  /* 0x000064001c007a24 */ /* 0x000fe400078e02ff */
[----:B-1----:R-:W-:-:S05]  /*cbb0*/  IMAD R2, R29, c[0x0][0x190], RZ ;  /* 0x000064001d027a24 */ /* 0x002fca00078e02ff */
        /* <DEDUP_REMOVED lines=11> */
[----:B0-----:R-:W3:Y:S01]  /*cc70*/  LDL.LU R12, [R1+0x1c] ;  /* 0x00001c00010c7983 */ /* 0x001ee20000300800 */
[----:B------:R-:W-:-:S02]  /*cc80*/  IMAD R14, R14, c[0x0][0x190], RZ ;  /* 0x000064000e0e7a24 */ /* 0x000fc400078e02ff */
[----:B------:R-:W-:Y:S02]  /*cc90*/  IMAD R15, R15, c[0x0][0x190], RZ ;  /* 0x000064000f0f7a24 */ /* 0x000fe400078e02ff */
[----:B------:R-:W-:Y:S02]  /*cca0*/  IMAD R17, R17, c[0x0][0x190], RZ ;  /* 0x0000640011117a24 */ /* 0x000fe400078e02ff */
[----:B------:R-:W-:Y:S01]  /*ccb0*/  IMAD R18, R18, c[0x0][0x190], RZ ;  /* 0x0000640012127a24 */ /* 0x000fe200078e02ff */
[----:B------:R-:W-:Y:S01]  /*ccc0*/  STL [R1+0x10b8], R14 ;  /* 0x0010b80e01007387 */ /* 0x000fe20000100800 */
[----:B------:R-:W-:Y:S02]  /*ccd0*/  IMAD R21, R21, c[0x0][0x190], RZ ;  /* 0x0000640015157a24 */ /* 0x000fe400078e02ff */
[----:B------:R-:W-:Y:S01]  /*cce0*/  IMAD R20, R20, c[0x0][0x190], RZ ;  /* 0x0000640014147a24 */ /* 0x000fe200078e02ff */
[----:B------:R-:W-:Y:S01]  /*ccf0*/  STL [R1+0x10bc], R15 ;  /* 0x0010bc0f01007387 */ /* 0x000fe20000100800 */
[----:B------:R-:W-:-:S03]  /*cd00*/  IMAD R8, R8, c[0x0][0x190], RZ ;  /* 0x0000640008087a24 */ /* 0x000fc600078e02ff */
[----:B------:R-:W-:Y:S01]  /*cd10*/  STL [R1+0x10c0], R17 ;  /* 0x0010c01101007387 */ /* 0x000fe20000100800 */
[----:B------:R-:W-:-:S03]  /*cd20*/  IMAD R6, R6, c[0x0][0x190], RZ ;  /* 0x0000640006067a24 */ /* 0x000fc600078e02ff */
[----:B------:R-:W-:Y:S01]  /*cd30*/  STL [R1+0x10c4], R18 ;  /* 0x0010c41201007387 */ /* 0x000fe20000100800 */
[----:B------:R-:W-:-:S03]  /*cd40*/  IMAD R7, R7, c[0x0][0x190], RZ ;  /* 0x0000640007077a24 */ /* 0x000fc600078e02ff */
[----:B------:R-:W-:Y:S01]  /*cd50*/  STL [R1+0x10c8], R21 ;  /* 0x0010c81501007387 */ /* 0x000fe20000100800 */
[----:B------:R-:W-:-:S03]  /*cd60*/  IMAD R10, R10, c[0x0][0x190], RZ ;  /* 0x000064000a0a7a24 */ /* 0x000fc600078e02ff */
[----:B------:R0:W-:Y:S04]  /*cd70*/  STL [R1+0x10cc], R20 ;  /* 0x0010cc1401007387 */ /* 0x0001e80000100800 */
[----:B0-----:R-:W4:Y:S04]  /*cd80*/  LDL.LU R20, [R1+0xf8] ;  /* 0x0000f80001147983 */ /* 0x001f280000300800 */
        /* <DEDUP_REMOVED lines=9> */
[----:B------:R-:W-:Y:S02]  /*ce20*/  IMAD R16, R16, c[0x0][0x190], RZ ;  /* 0x0000640010107a24 */ /* 0x000fe400078e02ff */
[----:B------:R-:W-:Y:S02]  /*ce30*/  IMAD R19, R19, c[0x0][0x190], RZ ;  /* 0x0000640013137a24 */ /* 0x000fe400078e02ff */
[----:B------:R-:W-:Y:S01]  /*ce40*/  IMAD R5, R5, c[0x0][0x190], RZ ;  /* 0x0000640005057a24 */ /* 0x000fe200078e02ff */
[----:B------:R0:W-:Y:S04]  /*ce50*/  STL [R1+0x10e0], R13 ;  /* 0x0010e00d01007387 */ /* 0x0001e80000100800 */
[----:B------:R-:W-:Y:S04]  /*ce60*/  STL [R1+0x10e4], R16 ;  /* 0x0010e41001007387 */ /* 0x000fe80000100800 */
[----:B------:R-:W-:Y:S01]  /*ce70*/  STL [R1+0x10e8], R19 ;  /* 0x0010e81301007387 */ /* 0x000fe20000100800 */
[----:B0-----:R-:W-:-:S03]  /*ce80*/  LEA R13, P3, R24, c[0x0][0x168], 0x1 ;  /* 0x00005a00180d7a11 */ /* 0x001fc600078608ff */
[----:B------:R-:W-:Y:S04]  /*ce90*/  STL [R1+0x10ec], R5 ;  /* 0x0010ec0501007387 */ /* 0x000fe80000100800 */
[----:B------:R-:W4:Y:S04]  /*cea0*/  LDL.LU R21, [R1+0x4d0] ;  /* 0x0004d00001157983 */ /* 0x000f280000300800 */
[----:B------:R2:W-:Y:S04]  /*ceb0*/  STL [R1+0xd04], R13 ;  /* 0x000d040d01007387 */ /* 0x0005e80000100800 */
[----:B------:R-:W4:Y:S01]  /*cec0*/  LDL.LU R18, [R1+0x4bc] ;  /* 0x0004bc0001127983 */ /* 0x000f220000300800 */
[----:B--2---:R-:W-:-:S02]  /*ced0*/  LEA R13, P5, R11, c[0x0][0x168], 0x1 ;  /* 0x00005a000b0d7a11 */ /* 0x004fc400078a08ff */
[----:B---3--:R-:W-:-:S05]  /*cee0*/  LEA R5, P4, R12, c[0x0][0x168], 0x1 ;  /* 0x00005a000c057a11 */ /* 0x008fca00078808ff */
[----:B------:R0:W-:Y:S04]  /*cef0*/  STL [R1+0xe5c], R5 ;  /* 0x000e5c0501007387 */ /* 0x0001e80000100800 */
[----:B------:R1:W-:Y:S04]  /*cf00*/  STL [R1+0xfb4], R13 ;  /* 0x000fb40d01007387 */ /* 0x0003e80000100800 */
[----:B------:R-:W2:Y:S01]  /*cf10*/  LDL.LU R17, [R1+0x4b8] ;  /* 0x0004b80001117983 */ /* 0x000ea20000300800 */
[----:B0-----:R-:W-:Y:S01]  /*cf20*/  LEA R5, P6, R9, c[0x0][0x168], 0x1 ;  /* 0x00005a0009057a11 */ /* 0x001fe200078c08ff */
[----:B------:R-:W-:Y:S01]  /*cf30*/  IMAD R4, R4, c[0x0][0x184], RZ ;  /* 0x0000610004047a24 */ /* 0x000fe200078e02ff */
[----:B-1----:R-:W-:-:S03]  /*cf40*/  LEA R13, P0, R0, c[0x0][0x168], 0x1 ;  /* 0x00005a00000d7a11 */ /* 0x002fc600078008ff */
[----:B------:R0:W-:Y:S01]  /*cf50*/  STL [R1+0xd0c], R5 ;  /* 0x000d0c0501007387 */ /* 0x0001e20000100800 */
[----:B------:R-:W-:-:S03]  /*cf60*/  LEA R29, P2, R4, c[0x0][0x160], 0x1 ;  /* 0x00005800041d7a11 */ /* 0x000fc600078408ff */
[----:B------:R-:W-:Y:S04]  /*cf70*/  STL [R1+0xe64], R13 ;  /* 0x000e640d01007387 */ /* 0x000fe80000100800 */
[----:B------:R-:W3:Y:S01]  /*cf80*/  LDL.LU R15, [R1+0x4b4] ;  /* 0x0004b400010f7983 */ /* 0x000ee20000300800 */
[----:B0-----:R-:W-:Y:S02]  /*cf90*/  LEA R5, P1, R3, c[0x0][0x168], 0x1 ;  /* 0x00005a0003057a11 */ /* 0x001fe400078208ff */
[----:B------:R-:W-:Y:S02]  /*cfa0*/  LEA.HI.X.SX32 R28, R4, c[0x0][0x164], 0x1, P2 ;  /* 0x00005900041c7a11 */ /* 0x000fe400010f0eff */
[----:B------:R-:W-:Y:S01]  /*cfb0*/  LEA R4, P2, R2, c[0x0][0x168], 0x1 ;  /* 0x00005a0002047a11 */ /* 0x000fe200078408ff */
[----:B------:R0:W-:Y:S04]  /*cfc0*/  STL [R1+0xfb8], R5 ;  /* 0x000fb80501007387 */ /* 0x0001e80000100800 */
[----:B------:R-:W3:Y:S01]  /*cfd0*/  LDL.LU R14, [R1+0x4b0] ;  /* 0x0004b000010e7983 */ /* 0x000ee20000300800 */
[----:B0-----:R-:W-:-:S03]  /*cfe0*/  LEA.HI.X.SX32 R5, R24, c[0x0][0x16c], 0x1, P3 ;  /* 0x00005b0018057a11 */ /* 0x001fc600018f0eff */
[----:B------:R-:W-:Y:S04]  /*cff0*/  STL [R1+0xd14], R4 ;  /* 0x000d140401007387 */ /* 0x000fe80000100800 */
[----:B------:R0:W-:Y:S02]  /*d000*/  STL [R1+0xc5c], R5 ;  /* 0x000c5c0501007387 */ /* 0x0001e40000100800 */
[----:B0-----:R-:W-:Y:S02]  /*d010*/  LEA.HI.X.SX32 R5, R12, c[0x0][0x16c], 0x1, P4 ;  /* 0x00005b000c057a11 */ /* 0x001fe400020f0eff */
[----:B------:R-:W3:Y:S01]  /*d020*/  LDL.LU R12, [R1+0x34c] ;  /* 0x00034c00010c7983 */ /* 0x000ee20000300800 */
[----:B----4-:R-:W-:-:S05]  /*d030*/  LEA R4, P3, R10, c[0x0][0x168], 0x1 ;  /* 0x00005a000a047a11 */ /* 0x010fca00078608ff */
[----:B------:R0:W-:Y:S04]  /*d040*/  STL [R1+0xe6c], R4 ;  /* 0x000e6c0401007387 */ /* 0x0001e80000100800 */
[----:B------:R1:W-:Y:S01]  /*d050*/  STL [R1+0xd08], R5 ;  /* 0x000d080501007387 */ /* 0x0003e20000100800 */
[----:B0-----:R-:W-:Y:S02]  /*d060*/  LEA R4, P4, R23, c[0x0][0x168], 0x1 ;  /* 0x00005a0017047a11 */ /* 0x001fe400078808ff */
[----:B-1----:R-:W-:Y:S02]  /*d070*/  LEA.HI.X.SX32 R5, R11, c[0x0][0x16c], 0x1, P5 ;  /* 0x00005b000b057a11 */ /* 0x002fe400028f0eff */
[----:B------:R-:W4:Y:S04]  /*d080*/  LDL.LU R11, [R1+0x348] ;  /* 0x00034800010b7983 */ /* 0x000f280000300800 */
[----:B------:R0:W-:Y:S04]  /*d090*/  STL [R1+0xfbc], R4 ;  /* 0x000fbc0401007387 */ /* 0x0001e80000100800 */
[----:B------:R1:W-:Y:S01]  /*d0a0*/  STL [R1+0xe60], R5 ;  /* 0x000e600501007387 */ /* 0x0003e20000100800 */
[----:B0-----:R-:W-:-:S02]  /*d0b0*/  LEA R4, P5, R7, c[0x0][0x168], 0x1 ;  /* 0x00005a0007047a11 */ /* 0x001fc400078a08ff */
[----:B-1----:R-:W-:Y:S02]  /*d0c0*/  LEA.HI.X.SX32 R5, R9, c[0x0][0x16c], 0x1, P6 ;  /* 0x00005b0009057a11 */ /* 0x002fe400030f0eff */
[----:B------:R-:W4:Y:S04]  /*d0d0*/  LDL.LU R9, [R1+0x344] ;  /* 0x0003440001097983 */ /* 0x000f280000300800 */
[----:B------:R-:W-:Y:S04]  /*d0e0*/  STL [R1+0xd1c], R4 ;  /* 0x000d1c0401007387 */ /* 0x000fe80000100800 */
[----:B------:R0:W-:Y:S02]  /*d0f0*/  STL [R1+0xc60], R5 ;  /* 0x000c600501007387 */ /* 0x0001e40000100800 */
[----:B0-----:R-:W-:-:S02]  /*d100*/  LEA.HI.X.SX32 R5, R0, c[0x0][0x16c], 0x1, P0 ;  /* 0x00005b0000057a11 */ /* 0x001fc400000f0eff */
[----:B------:R-:W4:Y:S01]  /*d110*/  LDL.LU R0, [R1+0x340] ;  /* 0x0003400001007983 */ /* 0x000f220000300800 */
[----:B------:R-:W-:-:S05]  /*d120*/  LEA R4, P6, R6, c[0x0][0x168], 0x1 ;  /* 0x00005a0006047a11 */ /* 0x000fca00078c08ff */
[----:B------:R-:W-:Y:S04]  /*d130*/  STL [R1+0xe74], R4 ;  /* 0x000e740401007387 */ /* 0x000fe80000100800 */
[----:B------:R0:W-:Y:S02]  /*d140*/  STL [R1+0xd10], R5 ;  /* 0x000d100501007387 */ /* 0x0001e40000100800 */
[----:B0-----:R-:W-:Y:S02]  /*d150*/  LEA.HI.X.SX32 R5, R3, c[0x0][0x16c], 0x1, P1 ;  /* 0x00005b0003057a11 */ /* 0x001fe400008f0eff */
        /* <DEDUP_REMOVED lines=12> */
[----:B------:R0:W-:Y:S04]  /*d220*/  STL [R1+0xe7c], R4 ;  /* 0x000e7c0401007387 */ /* 0x0001e80000100800 */
[----:B------:R1:W-:Y:S01]  /*d230*/  STL [R1+0xd18], R5 ;  /* 0x000d180501007387 */ /* 0x0003e20000100800 */
[----:B0-----:R-:W-:Y:S02]  /*d240*/  LEA R4, P3, R18, c[0x0][0x168], 0x1 ;  /* 0x00005a0012047a11 */ /* 0x001fe400078608ff */
[----:B-1----:R-:W-:Y:S02]  /*d250*/  LEA.HI.X.SX32 R5, R23, c[0x0][0x16c], 0x1, P4 ;  /* 0x00005b0017057a11 */ /* 0x002fe400020f0eff */
[----:B------:R-:W4:Y:S04]  /*d260*/  LDL.LU R23, [R1+0x300] ;  /* 0x0003000001177983 */ /* 0x000f280000300800 */
[----:B------:R-:W-:Y:S04]  /*d270*/  STL [R1+0xfc4], R4 ;  /* 0x000fc40401007387 */ /* 0x000fe80000100800 */
[----:B------:R0:W-:Y:S02]  /*d280*/  STL [R1+0xe70], R5 ;  /* 0x000e700501007387 */ /* 0x0001e40000100800 */
[----:B0-----:R-:W-:-:S02]  /*d290*/  LEA.HI.X.SX32 R5, R7, c[0x0][0x16c], 0x1, P5 ;  /* 0x00005b0007057a11 */ /* 0x001fc400028f0eff */
[----:B------:R-:W4:Y:S01]  /*d2a0*/  LDL.LU R7, [R1+0x22c] ;  /* 0x00022c0001077983 */ /* 0x000f220000300800 */
[----:B--2---:R-:W-:-:S05]  /*d2b0*/  LEA R4, P4, R17, c[0x0][0x168], 0x1 ;  /* 0x00005a0011047a11 */ /* 0x004fca00078808ff */
[----:B------:R-:W-:Y:S04]  /*d2c0*/  STL [R1+0xd2c], R4 ;  /* 0x000d2c0401007387 */ /* 0x000fe80000100800 */
[----:B------:R0:W-:Y:S02]  /*d2d0*/  STL [R1+0xc68], R5 ;  /* 0x000c680501007387 */ /* 0x0001e40000100800 */
[----:B0-----:R-:W-:Y:S02]  /*d2e0*/  LEA.HI.X.SX32 R5, R6, c[0x0][0x16c], 0x1, P6 ;  /* 0x00005b0006057a11 */ /* 0x001fe400030f0eff */
[----:B------:R-:W2:Y:S01]  /*d2f0*/  LDL.LU R6, [R1+0x228] ;  /* 0x0002280001067983 */ /* 0x000ea20000300800 */
[----:B---3--:R-:W-:-:S05]  /*d300*/  LEA R4, P5, R15, c[0x0][0x168], 0x1 ;  /* 0x00005a000f047a11 */ /* 0x008fca00078a08ff */
[----:B------:R0:W-:Y:S04]  /*d310*/  STL [R1+0xe84], R4 ;  /* 0x000e840401007387 */ /* 0x0001e80000100800 */
[----:B------:R1:W-:Y:S01]  /*d320*/  STL [R1+0xd20], R5 ;  /* 0x000d200501007387 */ /* 0x0003e20000100800 */
[----:B0-----:R-:W-:Y:S02]  /*d330*/  LEA R4, P6, R14, c[0x0][0x168], 0x1 ;  /* 0x00005a000e047a11 */ /* 0x001fe400078c08ff */
[----:B-1----:R-:W-:Y:S02]  /*d340*/  LEA.HI.X.SX32 R5, R8, c[0x0][0x16c], 0x1, P0 ;  /* 0x00005b0008057a11 */ /* 0x002fe400000f0eff */
[----:B------:R-:W3:Y:S04]  /*d350*/  LDL.LU R8, [R1+0x224] ;  /* 0x0002240001087983 */ /* 0x000ee80000300800 */
[----:B------:R0:W-:Y:S04]  /*d360*/  STL [R1+0xfc8], R4 ;  /* 0x000fc80401007387 */ /* 0x0001e80000100800 */
[----:B------:R1:W-:Y:S01]  /*d370*/  STL [R1+0xe78], R5 ;  /* 0x000e780501007387 */ /* 0x0003e20000100800 */
[----:B0-----:R-:W-:-:S02]  /*d380*/  LEA R4, P0, R12, c[0x0][0x168], 0x1 ;  /* 0x00005a000c047a11 */ /* 0x001fc400078008ff */
[----:B-1----:R-:W-:Y:S02]  /*d390*/  LEA.HI.X.SX32 R5, R20, c[0x0][0x16c], 0x1, P1 ;  /* 0x00005b0014057a11 */ /* 0x002fe400008f0eff */
[----:B------:R-:W3:Y:S04]  /*d3a0*/  LDL.LU R20, [R1+0x220] ;  /* 0x0002200001147983 */ /* 0x000ee80000300800 */
[----:B------:R-:W-:Y:S04]  /*d3b0*/  STL [R1+0xd34], R4 ;  /* 0x000d340401007387 */ /* 0x000fe80000100800 */
[----:B------:R0:W-:Y:S02]  /*d3c0*/  STL [R1+0xc6c], R5 ;  /* 0x000c6c0501007387 */ /* 0x0001e40000100800 */
[----:B0-----:R-:W-:-:S02]  /*d3d0*/  LEA.HI.X.SX32 R5, R21, c[0x0][0x16c], 0x1, P2 ;  /* 0x00005b0015057a11 */ /* 0x001fc400010f0eff */
[----:B------:R-:W3:Y:S01]  /*d3e0*/  LDL.LU R21, [R1+0x1dc] ;  /* 0x0001dc0001157983 */ /* 0x000ee20000300800 */
[----:B----4-:R-:W-:-:S05]  /*d3f0*/  LEA R4, P1, R11, c[0x0][0x168], 0x1 ;  /* 0x00005a000b047a11 */ /* 0x010fca00078208ff */
        /* <DEDUP_REMOVED lines=45> */
[----:B------:R-:W-:Y:S04]  /*d6d0*/  STL [R1+0xea4], R4 ;  /* 0x000ea40401007387 */ /* 0x000fe80000100800 */
[----:B------:R0:W-:Y:S02]  /*d6e0*/  STL [R1+0xd40], R5 ;  /* 0x000d400501007387 */ /* 0x0001e40000100800 */
[----:B0-----:R-:W-:Y:S02]  /*d6f0*/  LEA.HI.X.SX32 R5, R2, c[0x0][0x16c], 0x1, P5 ;  /* 0x00005b0002057a11 */ /* 0x001fe400028f0eff */
[----:B------:R-:W-:Y:S01]  /*d700*/  LEA R4, P4, R20, c[0x0][0x168], 0x1 ;  /* 0x00005a0014047a11 */ /* 0x000fe200078808ff */
[----:B------:R-:W3:Y:S04]  /*d710*/  LDL.LU R2, [R1+0x128] ;  /* 0x0001280001027983 */ /* 0x000ee80000300800 */
[----:B------:R0:W-:Y:S04]  /*d720*/  STL [R1+0xfd8], R4 ;  /* 0x000fd80401007387 */ /* 0x0001e80000100800 */
[----:B------:R1:W-:Y:S04]  /*d730*/  STL [R1+0xe98], R5 ;  /* 0x000e980501007387 */ /* 0x0003e80000100800 */
[----:B------:R-:W3:Y:S01]  /*d740*/  LDL.LU R13, [R1+0x124] ;  /* 0x00012400010d7983 */ /* 0x000ee20000300800 */
[----:B0-----:R-:W-:-:S02]  /*d750*/  LEA R4, P5, R21, c[0x0][0x168], 0x1 ;  /* 0x00005a0015047a11 */ /* 0x001fc400078a08ff */
[----:B-1----:R-:W-:-:S03]  /*d760*/  LEA.HI.X.SX32 R5, R10, c[0x0][0x16c], 0x1, P6 ;  /* 0x00005b000a057a11 */ /* 0x002fc600030f0eff */
[----:B------:R-:W-:Y:S04]  /*d770*/  STL [R1+0xd54], R4 ;  /* 0x000d540401007387 */ /* 0x000fe80000100800 */
[----:B------:R0:W-:Y:S02]  /*d780*/  STL [R1+0xc7c], R5 ;  /* 0x000c7c0501007387 */ /* 0x0001e40000100800 */
[----:B0-----:R-:W-:Y:S02]  /*d790*/  LEA.HI.X.SX32 R5, R23, c[0x0][0x16c], 0x1, P0 ;  /* 0x00005b0017057a11 */ /* 0x001fe400000f0eff */
[----:B------:R-:W3:Y:S01]  /*d7a0*/  LDL.LU R23, [R1+0x120] ;  /* 0x0001200001177983 */ /* 0x000ee20000300800 */
[----:B----4-:R-:W-:-:S05]  /*d7b0*/  LEA R4, P6, R18, c[0x0][0x168], 0x1 ;  /* 0x00005a0012047a11 */ /* 0x010fca00078c08ff */
[----:B------:R-:W-:Y:S04]  /*d7c0*/  STL [R1+0xeac], R4 ;  /* 0x000eac0401007387 */ /* 0x000fe80000100800 */
[----:B------:R0:W-:Y:S04]  /*d7d0*/  STL [R1+0xd48], R5 ;  /* 0x000d480501007387 */ /* 0x0001e80000100800 */
[----:B------:R-:W4:Y:S01]  /*d7e0*/  LDL.LU R10, [R1+0x11c] ;  /* 0x00011c00010a7983 */ /* 0x000f220000300800 */
[----:B0-----:R-:W-:Y:S02]  /*d7f0*/  LEA.HI.X.SX32 R5, R7, c[0x0][0x16c], 0x1, P1 ;  /* 0x00005b0007057a11 */ /* 0x001fe400008f0eff */
[----:B------:R-:W-:-:S05]  /*d800*/  LEA R4, P0, R17, c[0x0][0x168], 0x1 ;  /* 0x00005a0011047a11 */ /* 0x000fca00078008ff */
        /* <DEDUP_REMOVED lines=34> */
[----:B--2---:R-:W-:-:S05]  /*da30*/  LEA R4, P0, R3, c[0x0][0x168], 0x1 ;  /* 0x00005a0003047a11 */ /* 0x004fca00078008ff */
[----:B------:R-:W-:Y:S04]  /*da40*/  STL [R1+0xd6c], R4 ;  /* 0x000d6c0401007387 */ /* 0x000fe80000100800 */
[----:B------:R0:W-:Y:S04]  /*da50*/  STL [R1+0xc88], R5 ;  /* 0x000c880501007387 */ /* 0x0001e80000100800 */
[----:B------:R-:W2:Y:S01]  /*da60*/  LDL.LU R15, [R1+0xfc] ;  /* 0x0000fc00010f7983 */ /* 0x000ea20000300800 */
[----:B0-----:R-:W-:Y:S02]  /*da70*/  LEA.HI.X.SX32 R5, R14, c[0x0][0x16c], 0x1, P2 ;  /* 0x00005b000e057a11 */ /* 0x001fe400010f0eff */
[----:B---3--:R-:W-:-:S05]  /*da80*/  LEA R4, P1, R2, c[0x0][0x168], 0x1 ;  /* 0x00005a0002047a11 */ /* 0x008fca00078208ff */
[----:B------:R0:W-:Y:S04]  /*da90*/  STL [R1+0xec4], R4 ;  /* 0x000ec40401007387 */ /* 0x0001e80000100800 */
[----:B------:R1:W-:Y:S04]  /*daa0*/  STL [R1+0xd60], R5 ;  /* 0x000d600501007387 */ /* 0x0003e80000100800 */
[----:B------:R-:W3:Y:S01]  /*dab0*/  LDL.LU R14, [R1+0xf4] ;  /* 0x0000f400010e7983 */ /* 0x000ee20000300800 */
[----:B0-----:R-:W-:Y:S02]  /*dac0*/  LEA R4, P2, R13, c[0x0][0x168], 0x1 ;  /* 0x00005a000d047a11 */ /* 0x001fe400078408ff */
[----:B-1----:R-:W-:-:S03]  /*dad0*/  LEA.HI.X.SX32 R5, R12, c[0x0][0x16c], 0x1, P3 ;  /* 0x00005b000c057a11 */ /* 0x002fc600018f0eff */
[----:B------:R-:W-:Y:S04]  /*dae0*/  STL [R1+0xfe8], R4 ;  /* 0x000fe80401007387 */ /* 0x000fe80000100800 */
[----:B------:R0:W-:Y:S04]  /*daf0*/  STL [R1+0xeb8], R5 ;  /* 0x000eb80501007387 */ /* 0x0001e80000100800 */
[----:B------:R-:W3:Y:S01]  /*db00*/  LDL.LU R12, [R1+0xf0] ;  /* 0x0000f000010c7983 */ /* 0x000ee20000300800 */
[----:B0-----:R-:W-:Y:S02]  /*db10*/  LEA.HI.X.SX32 R5, R11, c[0x0][0x16c], 0x1, P4 ;  /* 0x00005b000b057a11 */ /* 0x001fe400020f0eff */
[----:B------:R-:W-:-:S05]  /*db20*/  LEA R4, P3, R23, c[0x0][0x168], 0x1 ;  /* 0x00005a0017047a11 */ /* 0x000fca00078608ff */
[----:B------:R-:W-:Y:S04]  /*db30*/  STL [R1+0xd74], R4 ;  /* 0x000d740401007387 */ /* 0x000fe80000100800 */
[----:B------:R0:W-:Y:S04]  /*db40*/  STL [R1+0xc8c], R5 ;  /* 0x000c8c0501007387 */ /* 0x0001e80000100800 */
[----:B------:R-:W3:Y:S01]  /*db50*/  LDL.LU R11, [R1+0xec] ;  /* 0x0000ec00010b7983 */ /* 0x000ee20000300800 */
[----:B0-----:R-:W-:Y:S02]  /*db60*/  LEA.HI.X.SX32 R5, R9, c[0x0][0x16c], 0x1, P5 ;  /* 0x00005b0009057a11 */ /* 0x001fe400028f0eff */
[----:B----4-:R-:W-:-:S05]  /*db70*/  LEA R4, P4, R10, c[0x0][0x168], 0x1 ;  /* 0x00005a000a047a11 */ /* 0x010fca00078808ff */
[----:B------:R0:W-:Y:S04]  /*db80*/  STL [R1+0xecc], R4 ;  /* 0x000ecc0401007387 */ /* 0x0001e80000100800 */
[----:B------:R-:W4:Y:S04]  /*db90*/  LDL.LU R9, [R1+0xe8] ;  /* 0x0000e80001097983 */ /* 0x000f280000300800 */
[----:B------:R1:W-:Y:S01]  /*dba0*/  STL [R1+0xd68], R5 ;  /* 0x000d680501007387 */ /* 0x0003e20000100800 */
[----:B0-----:R-:W-:Y:S02]  /*dbb0*/  LEA R4, P5, R7, c[0x0][0x168], 0x1 ;  /* 0x00005a0007047a11 */ /* 0x001fe400078a08ff */
[----:B-1----:R-:W-:-:S03]  /*dbc0*/  LEA.HI.X.SX32 R5, R0, c[0x0][0x16c], 0x1, P6 ;  /* 0x00005b0000057a11 */ /* 0x002fc600030f0eff */
        /* <DEDUP_REMOVED lines=11> */
[----:B------:R-:W4:Y:S01]  /*dc80*/  LDL.LU R2, [R1+0xdc] ;  /* 0x0000dc0001027983 */ /* 0x000f220000300800 */
[----:B------:R-:W-:-:S03]  /*dc90*/  LEA.HI.X.SX32 R13, R13, c[0x0][0x16c], 0x1, P2 ;  /* 0x00005b000d0d7a11 */ /* 0x000fc600010f0eff */
[----:B------:R-:W-:Y:S01]  /*dca0*/  STL [R1+0xd70], R5 ;  /* 0x000d700501007387 */ /* 0x000fe20000100800 */
[----:B0-----:R-:W-:-:S05]  /*dcb0*/  LEA R4, P1, R20, c[0x0][0x168], 0x1 ;  /* 0x00005a0014047a11 */ /* 0x001fca00078208ff */
[----:B------:R0:W-:Y:S04]  /*dcc0*/  STL [R1+0xff0], R4 ;  /* 0x000ff00401007387 */ /* 0x0001e80000100800 */
[----:B------:R-:W-:Y:S01]  /*dcd0*/  STL [R1+0xec8], R13 ;  /* 0x000ec80d01007387 */ /* 0x000fe20000100800 */
[----:B0-----:R-:W-:-:S03]  /*dce0*/  LEA.HI.X.SX32 R4, R23, c[0x0][0x16c], 0x1, P3 ;  /* 0x00005b0017047a11 */ /* 0x001fc600018f0eff */
[----:B------:R-:W4:Y:S01]  /*dcf0*/  LDL.LU R23, [R1+0xd8] ;  /* 0x0000d80001177983 */ /* 0x000f220000300800 */
        /* <DEDUP_REMOVED lines=22> */
[----:B------:R-:W-:Y:S01]  /*de60*/  STL [R1+0xd80], R4 ;  /* 0x000d800401007387 */ /* 0x000fe20000100800 */
[----:B------:R-:W-:Y:S02]  /*de70*/  LEA R6, P0, R12, c[0x0][0x168], 0x1 ;  /* 0x00005a000c067a11 */ /* 0x000fe400078008ff */
[----:B0-----:R-:W-:-:S03]  /*de80*/  LEA.HI.X.SX32 R5, R20, c[0x0][0x16c], 0x1, P1 ;  /* 0x00005b0014057a11 */ /* 0x001fc600008f0eff */
[----:B------:R0:W-:Y:S04]  /*de90*/  STL [R1+0xff8], R6 ;  /* 0x000ff80601007387 */ /* 0x0001e80000100800 */
[----:B0-----:R-:W3:Y:S04]  /*dea0*/  LDL.LU R6, [R1+0xc4] ;  /* 0x0000c40001067983 */ /* 0x001ee80000300800 */
[----:B------:R0:W-:Y:S01]  /*deb0*/  STL [R1+0xed8], R5 ;  /* 0x000ed80501007387 */ /* 0x0001e20000100800 */
[----:B------:R-:W-:-:S05]  /*dec0*/  LEA R4, P1, R11, c[0x0][0x168], 0x1 ;  /* 0x00005a000b047a11 */ /* 0x000fca00078208ff */
[----:B------:R4:W-:Y:S04]  /*ded0*/  STL [R1+0xd94], R4 ;  /* 0x000d940401007387 */ /* 0x0009e80000100800 */
[----:B------:R-:W3:Y:S01]  /*dee0*/  LDL.LU R8, [R1+0xc0] ;  /* 0x0000c00001087983 */ /* 0x000ee20000300800 */
[----:B0-----:R-:W-:-:S05]  /*def0*/  LEA.HI.X.SX32 R5, R21, c[0x0][0x16c], 0x1, P2 ;  /* 0x00005b0015057a11 */ /* 0x001fca00010f0eff */
[----:B------:R0:W-:Y:S01]  /*df00*/  STL [R1+0xc9c], R5 ;  /* 0x000c9c0501007387 */ /* 0x0001e20000100800 */
[----:B----4-:R-:W-:-:S05]  /*df10*/  LEA R4, P2, R9, c[0x0][0x168], 0x1 ;  /* 0x00005a0009047a11 */ /* 0x010fca00078408ff */
[----:B------:R1:W-:Y:S04]  /*df20*/  STL [R1+0xeec], R4 ;  /* 0x000eec0401007387 */ /* 0x0003e80000100800 */
[----:B------:R-:W4:Y:S01]  /*df30*/  LDL.LU R20, [R1+0xbc] ;  /* 0x0000bc0001147983 */ /* 0x000f220000300800 */
[----:B0-----:R-:W-:-:S05]  /*df40*/  LEA.HI.X.SX32 R5, R18, c[0x0][0x16c], 0x1, P3 ;  /* 0x00005b0012057a11 */ /* 0x001fca00018f0eff */
[----:B------:R0:W-:Y:S01]  /*df50*/  STL [R1+0xd88], R5 ;  /* 0x000d880501007387 */ /* 0x0001e20000100800 */
[----:B-1----:R-:W-:Y:S02]  /*df60*/  LEA R4, P3, R0, c[0x0][0x168], 0x1 ;  /* 0x00005a0000047a11 */ /* 0x002fe400078608ff */
[----:B0-----:R-:W-:-:S03]  /*df70*/  LEA.HI.X.SX32 R5, R17, c[0x0][0x16c], 0x1, P4 ;  /* 0x00005b0011057a11 */ /* 0x001fc600020f0eff */
[----:B------:R0:W-:Y:S04]  /*df80*/  STL [R1+0xffc], R4 ;  /* 0x000ffc0401007387 */ /* 0x0001e80000100800 */
[----:B------:R-:W4:Y:S04]  /*df90*/  LDL.LU R21, [R1+0xb8] ;  /* 0x0000b80001157983 */ /* 0x000f280000300800 */
[----:B------:R1:W-:Y:S01]  /*dfa0*/  STL [R1+0xee0], R5 ;  /* 0x000ee00501007387 */ /* 0x0003e20000100800 */
[----:B0-----:R-:W-:-:S05]  /*dfb0*/  LEA R4, P4, R3, c[0x0][0x168], 0x1 ;  /* 0x00005a0003047a11 */ /* 0x001fca00078808ff */
[----:B------:R0:W-:Y:S04]  /*dfc0*/  STL [R1+0xd9c], R4 ;  /* 0x000d9c0401007387 */ /* 0x0001e80000100800 */
[----:B------:R-:W4:Y:S01]  /*dfd0*/  LDL.LU R18, [R1+0xb4] ;  /* 0x0000b40001127983 */ /* 0x000f220000300800 */
[----:B-1----:R-:W-:-:S05]  /*dfe0*/  LEA.HI.X.SX32 R5, R15, c[0x0][0x16c], 0x1, P5 ;  /* 0x00005b000f057a11 */ /* 0x002fca00028f0eff */
[----:B------:R1:W-:Y:S01]  /*dff0*/  STL [R1+0xca0], R5 ;  /* 0x000ca00501007387 */ /* 0x0003e20000100800 */
[----:B0-----:R-:W-:-:S05]  /*e000*/  LEA R4, P5, R2, c[0x0][0x168], 0x1 ;  /* 0x00005a0002047a11 */ /* 0x001fca00078a08ff */
[----:B------:R-:W-:Y:S04]  /*e010*/  STL [R1+0xef4], R4 ;  /* 0x000ef40401007387 */ /* 0x000fe80000100800 */
[----:B------:R-:W4:Y:S01]  /*e020*/  LDL.LU R17, [R1+0xb0] ;  /* 0x0000b00001117983 */ /* 0x000f220000300800 */
[----:B-1----:R-:W-:-:S05]  /*e030*/  LEA.HI.X.SX32 R5, R14, c[0x0][0x16c], 0x1, P6 ;  /* 0x00005b000e057a11 */ /* 0x002fca00030f0eff */
[----:B------:R0:W-:Y:S04]  /*e040*/  STL [R1+0xd90], R5 ;  /* 0x000d900501007387 */ /* 0x0001e80000100800 */
[----:B------:R-:W4:Y:S01]  /*e050*/  LDL.LU R15, [R1+0xac] ;  /* 0x0000ac00010f7983 */ /* 0x000f220000300800 */
[----:B0-----:R-:W-:Y:S02]  /*e060*/  LEA.HI.X.SX32 R5, R12, c[0x0][0x16c], 0x1, P0 ;  /* 0x00005b000c057a11 */ /* 0x001fe400000f0eff */
[----:B------:R-:W-:-:S05]  /*e070*/  LEA R4, P6, R23, c[0x0][0x168], 0x1 ;  /* 0x00005a0017047a11 */ /* 0x000fca00078c08ff */
[----:B------:R0:W-:Y:S04]  /*e080*/  STL [R1+0x1000], R4 ;  /* 0x0010000401007387 */ /* 0x0001e80000100800 */
[----:B------:R1:W-:Y:S04]  /*e090*/  STL [R1+0xee8], R5 ;  /* 0x000ee80501007387 */ /* 0x0003e80000100800 */
[----:B------:R-:W4:Y:S01]  /*e0a0*/  LDL.LU R14, [R1+0xa4] ;  /* 0x0000a400010e7983 */ /* 0x000f220000300800 */
[----:B0-----:R-:W-:Y:S02]  /*e0b0*/  LEA R4, P0, R16, c[0x0][0x168], 0x1 ;  /* 0x00005a0010047a11 */ /* 0x001fe400078008ff */
[----:B-1----:R-:W-:-:S03]  /*e0c0*/  LEA.HI.X.SX32 R5, R11, c[0x0][0x16c], 0x1, P1 ;  /* 0x00005b000b057a11 */ /* 0x002fc600008f0eff */
[----:B------:R0:W-:Y:S04]  /*e0d0*/  STL [R1+0xda4], R4 ;  /* 0x000da40401007387 */ /* 0x0001e80000100800 */
[----:B------:R1:W-:Y:S04]  /*e0e0*/  STL [R1+0xca4], R5 ;  /* 0x000ca40501007387 */ /* 0x0003e80000100800 */
[----:B------:R-:W4:Y:S01]  /*e0f0*/  LDL.LU R12, [R1+0xa0] ;  /* 0x0000a000010c7983 */ /* 0x000f220000300800 */
[----:B0-----:R-:W-:Y:S02]  /*e100*/  LEA R4, P1, R13, c[0x0][0x168], 0x1 ;  /* 0x00005a000d047a11 */ /* 0x001fe400078208ff */
[----:B-1----:R-:W-:-:S03]  /*e110*/  LEA.HI.X.SX32 R5, R9, c[0x0][0x16c], 0x1, P2 ;  /* 0x00005b0009057a11 */ /* 0x002fc600010f0eff */
[----:B------:R0:W-:Y:S04]  /*e120*/  STL [R1+0xefc], R4 ;  /* 0x000efc0401007387 */ /* 0x0001e80000100800 */
[----:B------:R-:W4:Y:S04]  /*e130*/  LDL.LU R9, [R1+0x88] ;  /* 0x0000880001097983 */ /* 0x000f280000300800 */
[----:B------:R1:W-:Y:S01]  /*e140*/  STL [R1+0xd98], R5 ;  /* 0x000d980501007387 */ /* 0x0003e20000100800 */
[----:B0-----:R-:W-:Y:S02]  /*e150*/  LEA R4, P2, R10, c[0x0][0x168], 0x1 ;  /* 0x00005a000a047a11 */ /* 0x001fe400078408ff */
[----:B-1----:R-:W-:-:S03]  /*e160*/  LEA.HI.X.SX32 R5, R0, c[0x0][0x16c], 0x1, P3 ;  /* 0x00005b0000057a11 */ /* 0x002fc600018f0eff */
[----:B------:R-:W-:Y:S04]  /*e170*/  STL [R1+0x1004], R4 ;  /* 0x0010040401007387 */ /* 0x000fe80000100800 */
[----:B------:R-:W4:Y:S04]  /*e180*/  LDL.LU R0, [R1+0x84] ;  /* 0x0000840001007983 */ /* 0x000f280000300800 */
[----:B------:R0:W-:Y:S02]  /*e190*/  STL [R1+0xef0], R5 ;  /* 0x000ef00501007387 */ /* 0x0001e40000100800 */
[----:B0-----:R-:W-:-:S02]  /*e1a0*/  LEA.HI.X.SX32 R5, R3, c[0x0][0x16c], 0x1, P4 ;  /* 0x00005b0003057a11 */ /* 0x001fc400020f0eff */
[----:B--2---:R-:W-:-:S05]  /*e1b0*/  LEA R4, P3, R7, c[0x0][0x168], 0x1 ;  /* 0x00005a0007047a11 */ /* 0x004fca00078608ff */
[----:B------:R-:W-:Y:S04]  /*e1c0*/  STL [R1+0xdac], R4 ;  /* 0x000dac0401007387 */ /* 0x000fe80000100800 */
[----:B------:R-:W2:Y:S04]  /*e1d0*/  LDL.LU R3, [R1+0x80] ;  /* 0x0000800001037983 */ /* 0x000ea80000300800 */
[----:B------:R0:W-:Y:S02]  /*e1e0*/  STL [R1+0xca8], R5 ;  /* 0x000ca80501007387 */ /* 0x0001e40000100800 */
[----:B0-----:R-:W-:-:S02]  /*e1f0*/  LEA.HI.X.SX32 R5, R2, c[0x0][0x16c], 0x1, P5 ;  /* 0x00005b0002057a11 */ /* 0x001fc400028f0eff */
[----:B------:R-:W2:Y:S01]  /*e200*/  LDL.LU R2, [R1+0x7c] ;  /* 0x00007c0001027983 */ /* 0x000ea20000300800 */
[----:B---3--:R-:W-:-:S05]  /*e210*/  LEA R4, P4, R6, c[0x0][0x168], 0x1 ;  /* 0x00005a0006047a11 */ /* 0x008fca00078808ff */
[----:B------:R-:W-:Y:S04]  /*e220*/  STL [R1+0xf04], R4 ;  /* 0x000f040401007387 */ /* 0x000fe80000100800 */
[----:B------:R0:W-:Y:S02]  /*e230*/  STL [R1+0xda0], R5 ;  /* 0x000da00501007387 */ /* 0x0001e40000100800 */
[----:B0-----:R-:W-:Y:S02]  /*e240*/  LEA.HI.X.SX32 R5, R23, c[0x0][0x16c], 0x1, P6 ;  /* 0x00005b0017057a11 */ /* 0x001fe400030f0eff */
[----:B------:R-:W3:Y:S01]  /*e250*/  LDL.LU R23, [R1+0x74] ;  /* 0x0000740001177983 */ /* 0x000ee20000300800 */
[----:B------:R-:W-:-:S05]  /*e260*/  LEA R4, P5, R8, c[0x0][0x168], 0x1 ;  /* 0x00005a0008047a11 */ /* 0x000fca00078a08ff */
[----:B------:R-:W-:Y:S04]  /*e270*/  STL [R1+0x1008], R4 ;  /* 0x0010080401007387 */ /* 0x000fe80000100800 */
[----:B------:R0:W-:Y:S04]  /*e280*/  STL [R1+0xef8], R5 ;  /* 0x000ef80501007387 */ /* 0x0001e80000100800 */
[----:B------:R-:W3:Y:S01]  /*e290*/  LDL.LU R11, [R1+0x68] ;  /* 0x00006800010b7983 */ /* 0x000ee20000300800 */
[----:B0-----:R-:W-:Y:S02]  /*e2a0*/  LEA.HI.X.SX32 R5, R16, c[0x0][0x16c], 0x1, P0 ;  /* 0x00005b0010057a11 */ /* 0x001fe400000f0eff */
[----:B----4-:R-:W-:-:S05]  /*e2b0*/  LEA R4, P6, R20, c[0x0][0x168], 0x1 ;  /* 0x00005a0014047a11 */ /* 0x010fca00078c08ff */
[----:B------:R-:W-:Y:S04]  /*e2c0*/  STL [R1+0xdb4], R4 ;  /* 0x000db40401007387 */ /* 0x000fe80000100800 */
[----:B------:R0:W-:Y:S04]  /*e2d0*/  STL [R1+0xcac], R5 ;  /* 0x000cac0501007387 */ /* 0x0001e80000100800 */
[----:B0-----:R-:W4:Y:S01]  /*e2e0*/  LDL.LU R5, [R1+0x64] ;  /* 0x0000640001057983 */ /* 0x001f220000300800 */
[----:B------:R-:W-:Y:S02]  /*e2f0*/  LEA.HI.X.SX32 R4, R13, c[0x0][0x16c], 0x1, P1 ;  /* 0x00005b000d047a11 */ /* 0x000fe400008f0eff */
[----:B------:R-:W-:-:S05]  /*e300*/  LEA R16, P0, R21, c[0x0][0x168], 0x1 ;  /* 0x00005a0015107a11 */ /* 0x000fca00078008ff */
[----:B------:R-:W-:Y:S04]  /*e310*/  STL [R1+0xf0c], R16 ;  /* 0x000f0c1001007387 */ /* 0x000fe80000100800 */
[----:B------:R0:W-:Y:S01]  /*e320*/  STL [R1+0xda8], R4 ;  /* 0x000da80401007387 */ /* 0x0001e20000100800 */
[----:B------:R-:W-:Y:S02]  /*e330*/  LEA.HI.X.SX32 R10, R10, c[0x0][0x16c], 0x1, P2 ;  /* 0x00005b000a0a7a11 */ /* 0x000fe400010f0eff */
[----:B------:R-:W-:-:S05]  /*e340*/  LEA R13, P1, R18, c[0x0][0x168], 0x1 ;  /* 0x00005a00120d7a11 */ /* 0x000fca00078208ff */
[----:B------:R-:W-:Y:S04]  /*e350*/  STL [R1+0x100c], R13 ;  /* 0x00100c0d01007387 */ /* 0x000fe80000100800 */
[----:B------:R-:W4:Y:S04]  /*e360*/  LDL.LU R19, [R1+0x60] ;  /* 0x0000600001137983 */ /* 0x000f280000300800 */
[----:B------:R1:W-:Y:S01]  /*e370*/  STL [R1+0xf00], R10 ;  /* 0x000f000a01007387 */ /* 0x0003e20000100800 */
[----:B0-----:R-:W-:Y:S02]  /*e380*/  LEA R4, P2, R17, c[0x0][0x168], 0x1 ;  /* 0x00005a0011047a11 */ /* 0x001fe400078408ff */
[----:B-1----:R-:W-:-:S03]  /*e390*/  LEA.HI.X.SX32 R10, R7, c[0x0][0x16c], 0x1, P3 ;  /* 0x00005b00070a7a11 */ /* 0x002fc600018f0eff */
[----:B------:R0:W-:Y:S04]  /*e3a0*/  STL [R1+0xdbc], R4 ;  /* 0x000dbc0401007387 */ /* 0x0001e80000100800 */
[----:B------:R-:W-:Y:S04]  /*e3b0*/  STL [R1+0xcb0], R10 ;  /* 0x000cb00a01007387 */ /* 0x000fe80000100800 */
[----:B------:R-:W4:Y:S01]  /*e3c0*/  LDL.LU R16, [R1+0x5c] ;  /* 0x00005c0001107983 */ /* 0x000f220000300800 */
[----:B------:R-:W-:Y:S02]  /*e3d0*/  LEA R7, P3, R15, c[0x0][0x168], 0x1 ;  /* 0x00005a000f077a11 */ /* 0x000fe400078608ff */
[----:B0-----:R-:W-:-:S03]  /*e3e0*/  LEA.HI.X.SX32 R4, R6, c[0x0][0x16c], 0x1, P4 ;  /* 0x00005b0006047a11 */ /* 0x001fc600020f0eff */
[----:B------:R0:W-:Y:S04]  /*e3f0*/  STL [R1+0xf14], R7 ;  /* 0x000f140701007387 */ /* 0x0001e80000100800 */
[----:B------:R-:W-:Y:S01]  /*e400*/  STL [R1+0xdb0], R4 ;  /* 0x000db00401007387 */ /* 0x000fe20000100800 */
[----:B0-----:R-:W-:-:S05]  /*e410*/  LEA R7, P4, R14, c[0x0][0x168], 0x1 ;  /* 0x00005a000e077a11 */ /* 0x001fca00078808ff */
[----:B------:R0:W-:Y:S04]  /*e420*/  STL [R1+0x1010], R7 ;  /* 0x0010100701007387 */ /* 0x0001e80000100800 */
[----:B------:R-:W4:Y:S01]  /*e430*/  LDL.LU R13, [R1+0x58] ;  /* 0x00005800010d7983 */ /* 0x000f220000300800 */
[----:B------:R-:W-:Y:S02]  /*e440*/  LEA.HI.X.SX32 R6, R8, c[0x0][0x16c], 0x1, P5 ;  /* 0x00005b0008067a11 */ /* 0x000fe400028f0eff */
[----:B0-----:R-:W-:Y:S02]  /*e450*/  LEA.HI.X.SX32 R7, R20, c[0x0][0x16c], 0x1, P6 ;  /* 0x00005b0014077a11 */ /* 0x001fe400030f0eff */
[----:B------:R-:W-:Y:S01]  /*e460*/  LEA R4, P5, R12, c[0x0][0x168], 0x1 ;  /* 0x00005a000c047a11 */ /* 0x000fe200078a08ff */
[----:B------:R-:W-:Y:S04]  /*e470*/  STL [R1+0xf08], R6 ;  /* 0x000f080601007387 */ /* 0x000fe80000100800 */
[----:B------:R0:W-:Y:S04]  /*e480*/  STL [R1+0xdc4], R4 ;  /* 0x000dc40401007387 */ /* 0x0001e80000100800 */
[----:B------:R1:W-:Y:S04]  /*e490*/  STL [R1+0xcb4], R7 ;  /* 0x000cb40701007387 */ /* 0x0003e80000100800 */
[----:B------:R-:W4:Y:S01]  /*e4a0*/  LDL.LU R10, [R1+0x54] ;  /* 0x00005400010a7983 */ /* 0x000f220000300800 */
[----:B0-----:R-:W-:-:S02]  /*e4b0*/  LEA.HI.X.SX32 R4, R21, c[0x0][0x16c], 0x1, P0 ;  /* 0x00005b0015047a11 */ /* 0x001fc400000f0eff */
[----:B------:R-:W-:-:S05]  /*e4c0*/  LEA R6, P6, R9, c[0x0][0x168], 0x1 ;  /* 0x00005a0009067a11 */ /* 0x000fca00078c08ff */
[----:B------:R0:W-:Y:S04]  /*e4d0*/  STL [R1+0xf1c], R6 ;  /* 0x000f1c0601007387 */ /* 0x0001e80000100800 */
[----:B------:R-:W-:Y:S01]  /*e4e0*/  STL [R1+0xdb8], R4 ;  /* 0x000db80401007387 */ /* 0x000fe20000100800 */
[----:B-1----:R-:W-:-:S05]  /*e4f0*/  LEA R7, P0, R0, c[0x0][0x168], 0x1 ;  /* 0x00005a0000077a11 */ /* 0x002fca00078008ff */
[----:B------:R1:W-:Y:S01]  /*e500*/  STL [R1+0x1014], R7 ;  /* 0x0010140701007387 */ /* 0x0003e20000100800 */
[----:B0-----:R-:W-:-:S03]  /*e510*/  LEA.HI.X.SX32 R6, R18, c[0x0][0x16c], 0x1, P1 ;  /* 0x00005b0012067a11 */ /* 0x001fc600008f0eff */
[----:B-1----:R-:W4:Y:S04]  /*e520*/  LDL.LU R7, [R1+0x50] ;  /* 0x0000500001077983 */ /* 0x002f280000300800 */
[----:B------:R0:W-:Y:S02]  /*e530*/  STL [R1+0xf10], R6 ;  /* 0x000f100601007387 */ /* 0x0001e40000100800 */
[----:B0-----:R-:W-:Y:S02]  /*e540*/  LEA.HI.X.SX32 R6, R17, c[0x0][0x16c], 0x1, P2 ;  /* 0x00005b0011067a11 */ /* 0x001fe400010f0eff */
[----:B--2---:R-:W-:-:S05]  /*e550*/  LEA R4, P1, R3, c[0x0][0x168], 0x1 ;  /* 0x00005a0003047a11 */ /* 0x004fca00078208ff */
[----:B------:R-:W-:Y:S04]  /*e560*/  STL [R1+0xdcc], R4 ;  /* 0x000dcc0401007387 */ /* 0x000fe80000100800 */
[----:B------:R0:W-:Y:S04]  /*e570*/  STL [R1+0xcb8], R6 ;  /* 0x000cb80601007387 */ /* 0x0001e80000100800 */
[----:B0-----:R-:W2:Y:S01]  /*e580*/  LDL.LU R6, [R1+0x4c] ;  /* 0x00004c0001067983 */ /* 0x001ea20000300800 */
[----:B------:R-:W-:Y:S02]  /*e590*/  LEA R8, P2, R2, c[0x0][0x168], 0x1 ;  /* 0x00005a0002087a11 */ /* 0x000fe400078408ff */
[----:B------:R-:W-:-:S03]  /*e5a0*/  LEA.HI.X.SX32 R4, R15, c[0x0][0x16c], 0x1, P3 ;  /* 0x00005b000f047a11 */ /* 0x000fc600018f0eff */
[----:B------:R3:W-:Y:S01]  /*e5b0*/  STL [R1+0xf24], R8 ;  /* 0x000f240801007387 */ /* 0x0007e20000100800 */
[----:B------:R-:W-:-:S03]  /*e5c0*/  LEA.HI.X.SX32 R14, R14, c[0x0][0x16c], 0x1, P4 ;  /* 0x00005b000e0e7a11 */ /* 0x000fc600020f0eff */
[----:B------:R-:W-:Y:S01]  /*e5d0*/  STL [R1+0xdc0], R4 ;  /* 0x000dc00401007387 */ /* 0x000fe20000100800 */
[----:B------:R-:W-:Y:S02]  /*e5e0*/  LEA.HI.X.SX32 R12, R12, c[0x0][0x16c], 0x1, P5 ;  /* 0x00005b000c0c7a11 */ /* 0x000fe400028f0eff */
[----:B---3--:R-:W-:-:S05]  /*e5f0*/  LEA R8, P3, R23, c[0x0][0x168], 0x1 ;  /* 0x00005a0017087a11 */ /* 0x008fca00078608ff */
[----:B------:R0:W-:Y:S04]  /*e600*/  STL [R1+0x1018], R8 ;  /* 0x0010180801007387 */ /* 0x0001e80000100800 */
[----:B0-----:R-:W3:Y:S01]  /*e610*/  LDL.LU R8, [R1+0x48] ;  /* 0x0000480001087983 */ /* 0x001ee20000300800 */
[----:B------:R-:W-:-:S03]  /*e620*/  LEA R4, P4, R11, c[0x0][0x168], 0x1 ;  /* 0x00005a000b047a11 */ /* 0x000fc600078808ff */
[----:B------:R-:W-:Y:S04]  /*e630*/  STL [R1+0xf18], R14 ;  /* 0x000f180e01007387 */ /* 0x000fe80000100800 */
[----:B------:R4:W-:Y:S04]  /*e640*/  STL [R1+0xdd4], R4 ;  /* 0x000dd40401007387 */ /* 0x0009e80000100800 */
[----:B------:R-:W3:Y:S04]  /*e650*/  LDL.LU R20, [R1+0x44] ;  /* 0x0000440001147983 */ /* 0x000ee80000300800 */
[----:B------:R-:W-:Y:S04]  /*e660*/  STL [R1+0xcbc], R12 ;  /* 0x000cbc0c01007387 */ /* 0x000fe80000100800 */
[----:B------:R-:W3:Y:S01]  /*e670*/  LDL.LU R21, [R1+0x40] ;  /* 0x0000400001157983 */ /* 0x000ee20000300800 */
[----:B------:R-:W-:-:S02]  /*e680*/  LEA.HI.X.SX32 R9, R9, c[0x0][0x16c], 0x1, P6 ;  /* 0x00005b0009097a11 */ /* 0x000fc400030f0eff */
[----:B----4-:R-:W-:-:S05]  /*e690*/  LEA R4, P5, R5, c[0x0][0x168], 0x1 ;  /* 0x00005a0005047a11 */ /* 0x010fca00078a08ff */
[----:B------:R0:W-:Y:S04]  /*e6a0*/  STL [R1+0xf2c], R4 ;  /* 0x000f2c0401007387 */ /* 0x0001e80000100800 */
[----:B------:R-:W4:Y:S04]  /*e6b0*/  LDL.LU R18, [R1+0x3c] ;  /* 0x00003c0001127983 */ /* 0x000f280000300800 */
[----:B------:R-:W-:Y:S04]  /*e6c0*/  STL [R1+0xdc8], R9 ;  /* 0x000dc80901007387 */ /* 0x000fe80000100800 */
[----:B------:R-:W4:Y:S01]  /*e6d0*/  LDL.LU R17, [R1+0x38] ;  /* 0x0000380001117983 */ /* 0x000f220000300800 */
[----:B------:R-:W-:-:S02]  /*e6e0*/  LEA.HI.X.SX32 R0, R0, c[0x0][0x16c], 0x1, P0 ;  /* 0x00005b0000007a11 */ /* 0x000fc400000f0eff */
[----:B0-----:R-:W-:-:S05]  /*e6f0*/  LEA R4, P6, R19, c[0x0][0x168], 0x1 ;  /* 0x00005a0013047a11 */ /* 0x001fca00078c08ff */
[----:B------:R0:W-:Y:S04]  /*e700*/  STL [R1+0x101c], R4 ;  /* 0x00101c0401007387 */ /* 0x0001e80000100800 */
[----:B------:R-:W4:Y:S04]  /*e710*/  LDL.LU R15, [R1+0x34] ;  /* 0x00003400010f7983 */ /* 0x000f280000300800 */
[----:B------:R1:W-:Y:S04]  /*e720*/  STL [R1+0xf20], R0 ;  /* 0x000f200001007387 */ /* 0x0003e80000100800 */
[----:B------:R-:W4:Y:S01]  /*e730*/  LDL.LU R14, [R1+0x2c] ;  /* 0x00002c00010e7983 */ /* 0x000f220000300800 */
[----:B0-----:R-:W-:-:S02]  /*e740*/  LEA R4, P0, R16, c[0x0][0x168], 0x1 ;  /* 0x00005a0010047a11 */ /* 0x001fc400078008ff */
[----:B-1----:R-:W-:-:S03]  /*e750*/  LEA.HI.X.SX32 R0, R3, c[0x0][0x16c], 0x1, P1 ;  /* 0x00005b0003007a11 */ /* 0x002fc600008f0eff */
[----:B------:R-:W-:Y:S04]  /*e760*/  STL [R1+0xddc], R4 ;  /* 0x000ddc0401007387 */ /* 0x000fe80000100800 */
[----:B------:R-:W4:Y:S04]  /*e770*/  LDL.LU R12, [R1+0x28] ;  /* 0x00002800010c7983 */ /* 0x000f280000300800 */
[----:B------:R0:W-:Y:S04]  /*e780*/  STL [R1+0xcc0], R0 ;  /* 0x000cc00001007387 */ /* 0x0001e80000100800 */
[----:B------:R-:W4:Y:S01]  /*e790*/  LDL.LU R3, [R1+0x24] ;  /* 0x0000240001037983 */ /* 0x000f220000300800 */
[----:B0-----:R-:W-:-:S02]  /*e7a0*/  LEA.HI.X.SX32 R0, R2, c[0x0][0x16c], 0x1, P2 ;  /* 0x00005b0002007a11 */ /* 0x001fc400010f0eff */
[----:B------:R-:W-:-:S05]  /*e7b0*/  LEA R4, P1, R13, c[0x0][0x168], 0x1 ;  /* 0x00005a000d047a11 */ /* 0x000fca00078208ff */
[----:B------:R-:W-:Y:S04]  /*e7c0*/  STL [R1+0xf34], R4 ;  /* 0x000f340401007387 */ /* 0x000fe80000100800 */
[----:B------:R-:W4:Y:S04]  /*e7d0*/  LDL.LU R2, [R1+0x20] ;  /* 0x0000200001027983 */ /* 0x000f280000300800 */
[----:B------:R0:W-:Y:S01]  /*e7e0*/  STL [R1+0xdd0], R0 ;  /* 0x000dd00001007387 */ /* 0x0001e20000100800 */
[----:B------:R-:W-:-:S03]  /*e7f0*/  LEA.HI.X.SX32 R9, R23, c[0x0][0x16c], 0x1, P3 ;  /* 0x00005b0017097a11 */ /* 0x000fc600018f0eff */
[----:B0-----:R-:W4:Y:S01]  /*e800*/  LDL.LU R0, [R1+0x18] ;  /* 0x0000180001007983 */ /* 0x001f220000300800 */
        /* <DEDUP_REMOVED lines=9> */
[----:B------:R0:W-:Y:S04]  /*e8a0*/  STL [R1+0xcc4], R24 ;  /* 0x000cc41801007387 */ /* 0x0001e80000100800 */
[----:B0-----:R-:W4:Y:S01]  /*e8b0*/  LDL.LU R24, [R1+0x8] ;  /* 0x0000080001187983 */ /* 0x001f220000300800 */
[----:B--2---:R-:W-:-:S05]  /*e8c0*/  LEA R4, P4, R6, c[0x0][0x168], 0x1 ;  /* 0x00005a0006047a11 */ /* 0x004fca00078808ff */
[----:B------:R0:W-:Y:S04]  /*e8d0*/  STL [R1+0xf3c], R4 ;  /* 0x000f3c0401007387 */ /* 0x0001e80000100800 */
[----:B0-----:R-:W2:Y:S01]  /*e8e0*/  LDL.LU R4, [R1+0x4] ;  /* 0x0000040001047983 */ /* 0x001ea20000300800 */
[----:B------:R-:W-:Y:S02]  /*e8f0*/  LEA.HI.X.SX32 R5, R5, c[0x0][0x16c], 0x1, P5 ;  /* 0x00005b0005057a11 */ /* 0x000fe400028f0eff */
[----:B------:R-:W-:-:S03]  /*e900*/  LEA.HI.X.SX32 R19, R19, c[0x0][0x16c], 0x1, P6 ;  /* 0x00005b0013137a11 */ /* 0x000fc600030f0eff */
[----:B------:R3:W-:Y:S01]  /*e910*/  STL [R1+0xdd8], R5 ;  /* 0x000dd80501007387 */ /* 0x0007e20000100800 */
[----:B------:R-:W-:Y:S02]  /*e920*/  LEA.HI.X.SX32 R16, R16, c[0x0][0x16c], 0x1, P0 ;  /* 0x00005b0010107a11 */ /* 0x000fe400000f0eff */
[----:B------:R-:W-:Y:S02]  /*e930*/  LEA.HI.X.SX32 R13, R13, c[0x0][0x16c], 0x1, P1 ;  /* 0x00005b000d0d7a11 */ /* 0x000fe400008f0eff */
[----:B---3--:R-:W-:-:S05]  /*e940*/  LEA R5, P5, R8, c[0x0][0x168], 0x1 ;  /* 0x00005a0008057a11 */ /* 0x008fca00078a08ff */
[----:B------:R0:W-:Y:S04]  /*e950*/  STL [R1+0x1024], R5 ;  /* 0x0010240501007387 */ /* 0x0001e80000100800 */
[----:B0-----:R-:W3:Y:S04]  /*e960*/  LDL.LU R5, [R1+0x10ec] ;  /* 0x0010ec0001057983 */ /* 0x001ee80000300800 */
[----:B------:R0:W-:Y:S02]  /*e970*/  STL [R1+0xf30], R19 ;  /* 0x000f301301007387 */ /* 0x0001e40000100800 */
[----:B0-----:R-:W-:-:S05]  /*e980*/  LEA R19, P6, R20, c[0x0][0x168], 0x1 ;  /* 0x00005a0014137a11 */ /* 0x001fca00078c08ff */
[----:B------:R0:W-:Y:S04]  /*e990*/  STL [R1+0xdec], R19 ;  /* 0x000dec1301007387 */ /* 0x0001e80000100800 */
[----:B0-----:R-:W2:Y:S04]  /*e9a0*/  LDL.LU R19, [R1+0x10e8] ;  /* 0x0010e80001137983 */ /* 0x001ea80000300800 */
[----:B------:R0:W-:Y:S02]  /*e9b0*/  STL [R1+0xcc8], R16 ;  /* 0x000cc81001007387 */ /* 0x0001e40000100800 */
[----:B0-----:R-:W-:-:S05]  /*e9c0*/  LEA R16, P0, R21, c[0x0][0x168], 0x1 ;  /* 0x00005a0015107a11 */ /* 0x001fca00078008ff */
[----:B------:R0:W-:Y:S01]  /*e9d0*/  STL [R1+0xf44], R16 ;  /* 0x000f441001007387 */ /* 0x0001e20000100800 */
[----:B------:R-:W-:-:S03]  /*e9e0*/  LEA.HI.X.SX32 R10, R10, c[0x0][0x16c], 0x1, P2 ;  /* 0x00005b000a0a7a11 */ /* 0x000fc600010f0eff */
[----:B0-----:R-:W2:Y:S04]  /*e9f0*/  LDL.LU R16, [R1+0x10e4] ;  /* 0x0010e40001107983 */ /* 0x001ea80000300800 */
[----:B------:R4:W-:Y:S02]  /*ea00*/  STL [R1+0xde0], R13 ;  /* 0x000de00d01007387 */ /* 0x0009e40000100800 */
[----:B----4-:R-:W-:-:S05]  /*ea10*/  LEA R13, P1, R18, c[0x0][0x168], 0x1 ;  /* 0x00005a00120d7a11 */ /* 0x010fca00078208ff */
[----:B------:R0:W-:Y:S01]  /*ea20*/  STL [R1+0x1028], R13 ;  /* 0x0010280d01007387 */ /* 0x0001e20000100800 */
[----:B------:R-:W-:-:S03]  /*ea30*/  LEA.HI.X.SX32 R7, R7, c[0x0][0x16c], 0x1, P3 ;  /* 0x00005b0007077a11 */ /* 0x000fc600018f0eff */
[----:B0-----:R-:W4:Y:S04]  /*ea40*/  LDL.LU R13, [R1+0x10e0] ;  /* 0x0010e000010d7983 */ /* 0x001f280000300800 */
[----:B------:R0:W-:Y:S02]  /*ea50*/  STL [R1+0xf38], R10 ;  /* 0x000f380a01007387 */ /* 0x0001e40000100800 */
[----:B0-----:R-:W-:-:S05]  /*ea60*/  LEA R10, P2, R17, c[0x0][0x168], 0x1 ;  /* 0x00005a00110a7a11 */ /* 0x001fca00078408ff */
[----:B------:R0:W-:Y:S01]  /*ea70*/  STL [R1+0xdf4], R10 ;  /* 0x000df40a01007387 */ /* 0x0001e20000100800 */
[----:B------:R-:W-:-:S03]  /*ea80*/  LEA.HI.X.SX32 R6, R6, c[0x0][0x16c], 0x1, P4 ;  /* 0x00005b0006067a11 */ /* 0x000fc600020f0eff */
[----:B0-----:R-:W2:Y:S04]  /*ea90*/  LDL.LU R10, [R1+0x10dc] ;  /* 0x0010dc00010a7983 */ /* 0x001ea80000300800 */
[----:B------:R0:W-:Y:S02]  /*eaa0*/  STL [R1+0xccc], R7 ;  /* 0x000ccc0701007387 */ /* 0x0001e40000100800 */
[----:B0-----:R-:W-:-:S05]  /*eab0*/  LEA R7, P3, R15, c[0x0][0x168], 0x1 ;  /* 0x00005a000f077a11 */ /* 0x001fca00078608ff */
[----:B------:R0:W-:Y:S01]  /*eac0*/  STL [R1+0xf4c], R7 ;  /* 0x000f4c0701007387 */ /* 0x0001e20000100800 */
[----:B------:R-:W-:-:S03]  /*ead0*/  LEA.HI.X.SX32 R8, R8, c[0x0][0x16c], 0x1, P5 ;  /* 0x00005b0008087a11 */ /* 0x000fc600028f0eff */
[----:B0-----:R-:W3:Y:S04]  /*eae0*/  LDL.LU R7, [R1+0x10d8] ;  /* 0x0010d80001077983 */ /* 0x001ee80000300800 */
        /* <DEDUP_REMOVED lines=42> */
[----:B------:R0:W-:Y:S04]  /*ed90*/  STL [R1+0xf64], R12 ;  /* 0x000f640c01007387 */ /* 0x0001e80000100800 */
[----:B0-----:R-:W3:Y:S04]  /*eda0*/  LDL.LU R12, [R1+0x10b4] ;  /* 0x0010b400010c7983 */ /* 0x001ee80000300800 */
[----:B------:R2:W-:Y:S02]  /*edb0*/  STL [R1+0xe00], R3 ;  /* 0x000e000301007387 */ /* 0x0005e40000100800 */
[----:B--2---:R-:W-:-:S05]  /*edc0*/  LEA R3, P6, R4, c[0x0][0x168], 0x1 ;  /* 0x00005a0004037a11 */ /* 0x004fca00078c08ff */
[----:B------:R0:W-:Y:S04]  /*edd0*/  STL [R1+0x1038], R3 ;  /* 0x0010380301007387 */ /* 0x0001e80000100800 */
[----:B0-----:R-:W2:Y:S01]  /*ede0*/  LDL.LU R3, [R1+0x10b0] ;  /* 0x0010b00001037983 */ /* 0x001ea20000300800 */
[----:B------:R-:W-:-:S05]  /*edf0*/  LEA.HI.X.SX32 R2, R2, c[0x0][0x16c], 0x1, P0 ;  /* 0x00005b0002027a11 */ /* 0x000fca00000f0eff */
        /* <DEDUP_REMOVED lines=25> */
[----:B------:R2:W-:Y:S01]  /*ef90*/  STL [R1+0xe10], R24 ;  /* 0x000e101801007387 */ /* 0x0005e20000100800 */
[----:B------:R-:W-:Y:S01]  /*efa0*/  IMAD R27, R27, c[0x0][0x190], RZ ;  /* 0x000064001b1b7a24 */ /* 0x000fe200078e02ff */
[----:B--2---:R-:W-:-:S05]  /*efb0*/  LEA R24, P5, R11, c[0x0][0x168], 0x1 ;  /* 0x00005a000b187a11 */ /* 0x004fca00078a08ff */
[----:B------:R0:W-:Y:S02]  /*efc0*/  STL [R1+0x1040], R24 ;  /* 0x0010401801007387 */ /* 0x0001e40000100800 */
[----:B0-----:R-:W-:-:S05]  /*efd0*/  LEA.HI.X.SX32 R24, R4, c[0x0][0x16c], 0x1, P6 ;  /* 0x00005b0004187a11 */ /* 0x001fca00030f0eff */
        /* <DEDUP_REMOVED lines=8> */
[----:B------:R0:W5:Y:S04]  /*f060*/  LDL.LU R2, [R1+0x1094] ;  /* 0x0010940001027983 */ /* 0x0001680000300800 */
[----:B------:R1:W-:Y:S04]  /*f070*/  STL [R1+0xf7c], R4 ;  /* 0x000f7c0401007387 */ /* 0x0003e80000100800 */
[----:B------:R3:W-:Y:S01]  /*f080*/  STL [R1+0xe18], R24 ;  /* 0x000e181801007387 */ /* 0x0007e20000100800 */
[----:B-1----:R-:W-:-:S02]  /*f090*/  LEA R4, P1, R15, c[0x0][0x168], 0x1 ;  /* 0x00005a000f047a11 */ /* 0x002fc400078208ff */
[----:B---3--:R-:W-:Y:S02]  /*f0a0*/  LEA.HI.X.SX32 R24, R0, c[0x0][0x16c], 0x1, P2 ;  /* 0x00005b0000187a11 */ /* 0x008fe400010f0eff */
[----:B------:R0:W5:Y:S04]  /*f0b0*/  LDL.LU R0, [R1+0x1090] ;  /* 0x0010900001007983 */ /* 0x0001680000300800 */
[----:B------:R1:W-:Y:S04]  /*f0c0*/  STL [R1+0x1044], R4 ;  /* 0x0010440401007387 */ /* 0x0003e80000100800 */
[----:B------:R3:W-:Y:S01]  /*f0d0*/  STL [R1+0xf70], R24 ;  /* 0x000f701801007387 */ /* 0x0007e20000100800 */
[----:B-1----:R-:W-:-:S02]  /*f0e0*/  LEA R4, P2, R17, c[0x0][0x168], 0x1 ;  /* 0x00005a0011047a11 */ /* 0x002fc400078408ff */
[----:B---3--:R-:W-:-:S03]  /*f0f0*/  LEA.HI.X.SX32 R24, R23, c[0x0][0x16c], 0x1, P3 ;  /* 0x00005b0017187a11 */ /* 0x008fc600018f0eff */
[----:B------:R1:W-:Y:S01]  /*f100*/  STL [R1+0xe2c], R4 ;  /* 0x000e2c0401007387 */ /* 0x0003e20000100800 */
[----:B------:R-:W-:-:S03]  /*f110*/  LEA R23, P3, R18, c[0x0][0x168], 0x1 ;  /* 0x00005a0012177a11 */ /* 0x000fc600078608ff */
[----:B------:R-:W-:Y:S01]  /*f120*/  STL [R1+0xce8], R24 ;  /* 0x000ce81801007387 */ /* 0x000fe20000100800 */
[----:B------:R-:W-:Y:S02]  /*f130*/  LEA.HI.X.SX32 R11, R11, c[0x0][0x16c], 0x1, P5 ;  /* 0x00005b000b0b7a11 */ /* 0x000fe400028f0eff */
[----:B-1----:R-:W-:Y:S01]  /*f140*/  LEA.HI.X.SX32 R4, R9, c[0x0][0x16c], 0x1, P4 ;  /* 0x00005b0009047a11 */ /* 0x002fe200020f0eff */
[----:B------:R-:W-:Y:S01]  /*f150*/  STL [R1+0xf84], R23 ;  /* 0x000f841701007387 */ /* 0x000fe20000100800 */
[----:B------:R-:W-:-:S03]  /*f160*/  LEA R9, P4, R21, c[0x0][0x168], 0x1 ;  /* 0x00005a0015097a11 */ /* 0x000fc600078808ff */
[----:B------:R1:W-:Y:S04]  /*f170*/  STL [R1+0xe20], R4 ;  /* 0x000e200401007387 */ /* 0x0003e80000100800 */
[----:B------:R3:W-:Y:S01]  /*f180*/  STL [R1+0x1048], R9 ;  /* 0x0010480901007387 */ /* 0x0007e20000100800 */
[----:B-1----:R-:W-:-:S03]  /*f190*/  LEA R4, P5, R20, c[0x0][0x168], 0x1 ;  /* 0x00005a0014047a11 */ /* 0x002fc600078a08ff */
[----:B------:R1:W-:Y:S01]  /*f1a0*/  STL [R1+0xf78], R11 ;  /* 0x000f780b01007387 */ /* 0x0003e20000100800 */
[----:B---3--:R-:W-:-:S03]  /*f1b0*/  LEA.HI.X.SX32 R9, R12, c[0x0][0x16c], 0x1, P6 ;  /* 0x00005b000c097a11 */ /* 0x008fc600030f0eff */
[----:B------:R3:W-:Y:S01]  /*f1c0*/  STL [R1+0xe34], R4 ;  /* 0x000e340401007387 */ /* 0x0007e20000100800 */
[----:B-1----:R-:W-:-:S03]  /*f1d0*/  LEA R11, P6, R8, c[0x0][0x168], 0x1 ;  /* 0x00005a00080b7a11 */ /* 0x002fc600078c08ff */
[----:B------:R1:W-:Y:S01]  /*f1e0*/  STL [R1+0xcec], R9 ;  /* 0x000cec0901007387 */ /* 0x0003e20000100800 */
[----:B---3--:R-:W-:-:S03]  /*f1f0*/  LEA.HI.X.SX32 R4, R14, c[0x0][0x16c], 0x1, P0 ;  /* 0x00005b000e047a11 */ /* 0x008fc600000f0eff */
[----:B------:R3:W-:Y:S04]  /*f200*/  STL [R1+0xf8c], R11 ;  /* 0x000f8c0b01007387 */ /* 0x0007e80000100800 */
[----:B------:R0:W-:Y:S01]  /*f210*/  STL [R1+0xe28], R4 ;  /* 0x000e280401007387 */ /* 0x0001e20000100800 */
[----:B-1----:R-:W-:Y:S02]  /*f220*/  LEA R9, P0, R6, c[0x0][0x168], 0x1 ;  /* 0x00005a0006097a11 */ /* 0x002fe400078008ff */
[----:B---3--:R-:W-:-:S03]  /*f230*/  LEA.HI.X.SX32 R11, R15, c[0x0][0x16c], 0x1, P1 ;  /* 0x00005b000f0b7a11 */ /* 0x008fc600008f0eff */
[----:B------:R1:W-:Y:S01]  /*f240*/  STL [R1+0x104c], R9 ;  /* 0x00104c0901007387 */ /* 0x0003e20000100800 */
[----:B0-----:R-:W-:-:S03]  /*f250*/  LEA R4, P1, R7, c[0x0][0x168], 0x1 ;  /* 0x00005a0007047a11 */ /* 0x001fc600078208ff */
[----:B------:R0:W-:Y:S04]  /*f260*/  STL [R1+0xf80], R11 ;  /* 0x000f800b01007387 */ /* 0x0001e80000100800 */
[----:B------:R3:W-:Y:S01]  /*f270*/  STL [R1+0xe3c], R4 ;  /* 0x000e3c0401007387 */ /* 0x0007e20000100800 */
[----:B-1----:R-:W-:Y:S02]  /*f280*/  LEA.HI.X.SX32 R9, R17, c[0x0][0x16c], 0x1, P2 ;  /* 0x00005b0011097a11 */ /* 0x002fe400010f0eff */
[----:B0-----:R-:W-:-:S03]  /*f290*/  LEA R11, P2, R10, c[0x0][0x168], 0x1 ;  /* 0x00005a000a0b7a11 */ /* 0x001fc600078408ff */
[----:B------:R4:W-:Y:S01]  /*f2a0*/  STL [R1+0xcf0], R9 ;  /* 0x000cf00901007387 */ /* 0x0009e20000100800 */
[----:B---3--:R-:W-:-:S03]  /*f2b0*/  LEA.HI.X.SX32 R4, R18, c[0x0][0x16c], 0x1, P3 ;  /* 0x00005b0012047a11 */ /* 0x008fc600018f0eff */
[----:B------:R0:W-:Y:S04]  /*f2c0*/  STL [R1+0xf94], R11 ;  /* 0x000f940b01007387 */ /* 0x0001e80000100800 */
[----:B------:R1:W-:Y:S01]  /*f2d0*/  STL [R1+0xe30], R4 ;  /* 0x000e300401007387 */ /* 0x0003e20000100800 */
[----:B----4-:R-:W-:Y:S02]  /*f2e0*/  LEA R9, P3, R13, c[0x0][0x168], 0x1 ;  /* 0x00005a000d097a11 */ /* 0x010fe400078608ff */
[----:B0-----:R-:W-:-:S03]  /*f2f0*/  LEA.HI.X.SX32 R11, R21, c[0x0][0x16c], 0x1, P4 ;  /* 0x00005b00150b7a11 */ /* 0x001fc600020f0eff */
[----:B------:R0:W-:Y:S01]  /*f300*/  STL [R1+0x1050], R9 ;  /* 0x0010500901007387 */ /* 0x0001e20000100800 */
[----:B-1----:R-:W-:-:S03]  /*f310*/  LEA R4, P4, R16, c[0x0][0x168], 0x1 ;  /* 0x00005a0010047a11 */ /* 0x002fc600078808ff */
[----:B------:R1:W-:Y:S04]  /*f320*/  STL [R1+0xf88], R11 ;  /* 0x000f880b01007387 */ /* 0x0003e80000100800 */
[----:B------:R3:W-:Y:S01]  /*f330*/  STL [R1+0xe44], R4 ;  /* 0x000e440401007387 */ /* 0x0007e20000100800 */
[----:B0-----:R-:W-:Y:S02]  /*f340*/  LEA.HI.X.SX32 R9, R20, c[0x0][0x16c], 0x1, P5 ;  /* 0x00005b0014097a11 */ /* 0x001fe400028f0eff */
[----:B-1----:R-:W-:-:S03]  /*f350*/  LEA R11, P5, R19, c[0x0][0x168], 0x1 ;  /* 0x00005a00130b7a11 */ /* 0x002fc600078a08ff */
[----:B------:R0:W-:Y:S01]  /*f360*/  STL [R1+0xcf4], R9 ;  /* 0x000cf40901007387 */ /* 0x0001e20000100800 */
[----:B---3--:R-:W-:-:S03]  /*f370*/  LEA.HI.X.SX32 R4, R8, c[0x0][0x16c], 0x1, P6 ;  /* 0x00005b0008047a11 */ /* 0x008fc600030f0eff */
[----:B------:R-:W-:Y:S01]  /*f380*/  STL [R1+0xf9c], R11 ;  /* 0x000f9c0b01007387 */ /* 0x000fe20000100800 */
[----:B------:R-:W-:Y:S01]  /*f390*/  LEA.HI.X.SX32 R8, R6, c[0x0][0x16c], 0x1, P0 ;  /* 0x00005b0006087a11 */ /* 0x000fe200000f0eff */
[----:B------:R-:W-:Y:S02]  /*f3a0*/  IMAD R26, R26, c[0x0][0x190], RZ ;  /* 0x000064001a1a7a24 */ /* 0x000fe400078e02ff */
[----:B------:R1:W-:Y:S01]  /*f3b0*/  STL [R1+0xe38], R4 ;  /* 0x000e380401007387 */ /* 0x0003e20000100800 */
[----:B0-----:R-:W-:Y:S01]  /*f3c0*/  LEA R9, P6, R5, c[0x0][0x168], 0x1 ;  /* 0x00005a0005097a11 */ /* 0x001fe200078c08ff */
[----:B------:R-:W-:Y:S01]  /*f3d0*/  IMAD R25, R25, c[0x0][0x190], RZ ;  /* 0x0000640019197a24 */ /* 0x000fe200078e02ff */
[----:B------:R-:W-:-:S03]  /*f3e0*/  LEA.HI.X.SX32 R6, R7, c[0x0][0x16c], 0x1, P1 ;  /* 0x00005b0007067a11 */ /* 0x000fc600008f0eff */
[----:B------:R-:W-:Y:S01]  /*f3f0*/  STL [R1+0x1054], R9 ;  /* 0x0010540901007387 */ /* 0x000fe20000100800 */
[----:B-1----:R-:W-:-:S03]  /*f400*/  LEA R4, P0, R27, c[0x0][0x168], 0x1 ;  /* 0x00005a001b047a11 */ /* 0x002fc600078008ff */
[----:B------:R-:W-:Y:S01]  /*f410*/  STL [R1+0xf90], R8 ;  /* 0x000f900801007387 */ /* 0x000fe20000100800 */
[----:B------:R-:W-:Y:S01]  /*f420*/  LEA R7, P1, R26, c[0x0][0x168], 0x1 ;  /* 0x00005a001a077a11 */ /* 0x000fe200078208ff */
[----:B------:R-:W-:Y:S02]  /*f430*/  IMAD R22, R22, c[0x0][0x190], RZ ;  /* 0x0000640016167a24 */ /* 0x000fe400078e02ff */
[----:B------:R0:W-:Y:S04]  /*f440*/  STL [R1+0xe4c], R4 ;  /* 0x000e4c0401007387 */ /* 0x0001e80000100800 */
[----:B------:R1:W-:Y:S01]  /*f450*/  STL [R1+0xcf8], R6 ;  /* 0x000cf80601007387 */ /* 0x0003e20000100800 */
[----:B0-----:R-:W-:-:S03]  /*f460*/  LEA.HI.X.SX32 R4, R10, c[0x0][0x16c], 0x1, P2 ;  /* 0x00005b000a047a11 */ /* 0x001fc600010f0eff */
[----:B------:R0:W-:Y:S01]  /*f470*/  STL [R1+0xfa4], R7 ;  /* 0x000fa40701007387 */ /* 0x0001e20000100800 */
[----:B-1----:R-:W-:-:S03]  /*f480*/  LEA R6, P2, R25, c[0x0][0x168], 0x1 ;  /* 0x00005a0019067a11 */ /* 0x002fc600078408ff */
[----:B------:R1:W-:Y:S04]  /*f490*/  STL [R1+0xe40], R4 ;  /* 0x000e400401007387 */ /* 0x0003e80000100800 */
[----:B------:R3:W-:Y:S01]  /*f4a0*/  STL [R1+0xfa8], R6 ;  /* 0x000fa80601007387 */ /* 0x0007e20000100800 */
[----:B0-----:R-:W-:Y:S02]  /*f4b0*/  LEA.HI.X.SX32 R7, R13, c[0x0][0x16c], 0x1, P3 ;  /* 0x00005b000d077a11 */ /* 0x001fe400018f0eff */
[----:B-1----:R-:W-:-:S03]  /*f4c0*/  LEA R4, P3, R22, c[0x0][0x168], 0x1 ;  /* 0x00005a0016047a11 */ /* 0x002fc600078608ff */
[----:B------:R-:W-:Y:S01]  /*f4d0*/  STL [R1+0xf98], R7 ;  /* 0x000f980701007387 */ /* 0x000fe20000100800 */
[----:B---3--:R-:W-:-:S03]  /*f4e0*/  LEA.HI.X.SX32 R6, R16, c[0x0][0x16c], 0x1, P4 ;  /* 0x00005b0010067a11 */ /* 0x008fc600020f0eff */
[----:B------:R0:W-:Y:S04]  /*f4f0*/  STL [R1+0xfac], R4 ;  /* 0x000fac0401007387 */ /* 0x0001e80000100800 */
[----:B------:R1:W-:Y:S01]  /*f500*/  STL [R1+0xcfc], R6 ;  /* 0x000cfc0601007387 */ /* 0x0003e20000100800 */
[----:B0-----:R-:W-:Y:S02]  /*f510*/  LEA.HI.X.SX32 R4, R19, c[0x0][0x16c], 0x1, P5 ;  /* 0x00005b0013047a11 */ /* 0x001fe400028f0eff */
[----:B-1----:R-:W-:Y:S02]  /*f520*/  LEA.HI.X.SX32 R6, R5, c[0x0][0x16c], 0x1, P6 ;  /* 0x00005b0005067a11 */ /* 0x002fe400030f0eff */
[----:B------:R-:W-:Y:S02]  /*f530*/  LEA.HI.X.SX32 R5, R27, c[0x0][0x16c], 0x1, P0 ;  /* 0x00005b001b057a11 */ /* 0x000fe400000f0eff */
[----:B--2---:R-:W-:-:S05]  /*f540*/  LEA R7, P4, R3, c[0x0][0x168], 0x1 ;  /* 0x00005a0003077a11 */ /* 0x004fca00078808ff */
[----:B------:R-:W-:Y:S04]  /*f550*/  STL [R1+0x1058], R7 ;  /* 0x0010580701007387 */ /* 0x000fe80000100800 */
[----:B------:R0:W-:Y:S04]  /*f560*/  STL [R1+0xe48], R4 ;  /* 0x000e480401007387 */ /* 0x0001e80000100800 */
[----:B------:R1:W-:Y:S01]  /*f570*/  STL [R1+0xfa0], R6 ;  /* 0x000fa00601007387 */ /* 0x0003e20000100800 */
[----:B0-----:R-:W-:-:S03]  /*f580*/  LEA.HI.X.SX32 R4, R26, c[0x0][0x16c], 0x1, P1 ;  /* 0x00005b001a047a11 */ /* 0x001fc600008f0eff */
[----:B------:R-:W-:Y:S01]  /*f590*/  STL [R1+0xd00], R5 ;  /* 0x000d000501007387 */ /* 0x000fe20000100800 */
[----:B-1----:R-:W-:-:S03]  /*f5a0*/  LEA.HI.X.SX32 R6, R25, c[0x0][0x16c], 0x1, P2 ;  /* 0x00005b0019067a11 */ /* 0x002fc600010f0eff */
[----:B------:R0:W-:Y:S04]  /*f5b0*/  STL [R1+0xe50], R4 ;  /* 0x000e500401007387 */ /* 0x0001e80000100800 */
[----:B------:R-:W-:Y:S01]  /*f5c0*/  STL [R1+0xe54], R6 ;  /* 0x000e540601007387 */ /* 0x000fe20000100800 */
[----:B0-----:R-:W-:-:S03]  /*f5d0*/  LEA.HI.X.SX32 R4, R3, c[0x0][0x16c], 0x1, P4 ;  /* 0x00005b0003047a11 */ /* 0x001fc600020f0eff */
[----:B------:R-:W2:Y:S01]  /*f5e0*/  LDL.LU R3, [R1+0x108c] ;  /* 0x00108c0001037983 */ /* 0x000ea20000300800 */
[----:B------:R-:W-:-:S05]  /*f5f0*/  LEA.HI.X.SX32 R5, R22, c[0x0][0x16c], 0x1, P3 ;  /* 0x00005b0016057a11 */ /* 0x000fca00018f0eff */
[----:B------:R-:W-:Y:S04]  /*f600*/  STL [R1+0xe58], R5 ;  /* 0x000e580501007387 */ /* 0x000fe80000100800 */
[----:B------:R-:W-:Y:S04]  /*f610*/  STL [R1+0x1dc], RZ ;  /* 0x0001dcff01007387 */ /* 0x000fe80000100800 */
[----:B------:R0:W-:Y:S04]  /*f620*/  STL [R1+0xfb0], R4 ;  /* 0x000fb00401007387 */ /* 0x0001e80000100800 */
[----:B------:R1:W-:Y:S04]  /*f630*/  STL [R1+0x220], RZ ;  /* 0x000220ff01007387 */ /* 0x0003e80000100800 */
[----:B------:R1:W-:Y:S04]  /*f640*/  STL [R1+0x224], RZ ;  /* 0x000224ff01007387 */ /* 0x0003e80000100800 */
[----:B0-----:R-:W0:Y:S04]  /*f650*/  S2R R4, SR_TID.X ;  /* 0x0000000000047919 */ /* 0x001e280000002100 */
        /* <DEDUP_REMOVED lines=11> */
[----:B------:R-:W3:Y:S04]  /*f710*/  S2R R23, SR_TID.X ;  /* 0x0000000000177919 */ /* 0x000ee80000002100 */
        /* <DEDUP_REMOVED lines=9> */
[----:B0-----:R-:W-:-:S03]  /*f7b0*/  LOP3.LUT R4, R4, 0x7f, RZ, 0xc0, !PT ;  /* 0x0000007f04047812 */ /* 0x001fc600078ec0ff */
[----:B------:R1:W-:Y:S04]  /*f7c0*/  STL [R1+0x8b8], RZ ;  /* 0x0008b8ff01007387 */ /* 0x0003e80000100800 */
[----:B------:R1:W-:Y:S04]  /*f7d0*/  STL [R1+0x8bc], RZ ;  /* 0x0008bcff01007387 */ /* 0x0003e80000100800 */
[----:B------:R1:W-:Y:S04]  /*f7e0*/  STL [R1+0x8a0], RZ ;  /* 0x0008a0ff01007387 */ /* 0x0003e80000100800 */
[----:B------:R1:W-:Y:S04]  /*f7f0*/  STL [R1+0x8a4], RZ ;  /* 0x0008a4ff01007387 */ /* 0x0003e80000100800 */
[----:B------:R1:W-:Y:S01]  /*f800*/  STL [R1+0x8a8], RZ ;  /* 0x0008a8ff01007387 */ /* 0x0003e20000100800 */
[----:B------:R-:W-:-:S03]  /*f810*/  IMAD.SHL.U32 R24, R4, 0x2, RZ ;  /* 0x0000000204187824 */ /* 0x000fc600078e00ff */
[----:B------:R1:W-:Y:S04]  /*f820*/  STL [R1+0x8ac], RZ ;  /* 0x0008acff01007387 */ /* 0x0003e80000100800 */
[----:B------:R1:W-:Y:S04]  /*f830*/  STL [R1+0x890], RZ ;  /* 0x000890ff01007387 */ /* 0x0003e80000100800 */
[----:B------:R1:W-:Y:S04]  /*f840*/  STL [R1+0x894], RZ ;  /* 0x000894ff01007387 */ /* 0x0003e80000100800 */
[----:B------:R1:W-:Y:S04]  /*f850*/  STL [R1+0x898], RZ ;  /* 0x000898ff01007387 */ /* 0x0003e80000100800 */
[----:B------:R1:W-:Y:S01]  /*f860*/  STL [R1+0x89c], RZ ;  /* 0x00089cff01007387 */ /* 0x0003e20000100800 */
[----:B------:R-:W-:-:S03]  /*f870*/  LOP3.LUT R4, R24, 0x10, RZ, 0x3c, !PT ;  /* 0x0000001018047812 */ /* 0x000fc600078e3cff */
[----:B------:R1:W-:Y:S01]  /*f880*/  STL [R1+0x130], RZ ;  /* 0x000130ff01007387 */ /* 0x0003e20000100800 */
[----:B---3--:R-:W-:-:S03]  /*f890*/  LOP3.LUT R4, R23, 0x7, RZ, 0xc0, !PT ;  /* 0x0000000717047812 */ /* 0x008fc600078ec0ff */
[----:B------:R1:W-:Y:S04]  /*f8a0*/  STL [R1+0x134], RZ ;  /* 0x000134ff01007387 */ /* 0x0003e80000100800 */
[----:B------:R1:W-:Y:S04]  /*f8b0*/  STL [R1+0x138], RZ ;  /* 0x000138ff01007387 */ /* 0x0003e80000100800 */
[----:B------:R1:W-:Y:S01]  /*f8c0*/  STL [R1+0x13c], RZ ;  /* 0x00013cff01007387 */ /* 0x0003e20000100800 */
[----:B------:R-:W-:Y:S02]  /*f8d0*/  IMAD R4, R4, 0x110, RZ ;  /* 0x0000011004047824 */ /* 0x000fe400078e02ff */
[----:B------:R-:W-:-:S02]  /*f8e0*/  IMAD.SHL.U32 R9, R23, 0x2, RZ ;  /* 0x0000000217097824 */ /* 0x000fc400078e00ff */
[----:B------:R-:W-:-:S03]  /*f8f0*/  IMAD.SHL.U32 R23, R23, 0x80, RZ ;  /* 0x0000008017177824 */ /* 0x000fc600078e00ff */
[----:B------:R-:W-:Y:S02]  /*f900*/  LOP3.LUT R4, R4, 0x10, R9, 0x78, !PT ;  /* 0x0000001004047812 */ /* 0x000fe400078e7809 */
[----:B------:R-:W-:Y:S02]  /*f910*/  LOP3.LUT R6, R24, 0x20, RZ, 0x3c, !PT ;  /* 0x0000002018067812 */ /* 0x000fe400078e3cff */
[----:B------:R-:W-:Y:S02]  /*f920*/  LOP3.LUT R4, R4, 0x800, R23, 0xf8, !PT ;  /* 0x0000080004047812 */ /* 0x000fe400078ef817 */
[C---:B------:R-:W-:Y:S02]  /*f930*/  LOP3.LUT R5, R24.reuse, 0x30, RZ, 0x3c, !PT ;  /* 0x0000003018057812 */ /* 0x040fe400078e3cff */
[C---:B------:R-:W-:Y:S02]  /*f940*/  LOP3.LUT R6, R24.reuse, 0x40, RZ, 0x3c, !PT ;  /* 0x0000004018067812 */ /* 0x040fe400078e3cff */
[----:B------:R-:W-:-:S02]  /*f950*/  LOP3.LUT R5, R24, 0x50, RZ, 0x3c, !PT ;  /* 0x0000005018057812 */ /* 0x000fc400078e3cff */
[C---:B------:R-:W-:Y:S02]  /*f960*/  LOP3.LUT R6, R24.reuse, 0x60, RZ, 0x3c, !PT ;  /* 0x0000006018067812 */ /* 0x040fe400078e3cff */
[----:B------:R-:W-:Y:S02]  /*f970*/  LOP3.LUT R5, R24, 0x70, RZ, 0x3c, !PT ;  /* 0x0000007018057812 */ /* 0x000fe400078e3cff */
[C---:B------:R-:W-:Y:S02]  /*f980*/  LOP3.LUT R6, R4.reuse, 0x20, RZ, 0x3c, !PT ;  /* 0x0000002004067812 */ /* 0x040fe400078e3cff */
[C---:B------:R-:W-:Y:S02]  /*f990*/  LOP3.LUT R5, R4.reuse, 0x40, RZ, 0x3c, !PT ;  /* 0x0000004004057812 */ /* 0x040fe400078e3cff */
[----:B------:R-:W-:Y:S02]  /*f9a0*/  LOP3.LUT R4, R4, 0x60, RZ, 0x3c, !PT ;  /* 0x0000006004047812 */ /* 0x000fe400078e3cff */
[----:B-12---:R-:W-:-:S02]  /*f9b0*/  LOP3.LUT R7, R3, 0x20, RZ, 0x3c, !PT ;  /* 0x0000002003077812 */ /* 0x006fc400078e3cff */
.L_x_2:
[----:B------:R-:W-:Y:S04]  /*f9c0*/  STL [R1+0x22fc], R17 ;  /* 0x0022fc1101007387 */ /* 0x000fe80000100800 */
[----:B------:R-:W-:Y:S04]  /*f9d0*/  STL [R1+0x22f8], R20 ;  /* 0x0022f81401007387 */ /* 0x000fe80000100800 */
[----:B------:R-:W-:Y:S04]  /*f9e0*/  STL [R1+0x22f4], R13 ;  /* 0x0022f40d01007387 */ /* 0x000fe80000100800 */
[----:B------:R-:W-:Y:S04]  /*f9f0*/  STL [R1+0x22f0], R16 ;  /* 0x0022f01001007387 */ /* 0x000fe80000100800 */
[----:B------:R-:W-:Y:S04]  /*fa00*/  STL [R1+0x22ec], R18 ;  /* 0x0022ec1201007387 */ /* 0x000fe80000100800 */
[----:B------:R-:W-:Y:S04]  /*fa10*/  STL [R1+0x22e8], R27 ;  /* 0x0022e81b01007387 */ /* 0x000fe80000100800 */
[----:B-----5:R-:W-:Y:S04]  /*fa20*/  STL [R1+0x22e4], R2 ;  /* 0x0022e40201007387 */ /* 0x020fe80000100800 */
[----:B------:R-:W-:Y:S04]  /*fa30*/  STL [R1+0x22e0], R0 ;  /* 0x0022e00001007387 */ /* 0x000fe80000100800 */
[----:B------:R-:W-:Y:S04]  /*fa40*/  STL [R1+0x22dc], R25 ;  /* 0x0022dc1901007387 */ /* 0x000fe80000100800 */
[----:B------:R-:W-:Y:S04]  /*fa50*/  STL [R1+0x22d8], R24 ;  /* 0x0022d81801007387 */ /* 0x000fe80000100800 */
[----:B------:R-:W-:Y:S04]  /*fa60*/  STL [R1+0x22d4], R23 ;  /* 0x0022d41701007387 */ /* 0x000fe80000100800 */
[----:B------:R-:W-:Y:S04]  /*fa70*/  STL [R1+0x22d0], R22 ;  /* 0x0022d01601007387 */ /* 0x000fe80000100800 */
[----:B0-----:R0:W-:Y:S04]  /*fa80*/  STL [R1+0x22cc], R21 ;  /* 0x0022cc1501007387 */ /* 0x0011e80000100800 */
[----:B0-----:R-:W2:Y:S01]  /*fa90*/  LDL R21, [R1+0x450] ;  /* 0x0004500001157983 */ /* 0x001ea20000100800 */
[-C--:B------:R-:W-:Y:S01]  /*faa0*/  LOP3.LUT R29, R29, R28.reuse, RZ, 0x3c, !PT ;  /* 0x0000001c1d1d7212 */ /* 0x080fe200078e3cff */
[----:B------:R-:W-:Y:S01]  /*fab0*/  IMAD.MOV.U32 R4, RZ, RZ, c[0x0][0x188] ;  /* 0x00006200ff047624 */ /* 0x000fe200078e00ff */
[----:B------:R-:W-:Y:S01]  /*fac0*/  PRMT R8, RZ, 0x7610, R8 ;  /* 0x00007610ff087816 */ /* 0x000fe20000000008 */
[----:B------:R-:W-:Y:S01]  /*fad0*/  IMAD.MOV.U32 R6, RZ, RZ, c[0x0][0x188] ;  /* 0x00006200ff067624 */ /* 0x000fe200078e00ff */
[C---:B------:R-:W-:Y:S01]  /*fae0*/  LOP3.LUT R28, R29.reuse, R28, RZ, 0x3c, !PT ;  /* 0x0000001c1d1c7212 */ /* 0x040fe200078e3cff */
[----:B------:R-:W-:Y:S01]  /*faf0*/  IMAD.SHL.U32 R4, R4, 0x2, RZ ;  /* 0x0000000204047824 */ /* 0x000fe200078e00ff */
[----:B------:R-:W-:Y:S01]  /*fb00*/  PRMT R9, RZ, 0x7610, R9 ;  /* 0x00007610ff097816 */ /* 0x000fe20000000009 */
[----:B------:R-:W-:Y:S01]  /*fb10*/  STL [R1+0x22c8], R26 ;  /* 0x0022c81a01007387 */ /* 0x000fe20000100800 */
[----:B------:R-:W-:-:S03]  /*fb20*/  LOP3.LUT R29, R29, R28, RZ, 0x3c, !PT ;  /* 0x0000001c1d1d7212 */ /* 0x000fc600078e3cff */
[----:B------:R-:W-:Y:S02]  /*fb30*/  STL [R1+0x21ec], R3 ;  /* 0x0021ec0301007387 */ /* 0x000fe40000100800 */
[--C-:B------:R-:W-:Y:S02]  /*fb40*/  IMAD.WIDE R4, R4, 0x2, R28.reuse ;  /* 0x0000000204047825 */ /* 0x100fe400078e021c */
[----:B------:R-:W-:Y:S02]  /*fb50*/  STL [R1+0x21f0], R3 ;  /* 0x0021f00301007387 */ /* 0x000fe40000100800 */
[----:B------:R-:W-:Y:S02]  /*fb60*/  IMAD.WIDE R6, R6, 0x2, R28 ;  /* 0x0000000206067825 */ /* 0x000fe400078e021c */
[----:B------:R-:W-:Y:S04]  /*fb70*/  STL [R1+0x21f4], R3 ;  /* 0x0021f40301007387 */ /* 0x000fe80000100800 */
        /* <DEDUP_REMOVED lines=25> */
[----:B------:R-:W-:Y:S01]  /*fd10*/  STL [R1+0x22c4], R3 ;  /* 0x0022c40301007387 */ /* 0x000fe20000100800 */
[----:B--2---:R-:W-:-:S02]  /*fd20*/  ISETP.GT.AND P1, PT, R21, 0x2, PT ;  /* 0x000000021500780c */ /* 0x004fc40003f24270 */
[C---:B------:R-:W-:Y:S02]  /*fd30*/  ISETP.GT.AND P0, PT, R21.reuse, 0x1, PT ;  /* 0x000000011500780c */ /* 0x040fe40003f04270 */
[----:B------:R-:W-:-:S09]  /*fd40*/  ISETP.GT.AND P2, PT, R21, 0x3, PT ;  /* 0x000000031500780c */ /* 0x000fd20003f44270 */
[----:B------:R-:W2:Y:S04]  /*fd50*/  @P1 LDG.E.U16 R8, [R4.64] ;  /* 0x0000000404081981 */ /* 0x000ea8000c1e1500 */
[----:B------:R-:W3:Y:S01]  /*fd60*/  @P0 LDG.E.U16 R9, [R6.64] ;  /* 0x0000000406090981 */ /* 0x000ee2000c1e1500 */
[C---:B------:R-:W-:Y:S02]  /*fd70*/  ISETP.GT.AND P3, PT, R21.reuse, 0x5, PT ;  /* 0x000000051500780c */ /* 0x040fe40003f64270 */
[----:B------:R-:W-:Y:S02]  /*fd80*/  ISETP.GT.AND P1, PT, R21, 0x4, PT ;  /* 0x000000041500780c */ /* 0x000fe40003f24270 */
[----:B------:R-:W-:Y:S02]  /*fd90*/  PRMT R17, RZ, 0x7610, R17 ;  /* 0x00007610ff117816 */ /* 0x000fe40000000011 */
[----:B------:R-:W-:-:S02]  /*fda0*/  PRMT R11, RZ, 0x7610, R11 ;  /* 0x00007610ff0b7816 */ /* 0x000fc4000000000b */
[----:B------:R-:W-:Y:S01]  /*fdb0*/  PRMT R20, RZ, 0x7610, R20 ;  /* 0x00007610ff147816 */ /* 0x000fe20000000014 */
[----:B--2---:R0:W-:Y:S02]  /*fdc0*/  STL [R1+0x40], R8 ;  /* 0x0000400801007387 */ /* 0x0041e40000100800 */
[----:B0-----:R-:W-:Y:S02]  /*fdd0*/  IMAD.MOV.U32 R8, RZ, RZ, c[0x0][0x188] ;  /* 0x00006200ff087624 */ /* 0x001fe400078e00ff */
[----:B---3--:R0:W-:Y:S02]  /*fde0*/  STL [R1+0x1c], R9 ;  /* 0x00001c0901007387 */ /* 0x0081e40000100800 */
[----:B------:R-:W-:-:S04]  /*fdf0*/  IMAD R8, R8, 0x3, RZ ;  /* 0x0000000308087824 */ /* 0x000fc800078e02ff */
[----:B------:R-:W-:-:S04]  /*fe00*/  IMAD.WIDE R4, R8, 0x2, R28 ;  /* 0x0000000208047825 */ /* 0x000fc800078e021c */
[----:B0-----:R-:W-:Y:S01]  /*fe10*/  IMAD.MOV.U32 R9, RZ, RZ, c[0x0][0x188] ;  /* 0x00006200ff097624 */ /* 0x001fe200078e00ff */
[----:B------:R0:W2:Y:S01]  /*fe20*/  @P2 LDG.E.U16 R17, [R4.64] ;  /* 0x0000000404112981 */ /* 0x0000a2000c1e1500 */
[----:B------:R-:W-:Y:S02]  /*fe30*/  IMAD.MOV.U32 R8, RZ, RZ, c[0x0][0x188] ;  /* 0x00006200ff087624 */ /* 0x000fe400078e00ff */
[----:B------:R-:W-:Y:S02]  /*fe40*/  IMAD.SHL.U32 R9, R9, 0x4, RZ ;  /* 0x0000000409097824 */ /* 0x000fe400078e00ff */
[----:B------:R-:W-:Y:S02]  /*fe50*/  IMAD R8, R8, 0x5, RZ ;  /* 0x0000000508087824 */ /* 0x000fe400078e02ff */
[----:B------:R-:W-:-:S04]  /*fe60*/  IMAD.WIDE R6, R9, 0x2, R28 ;  /* 0x0000000209067825 */ /* 0x000fc800078e021c */
[----:B------:R-:W-:-:S04]  /*fe70*/  IMAD.WIDE R8, R8, 0x2, R28 ;  /* 0x0000000208087825 */ /* 0x000fc800078e021c */
[----:B0-----:R-:W-:Y:S01]  /*fe80*/  IMAD.MOV.U32 R4, RZ, RZ, R11 ;  /* 0x000000ffff047224 */ /* 0x001fe200078e000b */
[----:B------:R-:W3:Y:S05]  /*fe90*/  @P3 LDG.E.U16 R20, [R8.64] ;  /* 0x0000000408143981 */ /* 0x000eea000c1e1500 */
[----:B------:R0:W4:Y:S01]  /*fea0*/  @P1 LDG.E.U16 R4, [R6.64] ;  /* 0x0000000406041981 */ /* 0x000122000c1e1500 */
[C---:B------:R-:W-:Y:S01]  /*feb0*/  ISETP.GT.AND P4, PT, R21.reuse, 0x6, PT ;  /* 0x000000061500780c */ /* 0x040fe20003f84270 */
[----:B------:R-:W-:Y:S01]  /*fec0*/  IMAD.MOV.U32 R10, RZ, RZ, c[0x0][0x188] ;  /* 0x00006200ff0a7624 */ /* 0x000fe200078e00ff */
[----:B------:R-:W-:Y:S01]  /*fed0*/  ISETP.GT.AND P0, PT, R21, 0x7, PT ;  /* 0x000000071500780c */ /* 0x000fe20003f04270 */
[----:B------:R-:W-:Y:S01]  /*fee0*/  IMAD.MOV.U32 R5, RZ, RZ, c[0x0][0x188] ;  /* 0x00006200ff057624 */ /* 0x000fe200078e00ff */
[----:B------:R1:W-:Y:S01]  /*fef0*/  STL.S16 [R1+0x54], R11 ;  /* 0x0000540b01007387 */ /* 0x0003e20000100600 */
[----:B------:R-:W-:Y:S01]  /*ff00*/  IMAD R10, R10, 0x6, RZ ;  /* 0x000000060a0a7824 */ /* 0x000fe200078e02ff */
[----:B------:R-:W-:Y:S01]  /*ff10*/  PRMT R13, RZ, 0x7610, R13 ;  /* 0x00007610ff0d7816 */ /* 0x000fe2000000000d */
[----:B------:R-:W-:Y:S01]  /*ff20*/  IMAD R5, R5, 0x7, RZ ;  /* 0x0000000705057824 */ /* 0x000fe200078e02ff */
[----:B0-----:R-:W-:Y:S01]  /*ff30*/  PRMT R6, RZ, 0x7610, R6 ;  /* 0x00007610ff067816 */ /* 0x001fe20000000006 */
[----:B-1----:R-:W-:-:S05]  /*ff40*/  IMAD.WIDE R10, R10, 0x2, R28 ;  /* 0x000000020a0a7825 */ /* 0x002fca00078e021c */
[----:B------:R-:W4:Y:S04]  /*ff50*/  @P4 LDG.E.U16 R13, [R10.64] ;  /* 0x000000040a0d4981 */ /* 0x000f28000c1e1500 */
[----:B--2---:R0:W-:Y:S04]  /*ff60*/  STL [R1+0x4c], R17 ;  /* 0x00004c1101007387 */ /* 0x0041e80000100800 */
[----:B0-----:R-:W2:Y:S04]  /*ff70*/  LDL.LU R17, [R1+0x22fc] ;  /* 0x0022fc0001117983 */ /* 0x001ea80000300800 */
[----:B---3--:R0:W-:Y:S04]  /*ff80*/  STL [R1+0x5c], R20 ;  /* 0x00005c1401007387 */ /* 0x0081e80000100800 */
[----:B0-----:R-:W3:Y:S04]  /*ff90*/  LDL.LU R20, [R1+0x22f8] ;  /* 0x0022f80001147983 */ /* 0x001ee80000300800 */
[----:B----4-:R0:W-:Y:S02]  /*ffa0*/  @P1 STL [R1+0x54], R4 ;  /* 0x0000540401001387 */ /* 0x0101e40000100800 */
[----:B0-----:R-:W-:-:S05]  /*ffb0*/  IMAD.WIDE R4, R5, 0x2, R28 ;  /* 0x0000000205047825 */ /* 0x001fca00078e021c */
[----:B------:R-:W4:Y:S01]  /*ffc0*/  @P0 LDG.E.U16 R6, [R4.64] ;  /* 0x0000000404060981 */ /* 0x000f22000c1e1500 */
[----:B------:R-:W-:-:S03]  /*ffd0*/  ISETP.GT.AND P1, PT, R21, 0x8, PT ;  /* 0x000000081500780c */ /* 0x000fc60003f24270 */
[----:B------:R0:W-:Y:S01]  /*ffe0*/  STL [R1+0x60], R13 ;  /* 0x0000600d01007387 */ /* 0x0001e20000100800 */
[C---:B------:R-:W-:Y:S01]  /*fff0*/  ISETP.GT.AND P2, PT, R21.reuse, 0x9, PT ;  /* 0x000000091500780c */ /* 0x040fe20003f44270 */
[----:B------:R-:W-:Y:S02]  /*10000*/  IMAD.MOV.U32 R7, RZ, RZ, c[0x0][0x188] ;  /* 0x00006200ff077624 */ /* 0x000fe400078e00ff */
[----:B0-----:R-:W2:Y:S01]  /*10010*/  LDL.LU R13, [R1+0x22f4] ;  /* 0x0022f400010d7983 */ /* 0x001ea20000300800 */
[----:B------:R-:W-:Y:S01]  /*10020*/  PRMT R15, RZ, 0x7610, R15 ;  /* 0x00007610ff0f7816 */ /* 0x000fe2000000000f */
[----:B------:R-:W-:Y:S01]  /*10030*/  IMAD.MOV.U32 R9, RZ, RZ, c[0x0][0x188] ;  /* 0x00006200ff097624 */ /* 0x000fe200078e00ff */
[----:B------:R-:W-:Y:S01]  /*10040*/  ISETP.GT.AND P3, PT, R21, 0xa, PT ;  /* 0x0000000a1500780c */ /* 0x000fe20003f64270 */
[----:B------:R-:W-:Y:S01]  /*10050*/  IMAD R7, R7, 0x9, RZ ;  /* 0x0000000907077824 */ /* 0x000fe200078e02ff */
[----:B------:R-:W-:Y:S01]  /*10060*/  PRMT R19, RZ, 0x7610, R19 ;  /* 0x00007610ff137816 */ /* 0x000fe20000000013 */
[----:B------:R-:W-:Y:S01]  /*10070*/  IMAD R9, R9, 0xa, RZ ;  /* 0x0000000a09097824 */ /* 0x000fe200078e02ff */
[----:B------:R-:W-:-:S02]  /*10080*/  ISETP.GT.AND P0, PT, R21, 0xb, PT ;  /* 0x0000000b1500780c */ /* 0x000fc40003f04270 */
[----:B------:R-:W-:Y:S01]  /*10090*/  PRMT R16, RZ, 0x7610, R16 ;  /* 0x00007610ff107816 */ /* 0x000fe20000000010 */
[----:B------:R-:W-:Y:S01]  /*100a0*/  IMAD.WIDE R8, R9, 0x2, R28 ;  /* 0x0000000209087825 */ /* 0x000fe200078e021c */
[----:B------:R-:W-:-:S05]  /*100b0*/  PRMT R18, RZ, 0x7610, R18 ;  /* 0x00007610ff127816 */ /* 0x000fca0000000012 */
[----:B------:R-:W2:Y:S01]  /*100c0*/  @P3 LDG.E.U16 R16, [R8.64] ;  /* 0x0000000408103981 */ /* 0x000ea2000c1e1500 */
[----:B------:R-:W-:Y:S02]  /*100d0*/  PRMT R2, RZ, 0x7610, R2 ;  /* 0x00007610ff027816 */ /* 0x000fe40000000002 */
[----:B------:R-:W-:Y:S02]  /*100e0*/  PRMT R25, RZ, 0x7610, R25 ;  /* 0x00007610ff197816 */ /* 0x000fe40000000019 */
[----:B------:R-:W-:Y:S02]  /*100f0*/  PRMT R10, RZ, 0x7610, R10 ;  /* 0x00007610ff0a7816 */ /* 0x000fe4000000000a */
[----:B------:R-:W-:Y:S02]  /*10100*/  PRMT R12, RZ, 0x7610, R12 ;  /* 0x00007610ff0c7816 */ /* 0x000fe4000000000c */
[----:B------:R-:W-:Y:S02]  /*10110*/  ISETP.GT.AND P4, PT, R21, 0xc, PT ;  /* 0x0000000c1500780c */ /* 0x000fe40003f84270 */
[----:B------:R-:W-:-:S02]  /*10120*/  PRMT R14, RZ, 0x7610, R14 ;  /* 0x00007610ff0e7816 */ /* 0x000fc4000000000e */
[----:B------:R-:W-:Y:S02]  /*10130*/  PRMT R27, RZ, 0x7610, R27 ;  /* 0x00007610ff1b7816 */ /* 0x000fe4000000001b */
[----:B------:R-:W-:Y:S01]  /*10140*/  PRMT R0, RZ, 0x7610, R0 ;  /* 0x00007610ff007816 */ /* 0x000fe20000000000 */
[----:B----4-:R0:W-:Y:S02]  /*10150*/  STL [R1+0x64], R6 ;  /* 0x0000640601007387 */ /* 0x0101e40000100800 */
[----:B0-----:R-:W-:-:S04]  /*10160*/  IMAD.MOV.U32 R6, RZ, RZ, c[0x0][0x188] ;  /* 0x00006200ff067624 */ /* 0x001fc800078e00ff */
[----:B------:R-:W-:-:S04]  /*10170*/  IMAD.SHL.U32 R6, R6, 0x8, RZ ;  /* 0x0000000806067824 */ /* 0x000fc800078e00ff */
[----:B------:R-:W-:-:S04]  /*10180*/  IMAD.WIDE R4, R6, 0x2, R28 ;  /* 0x0000000206047825 */ /* 0x000fc800078e021c */
[----:B------:R-:W-:Y:S01]  /*10190*/  IMAD.WIDE R6, R7, 0x2, R28 ;  /* 0x0000000207067825 */ /* 0x000fe200078e021c */
[----:B------:R0:W4:Y:S04]  /*101a0*/  @P1 LDG.E.U16 R15, [R4.64] ;  /* 0x00000004040f1981 */ /* 0x000128000c1e1500 */
[----:B------:R1:W4:Y:S01]  /*101b0*/  @P2 LDG.E.U16 R19, [R6.64] ;  /* 0x0000000406132981 */ /* 0x000322000c1e1500 */
[----:B0-----:R-:W-:-:S04]  /*101c0*/  IMAD.MOV.U32 R5, RZ, RZ, c[0x0][0x188] ;  /* 0x00006200ff057624 */ /* 0x001fc800078e00ff */
[----:B------:R-:W-:-:S04]  /*101d0*/  IMAD R5, R5, 0xb, RZ ;  /* 0x0000000b05057824 */ /* 0x000fc800078e02ff */
[----:B------:R-:W-:-:S05]  /*101e0*/  IMAD.WIDE R4, R5, 0x2, R28 ;  /* 0x0000000205047825 */ /* 0x000fca00078e021c */
[----:B------:R0:W4:Y:S01]  /*101f0*/  @P0 LDG.E.U16 R18, [R4.64] ;  /* 0x0000000404120981 */ /* 0x000122000c1e1500 */
[----:B------:R-:W-:Y:S01]  /*10200*/  ISETP.GT.AND P1, PT, R21, 0xd, PT ;  /* 0x0000000d1500780c */ /* 0x000fe20003f24270 */
[----:B0-----:R-:W-:-:S04]  /*10210*/  IMAD.MOV.U32 R5, RZ, RZ, c[0x0][0x188] ;  /* 0x00006200ff057624 */ /* 0x001fc800078e00ff */
[----:B------:R-:W-:-:S04]  /*10220*/  IMAD R5, R5, 0xd, RZ ;  /* 0x0000000d05057824 */ /* 0x000fc800078e02ff */
[----:B------:R-:W-:Y:S01]  /*10230*/  IMAD.WIDE R4, R5, 0x2, R28 ;  /* 0x0000000205047825 */ /* 0x000fe200078e021c */
[----:B------:R-:W-:-:S04]  /*10240*/  ISETP.GT.AND P0, PT, R21, 0xf, PT ;  /* 0x0000000f1500780c */ /* 0x000fc80003f04270 */
[----:B------:R0:W4:Y:S02]  /*10250*/  @P1 LDG.E.U16 R2, [R4.64] ;  /* 0x0000000404021981 */ /* 0x000124000c1e1500 */
[----:B0-----:R-:W-:-:S04]  /*10260*/  IMAD.MOV.U32 R5, RZ, RZ, c[0x0][0x188] ;  /* 0x00006200ff057624 */ /* 0x001fc800078e00ff */
[----:B------:R-:W-:-:S04]  /*10270*/  IMAD R5, R5, 0xf, RZ ;  /* 0x0000000f05057824 */ /* 0x000fc800078e02ff */
[----:B------:R-:W-:Y:S01]  /*10280*/  IMAD.WIDE R4, R5, 0x2, R28 ;  /* 0x0000000205047825 */ /* 0x000fe200078e021c */
[----:B------:R-:W-:-:S04]  /*10290*/  ISETP.GT.AND P1, PT, R21, 0x10, PT ;  /* 0x000000101500780c */ /* 0x000fc80003f24270 */
[----:B------:R0:W4:Y:S02]  /*102a0*/  @P0 LDG.E.U16 R25, [R4.64] ;  /* 0x0000000404190981 */ /* 0x000124000c1e1500 */
[----:B0-----:R-:W-:-:S04]  /*102b0*/  IMAD.MOV.U32 R5, RZ, RZ, c[0x0][0x188] ;  /* 0x00006200ff057624 */ /* 0x001fc800078e00ff */
[----:B------:R-:W-:-:S04]  /*102c0*/  IMAD.SHL.U32 R5, R5, 0x10, RZ ;  /* 0x0000001005057824 */ /* 0x000fc800078e00ff */
[----:B------:R-:W-:Y:S01]  /*102d0*/  IMAD.WIDE R4, R5, 0x2, R28 ;  /* 0x0000000205047825 */ /* 0x000fe200078e021c */
[----:B------:R-:W-:-:S04]  /*102e0*/  ISETP.GT.AND P0, PT, R21, 0x11, PT ;  /* 0x000000111500780c */ /* 0x000fc80003f04270 */
[----:B------:R0:W4:Y:S02]  /*102f0*/  @P1 LDG.E.U16 R10, [R4.64] ;  /* 0x00000004040a1981 */ /* 0x000124000c1e1500 */
[----:B0-----:R-:W-:-:S04]  /*10300*/  IMAD.MOV.U32 R5, RZ, RZ, c[0x0][0x188] ;  /* 0x00006200ff057624 */ /* 0x001fc800078e00ff */
[----:B------:R-:W-:-:S04]  /*10310*/  IMAD R5, R5, 0x11, RZ ;  /* 0x0000001105057824 */ /* 0x000fc800078e02ff */
[----:B------:R-:W-:Y:S01]  /*10320*/  IMAD.WIDE R4, R5, 0x2, R28 ;  /* 0x0000000205047825 */ /* 0x000fe200078e021c */
[----:B------:R-:W-:-:S04]  /*10330*/  ISETP.GT.AND P1, PT, R21, 0x12, PT ;  /* 0x000000121500780c */ /* 0x000fc80003f24270 */
[----:B------:R0:W4:Y:S01]  /*10340*/  @P0 LDG.E.U16 R12, [R4.64] ;  /* 0x00000004040c0981 */ /* 0x000122000c1e1500 */
[----:B-1----:R-:W-:Y:S02]  /*10350*/  IMAD.MOV.U32 R7, RZ, RZ, c[0x0][0x188] ;  /* 0x00006200ff077624 */ /* 0x002fe400078e00ff */
[----:B0-----:R-:W-:-:S04]  /*10360*/  IMAD.MOV.U32 R5, RZ, RZ, c[0x0][0x188] ;  /* 0x00006200ff057624 */ /* 0x001fc800078e00ff */
[----:B------:R-:W-:Y:S02]  /*10370*/  IMAD R5, R5, 0x12, RZ ;  /* 0x0000001205057824 */ /* 0x000fe400078e02ff */
[----:B------:R-:W-:Y:S02]  /*10380*/  IMAD R7, R7, 0xc, RZ ;  /* 0x0000000c07077824 */ /* 0x000fe400078e02ff */
[----:B------:R-:W-:Y:S01]  /*10390*/  IMAD.WIDE R4, R5, 0x2, R28 ;  /* 0x0000000205047825 */ /* 0x000fe200078e021c */
[----:B------:R-:W-:-:S03]  /*103a0*/  ISETP.GT.AND P0, PT, R21, 0x13, PT ;  /* 0x000000131500780c */ /* 0x000fc60003f04270 */
[----:B------:R-:W-:Y:S01]  /*103b0*/  IMAD.WIDE R6, R7, 0x2, R28 ;  /* 0x0000000207067825 */ /* 0x000fe200078e021c */
[----:B------:R0:W4:Y:S01]  /*103c0*/  @P1 LDG.E.U16 R14, [R4.64] ;  /* 0x00000004040e1981 */ /* 0x000122000c1e1500 */
[----:B------:R-:W-:-:S03]  /*103d0*/  ISETP.GT.AND P2, PT, R21, 0xe, PT ;  /* 0x0000000e1500780c */ /* 0x000fc60003f44270 */
[----:B------:R1:W4:Y:S01]  /*103e0*/  @P4 LDG.E.U16 R27, [R6.64] ;  /* 0x00000004061b4981 */ /* 0x000322000c1e1500 */
[----:B0-----:R-:W-:Y:S02]  /*103f0*/  IMAD.MOV.U32 R5, RZ, RZ, c[0x0][0x188] ;  /* 0x00006200ff057624 */ /* 0x001fe400078e00ff */
[----:B-1----:R-:W-:Y:S02]  /*10400*/  IMAD.MOV.U32 R7, RZ, RZ, c[0x0][0x188] ;  /* 0x00006200ff077624 */ /* 0x002fe400078e00ff */
[----:B------:R-:W-:Y:S01]  /*10410*/  IMAD R5, R5, 0x13, RZ ;  /* 0x0000001305057824 */ /* 0x000fe200078e02ff */
[----:B--2---:R-:W-:Y:S01]  /*10420*/  PRMT R17, RZ, 0x7610, R17 ;  /* 0x00007610ff117816 */ /* 0x004fe20000000011 */
[----:B------:R-:W-:Y:S02]  /*10430*/  IMAD R7, R7, 0xe, RZ ;  /* 0x0000000e07077824 */ /* 0x000fe400078e02ff */
[----:B------:R-:W-:Y:S01]  /*10440*/  IMAD.WIDE R4, R5, 0x2, R28 ;  /* 0x0000000205047825 */ /* 0x000fe200078e021c */
[----:B------:R-:W-:-:S03]  /*10450*/  ISETP.GT.AND P1, PT, R21, 0x14, PT ;  /* 0x000000141500780c */ /* 0x000fc60003f24270 */
[----:B------:R-:W-:Y:S01]  /*10460*/  IMAD.WIDE R6, R7, 0x2, R28 ;  /* 0x0000000207067825 */ /* 0x000fe200078e021c */
[----:B------:R0:W2:Y:S04]  /*10470*/  @P0 LDG.E.U16 R17, [R4.64] ;  /* 0x0000000404110981 */ /* 0x0000a8000c1e1500 */
[----:B------:R1:W2:Y:S01]  /*10480*/  @P2 LDG.E.U16 R0, [R6.64] ;  /* 0x0000000406002981 */ /* 0x0002a2000c1e1500 */
[----:B0-----:R-:W-:Y:S01]  /*10490*/  IMAD.MOV.U32 R5, RZ, RZ, c[0x0][0x188] ;  /* 0x00006200ff057624 */ /* 0x001fe200078e00ff */
[----:B---3--:R-:W-:-:S03]  /*104a0*/  PRMT R20, RZ, 0x7610, R20 ;  /* 0x00007610ff147816 */ /* 0x008fc60000000014 */
[----:B------:R-:W-:-:S04]  /*104b0*/  IMAD R5, R5, 0x14, RZ ;  /* 0x0000001405057824 */ /* 0x000fc800078e02ff */
[----:B------:R-:W-:-:S05]  /*104c0*/  IMAD.WIDE R4, R5, 0x2, R28 ;  /* 0x0000000205047825 */ /* 0x000fca00078e021c */
[----:B------:R0:W3:Y:S04]  /*104d0*/  @P1 LDG.E.U16 R20, [R4.64] ;  /* 0x0000000404141981 */ /* 0x0000e8000c1e1500 */
[----:B----4-:R-:W-:Y:S04]  /*104e0*/  STL [R1+0x2250], R15 ;  /* 0x0022500f01007387 */ /* 0x010fe80000100800 */
[----:B------:R-:W-:Y:S04]  /*104f0*/  STL [R1+0x2254], R15 ;  /* 0x0022540f01007387 */ /* 0x000fe80000100800 */
[----:B------:R-:W-:Y:S04]  /*10500*/  STL [R1+0x2258], R15 ;  /* 0x0022580f01007387 */ /* 0x000fe80000100800 */
[----:B------:R-:W-:Y:S04]  /*10510*/  STL [R1+0x225c], R15 ;  /* 0x00225c0f01007387 */ /* 0x000fe80000100800 */
[----:B------:R-:W-:Y:S04]  /*10520*/  STL [R1+0x2240], R19 ;  /* 0x0022401301007387 */ /* 0x000fe80000100800 */
[----:B------:R-:W-:Y:S04]  /*10530*/  STL [R1+0x2244], R19 ;  /* 0x0022441301007387 */ /* 0x000fe80000100800 */
[----:B------:R4:W-:Y:S04]  /*10540*/  STL [R1+0x8], R16 ;  /* 0x0000081001007387 */ /* 0x0009e80000100800 */
[----:B----4-:R-:W4:Y:S04]  /*10550*/  LDL.LU R16, [R1+0x22f0] ;  /* 0x0022f00001107983 */ /* 0x010f280000300800 */
[----:B------:R0:W-:Y:S04]  /*10560*/  STL [R1+0x14], R18 ;  /* 0x0000141201007387 */ /* 0x0001e80000100800 */
[----:B0-----:R-:W4:Y:S01]  /*10570*/  LDL.LU R18, [R1+0x22ec] ;  /* 0x0022ec0001127983 */ /* 0x001f220000300800 */
[----:B------:R-:W-:Y:S01]  /*10580*/  ISETP.GT.AND P0, PT, R21, 0x15, PT ;  /* 0x000000151500780c */ /* 0x000fe20003f04270 */
[----:B------:R-:W-:Y:S01]  /*10590*/  IMAD.MOV.U32 R5, RZ, RZ, c[0x0][0x188] ;  /* 0x00006200ff057624 */ /* 0x000fe200078e00ff */
[----:B------:R-:W-:-:S03]  /*105a0*/  PRMT R24, RZ, 0x7610, R24 ;  /* 0x00007610ff187816 */ /* 0x000fc60000000018 */
[----:B------:R-:W-:Y:S01]  /*105b0*/  IMAD R5, R5, 0x15, RZ ;  /* 0x0000001505057824 */ /* 0x000fe200078e02ff */
[----:B------:R-:W-:-:S03]  /*105c0*/  ISETP.GT.AND P1, PT, R21, 0x16, PT ;  /* 0x000000161500780c */ /* 0x000fc60003f24270 */
[----:B------:R-:W-:Y:S01]  /*105d0*/  IMAD.WIDE R4, R5, 0x2, R28 ;  /* 0x0000000205047825 */ /* 0x000fe200078e021c */
[----:B------:R-:W-:-:S04]  /*105e0*/  PRMT R23, RZ, 0x7610, R23 ;  /* 0x00007610ff177816 */ /* 0x000fc80000000017 */
[----:B------:R0:W4:Y:S01]  /*105f0*/  @P0 LDG.E.U16 R24, [R4.64] ;  /* 0x0000000404180981 */ /* 0x000122000c1e1500 */
[----:B------:R-:W-:Y:S02]  /*10600*/  ISETP.GT.AND P0, PT, R21, 0x17, PT ;  /* 0x000000171500780c */ /* 0x000fe40003f04270 */
[----:B------:R-:W-:Y:S02]  /*10610*/  PRMT R22, RZ, 0x7610, R22 ;  /* 0x00007610ff167816 */ /* 0x000fe40000000016 */
[----:B-1----:R-:W-:Y:S02]  /*10620*/  PRMT R7, RZ, 0x7610, R7 ;  /* 0x00007610ff077816 */ /* 0x002fe40000000007 */
[----:B------:R-:W-:Y:S02]  /*10630*/  PRMT R8, RZ, 0x7610, R8 ;  /* 0x00007610ff087816 */ /* 0x000fe40000000008 */
[----:B------:R-:W-:Y:S01]  /*10640*/  PRMT R9, RZ, 0x7610, R9 ;  /* 0x00007610ff097816 */ /* 0x000fe20000000009 */
[----:B------:R1:W-:Y:S04]  /*10650*/  STL [R1+0x34], R27 ;  /* 0x0000341b01007387 */ /* 0x0003e80000100800 */
[----:B-1----:R-:W4:Y:S04]  /*10660*/  LDL.LU R27, [R1+0x22e8] ;  /* 0x0022e800011b7983 */ /* 0x002f280000300800 */
[----:B------:R1:W-:Y:S04]  /*10670*/  STL [R1+0x48], R2 ;  /* 0x0000480201007387 */ /* 0x0003e80000100800 */
[----:B-1----:R-:W4:Y:S04]  /*10680*/  LDL.LU R2, [R1+0x22e4] ;  /* 0x0022e40001027983 */ /* 0x002f280000300800 */
[----:B--2---:R1:W-:Y:S04]  /*10690*/  STL [R1+0x50], R0 ;  /* 0x0000500001007387 */ /* 0x0043e80000100800 */
[----:B-1----:R-:W2:Y:S04]  /*106a0*/  LDL.LU R0, [R1+0x22e0] ;  /* 0x0022e00001007983 */ /* 0x002ea80000300800 */
[----:B------:R1:W-:Y:S04]  /*106b0*/  STL [R1+0x58], R25 ;  /* 0x0000581901007387 */ /* 0x0003e80000100800 */
[----:B-1----:R-:W2:Y:S04]  /*106c0*/  LDL.LU R25, [R1+0x22dc] ;  /* 0x0022dc0001197983 */ /* 0x002ea80000300800 */
[----:B------:R-:W-:Y:S04]  /*106d0*/  STL [R1+0x2248], R12 ;  /* 0x0022480c01007387 */ /* 0x000fe80000100800 */
[----:B------:R-:W-:Y:S04]  /*106e0*/  STL [R1+0x224c], R12 ;  /* 0x00224c0c01007387 */ /* 0x000fe80000100800 */
[----:B------:R-:W-:Y:S04]  /*106f0*/  STL [R1+0x2234], R14 ;  /* 0x0022340e01007387 */ /* 0x000fe80000100800 */
[----:B------:R-:W-:Y:S04]  /*10700*/  STL [R1+0x2238], R14 ;  /* 0x0022380e01007387 */ /* 0x000fe80000100800 */
[----:B------:R-:W-:Y:S04]  /*10710*/  STL [R1+0x223c], R14 ;  /* 0x00223c0e01007387 */ /* 0x000fe80000100800 */
[----:B------:R-:W-:Y:S04]  /*10720*/  STL [R1+0x222c], R17 ;  /* 0x00222c1101007387 */ /* 0x000fe80000100800 */
[----:B------:R-:W-:Y:S04]  /*10730*/  STL [R1+0x2230], R17 ;  /* 0x0022301101007387 */ /* 0x000fe80000100800 */
[----:B---3--:R1:W-:Y:S02]  /*10740*/  STL [R1+0x2228], R20 ;  /* 0x0022281401007387 */ /* 0x0083e40000100800 */
[----:B-1----:R-:W-:-:S04]  /*10750*/  IMAD.MOV.U32 R20, RZ, RZ, c[0x0][0x188] ;  /* 0x00006200ff147624 */ /* 0x002fc800078e00ff */
[----:B------:R-:W-:-:S04]  /*10760*/  IMAD R20, R20, 0x16, RZ ;  /* 0x0000001614147824 */ /* 0x000fc800078e02ff */
[----:B0-----:R-:W-:-:S04]  /*10770*/  IMAD.WIDE R4, R20, 0x2, R28 ;  /* 0x0000000214047825 */ /* 0x001fc800078e021c */
[----:B------:R-:W-:Y:S01]  /*10780*/  IMAD.MOV.U32 R20, RZ, RZ, c[0x0][0x188] ;  /* 0x00006200ff147624 */ /* 0x000fe200078e00ff */
[----:B------:R0:W3:Y:S03]  /*10790*/  @P1 LDG.E.U16 R23, [R4.64] ;  /* 0x0000000404171981 */ /* 0x0000e6000c1e1500 */
[----:B------:R-:W-:Y:S01]  /*107a0*/  IMAD R20, R20, 0x17, RZ ;  /* 0x0000001714147824 */ /* 0x000fe200078e02ff */
[----:B------:R-:W-:-:S03]  /*107b0*/  ISETP.GT.AND P1, PT, R21, 0x18, PT ;  /* 0x000000181500780c */ /* 0x000fc60003f24270 */
[----:B0-----:R-:W-:-:S04]  /*107c0*/  IMAD.WIDE R4, R20, 0x2, R28 ;  /* 0x0000000214047825 */ /* 0x001fc800078e021c */
[----:B------:R-:W-:Y:S01]  /*107d0*/  IMAD.MOV.U32 R20, RZ, RZ, c[0x0][0x188] ;  /* 0x00006200ff147624 */ /* 0x000fe200078e00ff */
[----:B------:R0:W2:Y:S03]  /*107e0*/  @P0 LDG.E.U16 R22, [R4.64] ;  /* 0x0000000404160981 */ /* 0x0000a6000c1e1500 */
        /* <DEDUP_REMOVED lines=16> */
[----:B------:R-:W-:Y:S02]  /*108f0*/  PRMT R11, RZ, 0x7610, R11 ;  /* 0x00007610ff0b7816 */ /* 0x000fe4000000000b */
[----:B------:R-:W-:Y:S01]  /*10900*/  ISETP.GT.AND P1, PT, R21, 0x1c, PT ;  /* 0x0000001c1500780c */ /* 0x000fe20003f24270 */
        /* <DEDUP_REMOVED lines=10> */
[----:B------:R-:W-:Y:S02]  /*109b0*/  ISETP.GT.AND P1, PT, R21, 0x1e, PT ;  /* 0x0000001e1500780c */ /* 0x000fe40003f24270 */
[----:B----4-:R-:W-:Y:S01]  /*109c0*/  PRMT R16, RZ, 0x7610, R16 ;  /* 0x00007610ff107816 */ /* 0x010fe20000000010 */
[----:B0-----:R-:W-:-:S04]  /*109d0*/  IMAD.WIDE R4, R20, 0x2, R28 ;  /* 0x0000000214047825 */ /* 0x001fc800078e021c */
[----:B------:R-:W-:Y:S01]  /*109e0*/  IMAD.MOV.U32 R20, RZ, RZ, c[0x0][0x188] ;  /* 0x00006200ff147624 */ /* 0x000fe200078e00ff */
[----:B------:R0:W4:Y:S03]  /*109f0*/  @P0 LDG.E.U16 R16, [R4.64] ;  /* 0x0000000404100981 */ /* 0x000126000c1e1500 */
[----:B------:R-:W-:Y:S01]  /*10a00*/  IMAD R20, R20, 0x1e, RZ ;  /* 0x0000001e14147824 */ /* 0x000fe200078e02ff */
[----:B------:R-:W-:-:S03]  /*10a10*/  PRMT R18, RZ, 0x7610, R18 ;  /* 0x00007610ff127816 */ /* 0x000fc60000000012 */
[----:B0-----:R-:W-:-:S05]  /*10a20*/  IMAD.WIDE R4, R20, 0x2, R28 ;  /* 0x0000000214047825 */ /* 0x001fca00078e021c */
[----:B------:R0:W4:Y:S01]  /*10a30*/  @P1 LDG.E.U16 R18, [R4.64] ;  /* 0x0000000404121981 */ /* 0x000122000c1e1500 */
[----:B------:R-:W-:Y:S01]  /*10a40*/  ISETP.GT.AND P0, PT, R21, 0x1f, PT ;  /* 0x0000001f1500780c */ /* 0x000fe20003f04270 */
[----:B------:R-:W-:-:S04]  /*10a50*/  IMAD.MOV.U32 R20, RZ, RZ, c[0x0][0x188] ;  /* 0x00006200ff147624 */ /* 0x000fc800078e00ff */
[----:B------:R-:W-:Y:S01]  /*10a60*/  IMAD R20, R20, 0x1f, RZ ;  /* 0x0000001f14147824 */ /* 0x000fe200078e02ff */
[----:B------:R1:W-:Y:S03]  /*10a70*/  STL [R1+0x4], R24 ;  /* 0x0000041801007387 */ /* 0x0003e60000100800 */
[----:B0-----:R-:W-:Y:S01]  /*10a80*/  IMAD.WIDE R4, R20, 0x2, R28 ;  /* 0x0000000214047825 */ /* 0x001fe200078e021c */
[----:B-1----:R-:W4:Y:S01]  /*10a90*/  LDL.LU R24, [R1+0x22d8] ;  /* 0x0022d80001187983 */ /* 0x002f220000300800 */
[----:B------:R-:W-:-:S06]  /*10aa0*/  PRMT R27, RZ, 0x7610, R27 ;  /* 0x00007610ff1b7816 */ /* 0x000fcc000000001b */
[----:B------:R0:W4:Y:S04]  /*10ab0*/  @P0 LDG.E.U16 R27, [R4.64] ;  /* 0x00000004041b0981 */ /* 0x000128000c1e1500 */
[----:B---3--:R1:W-:Y:S04]  /*10ac0*/  STL [R1+0x24], R23 ;  /* 0x0000241701007387 */ /* 0x0083e80000100800 */
[----:B-1----:R-:W3:Y:S04]  /*10ad0*/  LDL.LU R23, [R1+0x22d4] ;  /* 0x0022d40001177983 */ /* 0x002ee80000300800 */
[----:B--2---:R1:W-:Y:S04]  /*10ae0*/  STL [R1+0x3c], R22 ;  /* 0x00003c1601007387 */ /* 0x0043e80000100800 */
[----:B-1----:R-:W2:Y:S04]  /*10af0*/  LDL.LU R22, [R1+0x22d0] ;  /* 0x0022d00001167983 */ /* 0x002ea80000300800 */
[----:B----4-:R-:W-:Y:S04]  /*10b00*/  STL [R1+0x2214], R16 ;  /* 0x0022141001007387 */ /* 0x010fe80000100800 */
[----:B------:R-:W-:Y:S04]  /*10b10*/  STL [R1+0x2218], R16 ;  /* 0x0022181001007387 */ /* 0x000fe80000100800 */
[----:B------:R-:W-:Y:S04]  /*10b20*/  STL [R1+0x2204], R18 ;  /* 0x0022041201007387 */ /* 0x000fe80000100800 */
[----:B------:R1:W-:Y:S04]  /*10b30*/  STL [R1+0x2208], R18 ;  /* 0x0022081201007387 */ /* 0x0003e80000100800 */
[----:B0-----:R-:W4:Y:S04]  /*10b40*/  LDL R5, [R1+0xd04] ;  /* 0x000d040001057983 */ /* 0x001f280000100800 */
[----:B------:R-:W0:Y:S04]  /*10b50*/  S2R R4, SR_TID.X ;  /* 0x0000000000047919 */ /* 0x000e280000002100 */
[----:B------:R-:W2:Y:S04]  /*10b60*/  LDL R20, [R1+0x1058] ;  /* 0x0010580001147983 */ /* 0x000ea80000100800 */
[----:B-1----:R-:W2:Y:S01]  /*10b70*/  LDL R18, [R1+0xfb0] ;  /* 0x000fb00001127983 */ /* 0x002ea20000100800 */
[----:B------:R-:W-:-:S02]  /*10b80*/  ISETP.GT.AND P1, PT, R21, RZ, PT ;  /* 0x000000ff1500720c */ /* 0x000fc40003f24270 */
[----:B0-----:R-:W-:-:S04]  /*10b90*/  LOP3.LUT R4, R4, 0x1f, RZ, 0xc0, !PT ;  /* 0x0000001f04047812 */ /* 0x001fc800078ec0ff */
[----:B------:R-:W-:Y:S01]  /*10ba0*/  ISETP.GE.AND P0, PT, R4, R21, PT ;  /* 0x000000150400720c */ /* 0x000fe20003f06270 */
        /* <DEDUP_REMOVED lines=8> */
[----:B------:R-:W2:Y:S01]  /*10c30*/  LDL.LU R21, [R1+0x22cc] ;  /* 0x0022cc0001157983 */ /* 0x000ea20000300800 */
[----:B----4-:R-:W-:-:S03]  /*10c40*/  IADD3 R4, P2, R5, R2, RZ ;  /* 0x0000000205047210 */ /* 0x010fc60007f5e0ff */
[----:B------:R-:W4:Y:S01]  /*10c50*/  LDL R5, [R1+0xc5c] ;  /* 0x000c5c0001057983 */ /* 0x000f220000100800 */
[----:B------:R-:W-:-:S06]  /*10c60*/  PRMT R6, RZ, 0x7610, R6 ;  /* 0x00007610ff067816 */ /* 0x000fcc0000000006 */
[----:B------:R0:W2:Y:S01]  /*10c70*/  @P1 LDG.E.U16 R6, [R28.64] ;  /* 0x000000041c061981 */ /* 0x0000a2000c1e1500 */
[----:B------:R-:W-:-:S03]  /*10c80*/  PRMT R26, RZ, 0x7610, R26 ;  /* 0x00007610ff1a7816 */ /* 0x000fc6000000001a */
[----:B------:R0:W-:Y:S04]  /*10c90*/  STL [R1+0x109c], R28 ;  /* 0x00109c1c01007387 */ /* 0x0001e80000100800 */
[----:B0-----:R-:W3:Y:S04]  /*10ca0*/  LDL.LU R28, [R1+0xe54] ;  /* 0x000e5400011c7983 */ /* 0x001ee80000300800 */
[----:B------:R0:W-:Y:S04]  /*10cb0*/  STL [R1+0x1098], R29 ;  /* 0x0010981d01007387 */ /* 0x0001e80000100800 */
[----:B0-----:R-:W3:Y:S04]  /*10cc0*/  LDL.LU R29, [R1+0xfa8] ;  /* 0x000fa800011d7983 */ /* 0x001ee80000300800 */
[----:B------:R-:W-:Y:S01]  /*10cd0*/  BAR.SYNC.DEFER_BLOCKING 0x0 ;  /* 0x0000000000007b1d */ /* 0x000fe20000010000 */
[----:B----4-:R-:W-:-:S05]  /*10ce0*/  IMAD.X R5, R5, 0x1, R0, P2 ;  /* 0x0000000105057824 */ /* 0x010fca00010e0600 */
[----:B------:R2:W4:Y:S01]  /*10cf0*/  @!P0 LDG.E.U16 R26, [R4.64] ;  /* 0x00000004041a8981 */ /* 0x000522000c1e1500 */
[----:B------:R-:W-:Y:S02]  /*10d00*/  PRMT R25, RZ, 0x7610, R25 ;  /* 0x00007610ff197816 */ /* 0x000fe40000000019 */
[----:B--2---:R-:W-:-:S05]  /*10d10*/  IADD3 R4, P1, R20, R2, RZ ;  /* 0x0000000214047210 */ /* 0x004fca0007f3e0ff */
[----:B------:R-:W-:-:S05]  /*10d20*/  IMAD.X R5, R18, 0x1, R0, P1 ;  /* 0x0000000112057824 */ /* 0x000fca00008e0600 */
[----:B------:R3:W2:Y:S01]  /*10d30*/  @!P0 LDG.E.U16 R25, [R4.64] ;  /* 0x0000000404198981 */ /* 0x0006a2000c1e1500 */
[----:B------:R-:W-:Y:S02]  /*10d40*/  PRMT R24, RZ, 0x7610, R24 ;  /* 0x00007610ff187816 */ /* 0x000fe40000000018 */
[----:B---3--:R-:W-:-:S05]  /*10d50*/  IADD3 R4, P1, R29, R2, RZ ;  /* 0x000000021d047210 */ /* 0x008fca0007f3e0ff */
[----:B------:R-:W-:-:S05]  /*10d60*/  IMAD.X R5, R28, 0x1, R0, P1 ;  /* 0x000000011c057824 */ /* 0x000fca00008e0600 */
[----:B------:R0:W3:Y:S04]  /*10d70*/  @!P0 LDG.E.U16 R24, [R4.64] ;  /* 0x0000000404188981 */ /* 0x0000e8000c1e1500 */
[----:B----4-:R1:W-:Y:S04]  /*10d80*/  STL [R1+0x4e0], R26 ;  /* 0x0004e01a01007387 */ /* 0x0103e80000100800 */
[----:B-1----:R-:W4:Y:S04]  /*10d90*/  LDL.LU R26, [R1+0x22c8] ;  /* 0x0022c800011a7983 */ /* 0x002f280000300800 */
[----:B------:R-:W2:Y:S04]  /*10da0*/  LDL R20, [R1+0xf98] ;  /* 0x000f980001147983 */ /* 0x000ea80000100800 */
[----:B------:R-:W2:Y:S04]  /*10db0*/  LDL R18, [R1+0xcf8] ;  /* 0x000cf80001127983 */ /* 0x000ea80000100800 */
[----:B------:R-:W-:Y:S04]  /*10dc0*/  STL [R1+0x10c0], R29 ;  /* 0x0010c01d01007387 */ /* 0x000fe80000100800 */
[----:B------:R-:W-:Y:S04]  /*10dd0*/  STL [R1+0x10c4], R28 ;  /* 0x0010c41c01007387 */ /* 0x000fe80000100800 */
[----:B0-----:R-:W2:Y:S04]  /*10de0*/  LDL R5, [R1+0xe4c] ;  /* 0x000e4c0001057983 */ /* 0x001ea80000100800 */
[----:B---3--:R-:W-:Y:S01]  /*10df0*/  STL [R1+0x21e8], R24 ;  /* 0x0021e81801007387 */ /* 0x008fe20000100800 */
[----:B--2---:R-:W-:-:S03]  /*10e00*/  IADD3 R4, P1, R5, R2, RZ ;  /* 0x0000000205047210 */ /* 0x004fc60007f3e0ff */
[----:B------:R-:W2:Y:S01]  /*10e10*/  LDL R5, [R1+0xd00] ;  /* 0x000d000001057983 */ /* 0x000ea20000100800 */
[----:B------:R-:W-:Y:S01]  /*10e20*/  PRMT R23, RZ, 0x7610, R23 ;  /* 0x00007610ff177816 */ /* 0x000fe20000000017 */
[----:B--2---:R-:W-:-:S05]  /*10e30*/  IMAD.X R5, R5, 0x1, R0, P1 ;  /* 0x0000000105057824 */ /* 0x004fca00008e0600 */
[----:B------:R0:W2:Y:S04]  /*10e40*/  @!P0 LDG.E.U16 R23, [R4.64] ;  /* 0x0000000404178981 */ /* 0x0000a8000c1e1500 */
[----:B0-----:R-:W3:Y:S02]  /*10e50*/  LDL R5, [R1+0xf9c] ;  /* 0x000f9c0001057983 */ /* 0x001ee40000100800 */
[----:B---3--:R-:W-:Y:S02]  /*10e60*/  IADD3 R4, P1, R5, R2, RZ ;  /* 0x0000000205047210 */ /* 0x008fe40007f3e0ff */
[----:B------:R-:W3:Y:S01]  /*10e70*/  LDL R5, [R1+0xe48] ;  /* 0x000e480001057983 */ /* 0x000ee20000100800 */
[----:B------:R-:W-:Y:S02]  /*10e80*/  PRMT R22, RZ, 0x7610, R22 ;  /* 0x00007610ff167816 */ /* 0x000fe40000000016 */
[----:B---3--:R-:W-:-:S05]  /*10e90*/  IMAD.X R5, R5, 0x1, R0, P1 ;  /* 0x0000000105057824 */ /* 0x008fca00008e0600 */
[----:B------:R0:W3:Y:S04]  /*10ea0*/  @!P0 LDG.E.U16 R22, [R4.64] ;  /* 0x0000000404168981 */ /* 0x0000e8000c1e1500 */
[----:B0-----:R-:W2:Y:S01]  /*10eb0*/  LDL R5, [R1+0x1050] ;  /* 0x0010500001057983 */ /* 0x001ea20000100800 */
[----:B------:R-:W-:-:S03]  /*10ec0*/  PRMT R21, RZ, 0x7610, R21 ;  /* 0x00007610ff157816 */ /* 0x000fc60000000015 */
[----:B---3--:R-:W-:Y:S01]  /*10ed0*/  STL [R1+0x21e4], R22 ;  /* 0x0021e41601007387 */ /* 0x008fe20000100800 */
[----:B--2---:R-:W-:-:S05]  /*10ee0*/  IADD3 R4, P1, R5, R2, RZ ;  /* 0x0000000205047210 */ /* 0x004fca0007f3e0ff */
[----:B------:R-:W-:Y:S01]  /*10ef0*/  IMAD.X R5, R20, 0x1, R0, P1 ;  /* 0x0000000114057824 */ /* 0x000fe200008e0600 */
[----:B----4-:R-:W-:Y:S01]  /*10f00*/  PRMT R26, RZ, 0x7610, R26 ;  /* 0x00007610ff1a7816 */ /* 0x010fe2000000001a */
[----:B------:R-:W2:Y:S04]  /*10f10*/  LDL R20, [R1+0xcf0] ;  /* 0x000cf00001147983 */ /* 0x000ea80000100800 */
[----:B------:R0:W3:Y:S04]  /*10f20*/  @!P0 LDG.E.U16 R21, [R4.64] ;  /* 0x0000000404158981 */ /* 0x0000e8000c1e1500 */
[----:B0-----:R-:W4:Y:S04]  /*10f30*/  LDL R5, [R1+0xe3c] ;  /* 0x000e3c0001057983 */ /* 0x001f280000100800 */
[----:B---3--:R-:W-:Y:S01]  /*10f40*/  STL [R1+0x21e0], R21 ;  /* 0x0021e01501007387 */ /* 0x008fe20000100800 */
[----:B----4-:R-:W-:-:S05]  /*10f50*/  IADD3 R4, P1, R5, R2, RZ ;  /* 0x0000000205047210 */ /* 0x010fca0007f3e0ff */
[----:B------:R-:W-:Y:S02]  /*10f60*/  IMAD.X R5, R18, 0x1, R0, P1 ;  /* 0x0000000112057824 */ /* 0x000fe400008e0600 */
[----:B------:R-:W3:Y:S04]  /*10f70*/  LDL R18, [R1+0xe28] ;  /* 0x000e280001127983 */ /* 0x000ee80000100800 */
[----:B------:R0:W4:Y:S04]  /*10f80*/  @!P0 LDG.E.U16 R26, [R4.64] ;  /* 0x00000004041a8981 */ /* 0x000128000c1e1500 */
[----:B0-----:R-:W2:Y:S04]  /*10f90*/  LDL R5, [R1+0xf8c] ;  /* 0x000f8c0001057983 */ /* 0x001ea80000100800 */
[----:B----4-:R-:W-:Y:S01]  /*10fa0*/  STL [R1+0x21dc], R26 ;  /* 0x0021dc1a01007387 */ /* 0x010fe20000100800 */
[----:B--2---:R-:W-:-:S03]  /*10fb0*/  IADD3 R4, P1, R5, R2, RZ ;  /* 0x0000000205047210 */ /* 0x004fc60007f3e0ff */
[----:B------:R-:W2:Y:S01]  /*10fc0*/  LDL R5, [R1+0xe38] ;  /* 0x000e380001057983 */ /* 0x000ea20000100800 */
[----:B------:R-:W-:Y:S01]  /*10fd0*/  PRMT R3, RZ, 0x7610, R3 ;  /* 0x00007610ff037816 */ /* 0x000fe20000000003 */
[----:B--2---:R-:W-:-:S05]  /*10fe0*/  IMAD.X R5, R5, 0x1, R0, P1 ;  /* 0x0000000105057824 */ /* 0x004fca00008e0600 */
[----:B------:R-:W2:Y:S04]  /*10ff0*/  @!P0 LDG.E.U16 R3, [R4.64] ;  /* 0x0000000404038981 */ /* 0x000ea8000c1e1500 */
[----:B--2---:R0:W-:Y:S04]  /*11000*/  STL [R1], R3 ;  /* 0x0000000301007387 */ /* 0x0041e80000100800 */
[----:B0-----:R-:W2:Y:S04]  /*11010*/  LDL.LU R3, [R1+0x22c4] ;  /* 0x0022c40001037983 */ /* 0x001ea80000300800 */
[----:B------:R-:W4:Y:S02]  /*11020*/  LDL R5, [R1+0x1048] ;  /* 0x0010480001057983 */ /* 0x000f240000100800 */
[----:B----4-:R-:W-:-:S02]  /*11030*/  IADD3 R4, P1, R5, R2, RZ ;  /* 0x0000000205047210 */ /* 0x010fc40007f3e0ff */
[----:B------:R-:W4:Y:S01]  /*11040*/  LDL R5, [R1+0xf88] ;  /* 0x000f880001057983 */ /* 0x000f220000100800 */
[----:B--2---:R-:W-:Y:S02]  /*11050*/  PRMT R3, RZ, 0x7610, R3 ;  /* 0x00007610ff037816 */ /* 0x004fe40000000003 */
[----:B----4-:R-:W-:-:S05]  /*11060*/  IMAD.X R5, R5, 0x1, R0, P1 ;  /* 0x0000000105057824 */ /* 0x010fca00008e0600 */
[----:B------:R-:W2:Y:S04]  /*11070*/  @!P0 LDG.E.U16 R3, [R4.64] ;  /* 0x0000000404038981 */ /* 0x000ea8000c1e1500 */
[----:B--2---:R0:W-:Y:S04]  /*11080*/  STL [R1+0xc], R3 ;  /* 0x00000c0301007387 */ /* 0x0041e80000100800 */
[----:B0-----:R-:W2:Y:S04]  /*11090*/  LDL.LU R3, [R1+0x22c0] ;  /* 0x0022c00001037983 */ /* 0x001ea80000300800 */
[----:B------:R-:W4:Y:S01]  /*110a0*/  LDL R5, [R1+0xe2c] ;  /* 0x000e2c0001057983 */ /* 0x000f220000100800 */
[----:B--2---:R-:W-:-:S02]  /*110b0*/  PRMT R3, RZ, 0x7610, R3 ;  /* 0x00007610ff037816 */ /* 0x004fc40000000003 */
[----:B----4-:R-:W-:-:S05]  /*110c0*/  IADD3 R4, P1, R5, R2, RZ ;  /* 0x0000000205047210 */ /* 0x010fca0007f3e0ff */
[----:B------:R-:W-:Y:S02]  /*110d0*/  IMAD.X R5, R20, 0x1, R0, P1 ;  /* 0x0000000114057824 */ /* 0x000fe400008e0600 */
[----:B------:R-:W2:Y:S04]  /*110e0*/  LDL R20, [R1+0xe18] ;  /* 0x000e180001147983 */ /* 0x000ea80000100800 */
[----:B------:R-:W4:Y:S04]  /*110f0*/  @!P0 LDG.E.U16 R3, [R4.64] ;  /* 0x0000000404038981 */ /* 0x000f28000c1e1500 */
[----:B----4-:R0:W-:Y:S04]  /*11100*/  STL [R1+0x10], R3 ;  /* 0x0000100301007387 */ /* 0x0101e80000100800 */
[----:B0-----:R-:W4:Y:S04]  /*11110*/  LDL.LU R3, [R1+0x22bc] ;  /* 0x0022bc0001037983 */ /* 0x001f280000300800 */
[----:B------:R-:W2:Y:S01]  /*11120*/  LDL R5, [R1+0xf7c] ;  /* 0x000f7c0001057983 */ /* 0x000ea20000100800 */
[----:B----4-:R-:W-:-:S02]  /*11130*/  PRMT R3, RZ, 0x7610, R3 ;  /* 0x00007610ff037816 */ /* 0x010fc40000000003 */
[----:B--2---:R-:W-:-:S05]  /*11140*/  IADD3 R4, P1, R5, R2, RZ ;  /* 0x0000000205047210 */ /* 0x004fca0007f3e0ff */
[----:B---3--:R-:W-:Y:S02]  /*11150*/  IMAD.X R5, R18, 0x1, R0, P1 ;  /* 0x0000000112057824 */ /* 0x008fe400008e0600 */
[----:B------:R-:W2:Y:S04]  /*11160*/  LDL R18, [R1+0xf68] ;  /* 0x000f680001127983 */ /* 0x000ea80000100800 */
[----:B------:R-:W3:Y:S04]  /*11170*/  @!P0 LDG.E.U16 R3, [R4.64] ;  /* 0x0000000404038981 */ /* 0x000ee8000c1e1500 */
[----:B---3--:R0:W-:Y:S04]  /*11180*/  STL [R1+0x18], R3 ;  /* 0x0000180301007387 */ /* 0x0081e80000100800 */
[----:B0-----:R-:W3:Y:S04]  /*11190*/  LDL.LU R3, [R1+0x22b8] ;  /* 0x0022b80001037983 */ /* 0x001ee80000300800 */
[----:B------:R-:W4:Y:S02]  /*111a0*/  LDL R5, [R1+0x1040] ;  /* 0x0010400001057983 */ /* 0x000f240000100800 */
[----:B----4-:R-:W-:-:S02]  /*111b0*/  IADD3 R4, P1, R5, R2, RZ ;  /* 0x0000000205047210 */ /* 0x010fc40007f3e0ff */
[----:B------:R-:W4:Y:S01]  /*111c0*/  LDL R5, [R1+0xf78] ;  /* 0x000f780001057983 */ /* 0x000f220000100800 */
[----:B---3--:R-:W-:Y:S02]  /*111d0*/  PRMT R3, RZ, 0x7610, R3 ;  /* 0x00007610ff037816 */ /* 0x008fe40000000003 */
[----:B----4-:R-:W-:-:S05]  /*111e0*/  IMAD.X R5, R5, 0x1, R0, P1 ;  /* 0x0000000105057824 */ /* 0x010fca00008e0600 */
        /* <DEDUP_REMOVED lines=11> */
[----:B------:R-:W4:Y:S01]  /*112a0*/  LDL R5, [R1+0xf6c] ;  /* 0x000f6c0001057983 */ /* 0x000f220000100800 */
[----:B---3--:R-:W-:-:S02]  /*112b0*/  PRMT R3, RZ, 0x7610, R3 ;  /* 0x00007610ff037816 */ /* 0x008fc40000000003 */
[----:B----4-:R-:W-:-:S05]  /*112c0*/  IADD3 R4, P1, R5, R2, RZ ;  /* 0x0000000205047210 */ /* 0x010fca0007f3e0ff */
[----:B------:R-:W-:Y:S02]  /*112d0*/  IMAD.X R5, R20, 0x1, R0, P1 ;  /* 0x0000000114057824 */ /* 0x000fe400008e0600 */
[----:B------:R-:W3:Y:S04]  /*112e0*/  LDL R20, [R1+0xf58] ;  /* 0x000f580001147983 */ /* 0x000ee80000100800 */
[----:B------:R-:W4:Y:S04]  /*112f0*/  @!P0 LDG.E.U16 R3, [R4.64] ;  /* 0x0000000404038981 */ /* 0x000f28000c1e1500 */
[----:B----4-:R0:W-:Y:S04]  /*11300*/  STL [R1+0x2c], R3 ;  /* 0x00002c0301007387 */ /* 0x0101e80000100800 */
[----:B0-----:R-:W4:Y:S04]  /*11310*/  LDL.LU R3, [R1+0x22ac] ;  /* 0x0022ac0001037983 */ /* 0x001f280000300800 */
[----:B------:R-:W2:Y:S01]  /*11320*/  LDL R5, [R1+0x1038] ;  /* 0x0010380001057983 */ /* 0x000ea20000100800 */
[----:B----4-:R-:W-:-:S02]  /*11330*/  PRMT R3, RZ, 0x7610, R3 ;  /* 0x00007610ff037816 */ /* 0x010fc40000000003 */
[----:B--2---:R-:W-:-:S05]  /*11340*/  IADD3 R4, P1, R5, R2, RZ ;  /* 0x0000000205047210 */ /* 0x004fca0007f3e0ff */
[----:B------:R-:W-:Y:S02]  /*11350*/  IMAD.X R5, R18, 0x1, R0, P1 ;  /* 0x0000000112057824 */ /* 0x000fe400008e0600 */
[----:B------:R-:W2:Y:S04]  /*11360*/  LDL R18, [R1+0xcd8] ;  /* 0x000cd80001127983 */ /* 0x000ea80000100800 */
[----:B------:R-:W4:Y:S04]  /*11370*/  @!P0 LDG.E.U16 R3, [R4.64] ;  /* 0x0000000404038981 */ /* 0x000f28000c1e1500 */
[----:B----4-:R0:W-:Y:S04]  /*11380*/  STL [R1+0x30], R3 ;  /* 0x0000300301007387 */ /* 0x0101e80000100800 */
[----:B0-----:R-:W4:Y:S04]  /*11390*/  LDL.LU R3, [R1+0x22a8] ;  /* 0x0022a80001037983 */ /* 0x001f280000300800 */
[----:B------:R-:W2:Y:S02]  /*113a0*/  LDL R5, [R1+0xe0c] ;  /* 0x000e0c0001057983 */ /* 0x000ea40000100800 */
[----:B--2---:R-:W-:-:S02]  /*113b0*/  IADD3 R4, P1, R5, R2, RZ ;  /* 0x0000000205047210 */ /* 0x004fc40007f3e0ff */
[----:B------:R-:W2:Y:S01]  /*113c0*/  LDL R5, [R1+0xce0] ;  /* 0x000ce00001057983 */ /* 0x000ea20000100800 */
[----:B----4-:R-:W-:Y:S02]  /*113d0*/  PRMT R3, RZ, 0x7610, R3 ;  /* 0x00007610ff037816 */ /* 0x010fe40000000003 */
[----:B--2---:R-:W-:-:S05]  /*113e0*/  IMAD.X R5, R5, 0x1, R0, P1 ;  /* 0x0000000105057824 */ /* 0x004fca00008e0600 */
[----:B------:R-:W2:Y:S04]  /*113f0*/  @!P0 LDG.E.U16 R3, [R4.64] ;  /* 0x0000000404038981 */ /* 0x000ea8000c1e1500 */
[----:B--2---:R0:W-:Y:S04]  /*11400*/  STL [R1+0x38], R3 ;  /* 0x0000380301007387 */ /* 0x0041e80000100800 */
        /* <DEDUP_REMOVED lines=12> */
[----:B---3--:R-:W-:Y:S02]  /*114d0*/  IMAD.X R5, R20, 0x1, R0, P1 ;  /* 0x0000000114057824 */ /* 0x008fe400008e0600 */
[----:B------:R-:W2:Y:S04]  /*114e0*/  LDL R20, [R1+0xcd0] ;  /* 0x000cd00001147983 */ /* 0x000ea80000100800 */
        /* <DEDUP_REMOVED lines=118> */
[----:B------:R-:W-:Y:S02]  /*11c50*/  PRMT R16, RZ, 0x7610, R16 ;  /* 0x00007610ff107816 */ /* 0x000fe40000000010 */
[----:B----4-:R-:W-:-:S05]  /*11c60*/  IMAD.X R5, R5, 0x1, R0, P1 ;  /* 0x0000000105057824 */ /* 0x010fca00008e0600 */
[----:B------:R0:W4:Y:S04]  /*11c70*/  @!P0 LDG.E.U16 R16, [R4.64] ;  /* 0x0000000404108981 */ /* 0x000128000c1e1500 */
[----:B0-----:R-:W3:Y:S01]  /*11c80*/  LDL R5, [R1+0xdac] ;  /* 0x000dac0001057983 */ /* 0x001ee20000100800 */
[----:B--2---:R-:W-:Y:S02]  /*11c90*/  PRMT R3, RZ, 0x7610, R3 ;  /* 0x00007610ff037816 */ /* 0x004fe40000000003 */
[----:B---3--:R-:W-:-:S05]  /*11ca0*/  IADD3 R4, P1, R5, R2, RZ ;  /* 0x0000000205047210 */ /* 0x008fca0007f3e0ff */
[----:B------:R-:W-:-:S05]  /*11cb0*/  IMAD.X R5, R20, 0x1, R0, P1 ;  /* 0x0000000114057824 */ /* 0x000fca00008e0600 */
[----:B------:R-:W2:Y:S04]  /*11cc0*/  @!P0 LDG.E.U16 R3, [R4.64] ;  /* 0x0000000404038981 */ /* 0x000ea8000c1e1500 */
[----:B----4-:R0:W-:Y:S04]  /*11cd0*/  STL [R1+0xf4], R16 ;  /* 0x0000f41001007387 */ /* 0x0101e80000100800 */
[----:B------:R-:W3:Y:S04]  /*11ce0*/  LDL R20, [R1+0xeec] ;  /* 0x000eec0001147983 */ /* 0x000ee80000100800 */
[----:B0-----:R-:W4:Y:S04]  /*11cf0*/  LDL R16, [R1+0xca8] ;  /* 0x000ca80001107983 */ /* 0x001f280000100800 */
[----:B--2---:R0:W-:Y:S04]  /*11d00*/  STL [R1+0xf8], R3 ;  /* 0x0000f80301007387 */ /* 0x0041e80000100800 */
[----:B0-----:R-:W2:Y:S04]  /*11d10*/  LDL.LU R3, [R1+0x2260] ;  /* 0x0022600001037983 */ /* 0x001ea80000300800 */
[----:B------:R-:W3:Y:S01]  /*11d20*/  LDL R5, [R1+0xda8] ;  /* 0x000da80001057983 */ /* 0x000ee20000100800 */
[----:B------:R-:W-:-:S03]  /*11d30*/  IADD3 R4, P1, R18, R2, RZ ;  /* 0x0000000212047210 */ /* 0x000fc60007f3e0ff */
[----:B------:R-:W4:Y:S01]  /*11d40*/  LDL R18, [R1+0xd98] ;  /* 0x000d980001127983 */ /* 0x000f220000100800 */
[----:B--2---:R-:W-:Y:S01]  /*11d50*/  PRMT R3, RZ, 0x7610, R3 ;  /* 0x00007610ff037816 */ /* 0x004fe20000000003 */
[----:B---3--:R-:W-:-:S05]  /*11d60*/  IMAD.X R5, R5, 0x1, R0, P1 ;  /* 0x0000000105057824 */ /* 0x008fca00008e0600 */
[----:B------:R0:W2:Y:S04]  /*11d70*/  @!P0 LDG.E.U16 R3, [R4.64] ;  /* 0x0000000404038981 */ /* 0x0000a8000c1e1500 */
[----:B0-----:R-:W3:Y:S04]  /*11d80*/  LDL R5, [R1+0x1000] ;  /* 0x0010000001057983 */ /* 0x001ee80000100800 */
[----:B--2---:R0:W-:Y:S01]  /*11d90*/  STL [R1+0xfc], R3 ;  /* 0x0000fc0301007387 */ /* 0x0041e20000100800 */
[----:B---3--:R-:W-:-:S03]  /*11da0*/  IADD3 R4, P1, R5, R2, RZ ;  /* 0x0000000205047210 */ /* 0x008fc60007f3e0ff */
[----:B0-----:R-:W2:Y:S04]  /*11db0*/  LDL R3, [R1+0xff8] ;  /* 0x000ff80001037983 */ /* 0x001ea80000100800 */
[----:B------:R-:W3:Y:S01]  /*11dc0*/  LDL R5, [R1+0xef8] ;  /* 0x000ef80001057983 */ /* 0x000ee20000100800 */
[----:B------:R-:W-:Y:S01]  /*11dd0*/  PRMT R15, RZ, 0x7610, R15 ;  /* 0x00007610ff0f7816 */ /* 0x000fe2000000000f */
[----:B---3--:R-:W-:-:S05]  /*11de0*/  IMAD.X R5, R5, 0x1, R0, P1 ;  /* 0x0000000105057824 */ /* 0x008fca00008e0600 */
[----:B------:R-:W3:Y:S04]  /*11df0*/  @!P0 LDG.E.U16 R15, [R4.64] ;  /* 0x00000004040f8981 */ /* 0x000ee8000c1e1500 */
[----:B---3--:R0:W-:Y:S04]  /*11e00*/  STL [R1+0x104], R15 ;  /* 0x0001040f01007387 */ /* 0x0081e80000100800 */
[----:B0-----:R-:W3:Y:S04]  /*11e10*/  LDL.LU R15, [R1+0x225c] ;  /* 0x00225c00010f7983 */ /* 0x001ee80000300800 */
[----:B------:R-:W2:Y:S01]  /*11e20*/  LDL R5, [R1+0xd9c] ;  /* 0x000d9c0001057983 */ /* 0x000ea20000100800 */
[----:B------:R-:W-:-:S02]  /*11e30*/  PRMT R29, RZ, 0x7610, R29 ;  /* 0x00007610ff1d7816 */ /* 0x000fc4000000001d */
[----:B--2---:R-:W-:-:S05]  /*11e40*/  IADD3 R4, P1, R5, R2, RZ ;  /* 0x0000000205047210 */ /* 0x004fca0007f3e0ff */
[----:B----4-:R-:W-:-:S05]  /*11e50*/  IMAD.X R5, R16, 0x1, R0, P1 ;  /* 0x0000000110057824 */ /* 0x010fca00008e0600 */
[----:B------:R0:W2:Y:S01]  /*11e60*/  @!P0 LDG.E.U16 R29, [R4.64] ;  /* 0x00000004041d8981 */ /* 0x0000a2000c1e1500 */
[----:B---3--:R-:W-:Y:S02]  /*11e70*/  PRMT R15, RZ, 0x7610, R15 ;  /* 0x00007610ff0f7816 */ /* 0x008fe4000000000f */
[----:B0-----:R-:W-:-:S05]  /*11e80*/  IADD3 R4, P1, R20, R2, RZ ;  /* 0x0000000214047210 */ /* 0x001fca0007f3e0ff */
[----:B------:R-:W-:-:S05]  /*11e90*/  IMAD.X R5, R18, 0x1, R0, P1 ;  /* 0x0000000112057824 */ /* 0x000fca00008e0600 */
[----:B------:R-:W3:Y:S04]  /*11ea0*/  @!P0 LDG.E.U16 R15, [R4.64] ;  /* 0x00000004040f8981 */ /* 0x000ee8000c1e1500 */
[----:B--2---:R0:W-:Y:S04]  /*11eb0*/  STL [R1+0x108], R29 ;  /* 0x0001081d01007387 */ /* 0x0041e80000100800 */
[----:B------:R-:W2:Y:S04]  /*11ec0*/  LDL R20, [R1+0xd88] ;  /* 0x000d880001147983 */ /* 0x000ea80000100800 */
[----:B0-----:R-:W4:Y:S04]  /*11ed0*/  LDL R29, [R1+0xedc] ;  /* 0x000edc00011d7983 */ /* 0x001f280000100800 */
[----:B---3--:R0:W-:Y:S04]  /*11ee0*/  STL [R1+0x10c], R15 ;  /* 0x00010c0f01007387 */ /* 0x0081e80000100800 */
[----:B0-----:R-:W3:Y:S04]  /*11ef0*/  LDL.LU R15, [R1+0x2258] ;  /* 0x00225800010f7983 */ /* 0x001ee80000300800 */
[----:B------:R-:W2:Y:S01]  /*11f00*/  LDL R5, [R1+0xee8] ;  /* 0x000ee80001057983 */ /* 0x000ea20000100800 */
[----:B------:R-:W-:-:S02]  /*11f10*/  IADD3 R4, P1, R3, R2, RZ ;  /* 0x0000000203047210 */ /* 0x000fc40007f3e0ff */
[----:B---3--:R-:W-:-:S03]  /*11f20*/  PRMT R15, RZ, 0x7610, R15 ;  /* 0x00007610ff0f7816 */ /* 0x008fc6000000000f */
[----:B--2---:R-:W-:-:S05]  /*11f30*/  IMAD.X R5, R5, 0x1, R0, P1 ;  /* 0x0000000105057824 */ /* 0x004fca00008e0600 */
[----:B------:R-:W2:Y:S04]  /*11f40*/  @!P0 LDG.E.U16 R15, [R4.64] ;  /* 0x00000004040f8981 */ /* 0x000ea8000c1e1500 */
[----:B--2---:R0:W-:Y:S04]  /*11f50*/  STL [R1+0x4dc], R15 ;  /* 0x0004dc0f01007387 */ /* 0x0041e80000100800 */
[----:B0-----:R-:W2:Y:S04]  /*11f60*/  LDL.LU R15, [R1+0x2254] ;  /* 0x00225400010f7983 */ /* 0x001ea80000300800 */
[----:B------:R-:W3:Y:S02]  /*11f70*/  LDL R5, [R1+0xd8c] ;  /* 0x000d8c0001057983 */ /* 0x000ee40000100800 */
[----:B---3--:R-:W-:-:S02]  /*11f80*/  IADD3 R4, P1, R5, R2, RZ ;  /* 0x0000000205047210 */ /* 0x008fc40007f3e0ff */
[----:B------:R-:W3:Y:S01]  /*11f90*/  LDL R5, [R1+0xca0] ;  /* 0x000ca00001057983 */ /* 0x000ee20000100800 */
[----:B--2---:R-:W-:Y:S02]  /*11fa0*/  PRMT R15, RZ, 0x7610, R15 ;  /* 0x00007610ff0f7816 */ /* 0x004fe4000000000f */
[----:B---3--:R-:W-:-:S05]  /*11fb0*/  IMAD.X R5, R5, 0x1, R0, P1 ;  /* 0x0000000105057824 */ /* 0x008fca00008e0600 */
[----:B------:R4:W2:Y:S01]  /*11fc0*/  @!P0 LDG.E.U16 R15, [R4.64] ;  /* 0x00000004040f8981 */ /* 0x0008a2000c1e1500 */
[----:B------:R-:W-:Y:S02]  /*11fd0*/  PRMT R19, RZ, 0x7610, R19 ;  /* 0x00007610ff137816 */ /* 0x000fe40000000013 */
[----:B----4-:R-:W-:-:S05]  /*11fe0*/  IADD3 R4, P1, R29, R2, RZ ;  /* 0x000000021d047210 */ /* 0x010fca0007f3e0ff */
[----:B------:R-:W-:-:S05]  /*11ff0*/  IMAD.X R5, R20, 0x1, R0, P1 ;  /* 0x0000000114057824 */ /* 0x000fca00008e0600 */
[----:B------:R0:W3:Y:S04]  /*12000*/  @!P0 LDG.E.U16 R19, [R4.64] ;  /* 0x0000000404138981 */ /* 0x0000e8000c1e1500 */
[----:B--2---:R1:W-:Y:S04]  /*12010*/  STL [R1+0x4d8], R15 ;  /* 0x0004d80f01007387 */ /* 0x0043e80000100800 */
[----:B-1----:R-:W2:Y:S04]  /*12020*/  LDL.LU R15, [R1+0x2250] ;  /* 0x00225000010f7983 */ /* 0x002ea80000300800 */
[----:B0-----:R-:W4:Y:S04]  /*12030*/  LDL R5, [R1+0xff0] ;  /* 0x000ff00001057983 */ /* 0x001f280000100800 */
[----:B------:R-:W2:Y:S04]  /*12040*/  LDL R29, [R1+0xfe8] ;  /* 0x000fe800011d7983 */ /* 0x000ea80000100800 */
[----:B------:R-:W2:Y:S04]  /*12050*/  LDL R20, [R1+0xec8] ;  /* 0x000ec80001147983 */ /* 0x000ea80000100800 */
[----:B---3--:R-:W-:Y:S01]  /*12060*/  STL [R1+0x4d4], R19 ;  /* 0x0004d41301007387 */ /* 0x008fe20000100800 */
[----:B----4-:R-:W-:-:S03]  /*12070*/  IADD3 R4, P1, R5, R2, RZ ;  /* 0x0000000205047210 */ /* 0x010fc60007f3e0ff */
[----:B------:R-:W3:Y:S01]  /*12080*/  LDL R5, [R1+0xed8] ;  /* 0x000ed80001057983 */ /* 0x000ee20000100800 */
[----:B------:R-:W-:Y:S01]  /*12090*/  PRMT R12, RZ, 0x7610, R12 ;  /* 0x00007610ff0c7816 */ /* 0x000fe2000000000c */
[----:B---3--:R-:W-:-:S05]  /*120a0*/  IMAD.X R5, R5, 0x1, R0, P1 ;  /* 0x0000000105057824 */ /* 0x008fca00008e0600 */
        /* <DEDUP_REMOVED lines=9> */
[----:B------:R-:W0:Y:S04]  /*12140*/  S2R R19, SR_TID.X ;  /* 0x0000000000137919 */ /* 0x000e280000002100 */
[----:B------:R-:W1:Y:S04]  /*12150*/  S2R R16, SR_TID.X ;  /* 0x0000000000107919 */ /* 0x000e680000002100 */
[----:B---3--:R3:W-:Y:S04]  /*12160*/  STL [R1+0x4bc], R12 ;  /* 0x0004bc0c01007387 */ /* 0x0087e80000100800 */
[----:B---3--:R-:W3:Y:S04]  /*12170*/  LDL.LU R12, [R1+0x2248] ;  /* 0x00224800010c7983 */ /* 0x008ee80000300800 */
[----:B------:R-:W4:Y:S04]  /*12180*/  LDL.LU R4, [R1+0x1c] ;  /* 0x00001c0001047983 */ /* 0x000f280000300800 */
[----:B------:R-:W3:Y:S01]  /*12190*/  LDL R5, [R1+0xecc] ;  /* 0x000ecc0001057983 */ /* 0x000ee20000100800 */
[----:B0-----:R-:W-:-:S02]  /*121a0*/  LOP3.LUT R19, R19, 0x7f, RZ, 0xc0, !PT ;  /* 0x0000007f13137812 */ /* 0x001fc400078ec0ff */
[----:B-1----:R-:W-:-:S03]  /*121b0*/  LOP3.LUT R18, R16, 0x7f, RZ, 0xc0, !PT ;  /* 0x0000007f10127812 */ /* 0x002fc600078ec0ff */
[----:B------:R-:W-:Y:S02]  /*121c0*/  IMAD.SHL.U32 R19, R19, 0x2, RZ ;  /* 0x0000000213137824 */ /* 0x000fe400078e00ff */
[----:B------:R-:W-:-:S03]  /*121d0*/  IMAD.SHL.U32 R3, R18, 0x2, RZ ;  /* 0x0000000212037824 */ /* 0x000fc600078e00ff */
[----:B------:R-:W-:Y:S02]  /*121e0*/  LOP3.LUT R19, R19, 0x10, RZ, 0x3c, !PT ;  /* 0x0000001013137812 */ /* 0x000fe400078e3cff */
[----:B------:R-:W-:Y:S04]  /*121f0*/  STS.U16 [R3+0x8000], R6 ;  /* 0x0080000603007388 */ /* 0x000fe80000000400 */
[----:B--2---:R-:W-:Y:S04]  /*12200*/  STS.U16 [R3+0x8800], R15 ;  /* 0x0088000f03007388 */ /* 0x004fe80000000400 */
[----:B------:R-:W-:Y:S04]  /*12210*/  STS.U16 [R3+0x9000], R10 ;  /* 0x0090000a03007388 */ /* 0x000fe80000000400 */
[----:B------:R-:W-:Y:S04]  /*12220*/  STS.U16 [R3+0x9800], R7 ;  /* 0x0098000703007388 */ /* 0x000fe80000000400 */
[----:B----4-:R0:W-:Y:S04]  /*12230*/  STS.U16 [R19+0x8100], R4 ;  /* 0x0081000413007388 */ /* 0x0101e80000000400 */
[----:B0-----:R-:W2:Y:S01]  /*12240*/  LDL.LU R19, [R1+0x2244] ;  /* 0x0022440001137983 */ /* 0x001ea20000300800 */
[----:B---3--:R-:W-:-:S03]  /*12250*/  IADD3 R4, P1, R5, R2, RZ ;  /* 0x0000000205047210 */ /* 0x008fc60007f3e0ff */
[----:B------:R-:W3:Y:S01]  /*12260*/  LDL R5, [R1+0xd78] ;  /* 0x000d780001057983 */ /* 0x000ee20000100800 */
[----:B--2---:R-:W-:Y:S01]  /*12270*/  PRMT R19, RZ, 0x7610, R19 ;  /* 0x00007610ff137816 */ /* 0x004fe20000000013 */
[----:B---3--:R-:W-:-:S05]  /*12280*/  IMAD.X R5, R5, 0x1, R0, P1 ;  /* 0x0000000105057824 */ /* 0x008fca00008e0600 */
[----:B------:R0:W2:Y:S04]  /*12290*/  @!P0 LDG.E.U16 R19, [R4.64] ;  /* 0x0000000404138981 */ /* 0x0000a8000c1e1500 */
[----:B0-----:R-:W0:Y:S04]  /*122a0*/  S2R R5, SR_TID.X ;  /* 0x0000000000057919 */ /* 0x001e280000002100 */
[----:B--2---:R1:W-:Y:S04]  /*122b0*/  STL [R1+0x4b8], R19 ;  /* 0x0004b81301007387 */ /* 0x0043e80000100800 */
[----:B-1----:R-:W2:Y:S01]  /*122c0*/  LDL.LU R19, [R1+0x2240] ;  /* 0x0022400001137983 */ /* 0x002ea20000300800 */
[----:B0-----:R-:W-:-:S05]  /*122d0*/  LOP3.LUT R5, R5, 0x7f, RZ, 0xc0, !PT ;  /* 0x0000007f05057812 */ /* 0x001fca00078ec0ff */
[----:B------:R-:W-:Y:S01]  /*122e0*/  IMAD.SHL.U32 R5, R5, 0x2, RZ ;  /* 0x0000000205057824 */ /* 0x000fe200078e00ff */
[----:B------:R-:W-:Y:S02]  /*122f0*/  IADD3 R4, P1, R29, R2, RZ ;  /* 0x000000021d047210 */ /* 0x000fe40007f3e0ff */
[----:B------:R-:W3:Y:S02]  /*12300*/  LDL R29, [R1+0xc90] ;  /* 0x000c9000011d7983 */ /* 0x000ee40000100800 */
[----:B------:R-:W-:-:S05]  /*12310*/  LOP3.LUT R5, R5, 0x10, RZ, 0x3c, !PT ;  /* 0x0000001005057812 */ /* 0x000fca00078e3cff */
[----:B--2---:R0:W-:Y:S02]  /*12320*/  STS.U16 [R5+0x8900], R19 ;  /* 0x0089001305007388 */ /* 0x0041e40000000400 */
[----:B0-----:R-:W-:Y:S01]  /*12330*/  PRMT R19, RZ, 0x7610, R19 ;  /* 0x00007610ff137816 */ /* 0x001fe20000000013 */
[----:B------:R-:W-:-:S05]  /*12340*/  IMAD.X R5, R20, 0x1, R0, P1 ;  /* 0x0000000114057824 */ /* 0x000fca00008e0600 */
[----:B------:R0:W2:Y:S04]  /*12350*/  @!P0 LDG.E.U16 R19, [R4.64] ;  /* 0x0000000404138981 */ /* 0x0000a8000c1e1500 */
[----:B0-----:R-:W4:Y:S04]  /*12360*/  LDL R5, [R1+0xd6c] ;  /* 0x000d6c0001057983 */ /* 0x001f280000100800 */
[----:B------:R-:W0:Y:S01]  /*12370*/  S2R R20, SR_TID.X ;  /* 0x0000000000147919 */ /* 0x000e220000002100 */
[----:B------:R-:W-:Y:S02]  /*12380*/  PRMT R14, RZ, 0x7610, R14 ;  /* 0x00007610ff0e7816 */ /* 0x000fe4000000000e */
[----:B0-----:R-:W-:-:S05]  /*12390*/  LOP3.LUT R20, R20, 0x7f, RZ, 0xc0, !PT ;  /* 0x0000007f14147812 */ /* 0x001fca00078ec0ff */
[----:B------:R-:W-:-:S05]  /*123a0*/  IMAD.SHL.U32 R20, R20, 0x2, RZ ;  /* 0x0000000214147824 */ /* 0x000fca00078e00ff */
[----:B------:R-:W-:-:S05]  /*123b0*/  LOP3.LUT R4, R20, 0x10, RZ, 0x3c, !PT ;  /* 0x0000001014047812 */ /* 0x000fca00078e3cff */
[----:B------:R4:W-:Y:S02]  /*123c0*/  STS.U16 [R4+0x9100], R12 ;  /* 0x0091000c04007388 */ /* 0x0009e40000000400 */
[----:B----4-:R-:W-:-:S05]  /*123d0*/  IADD3 R4, P1, R5, R2, RZ ;  /* 0x0000000205047210 */ /* 0x010fca0007f3e0ff */
[----:B---3--:R-:W-:-:S05]  /*123e0*/  IMAD.X R5, R29, 0x1, R0, P1 ;  /* 0x000000011d057824 */ /* 0x008fca00008e0600 */
[----:B------:R-:W3:Y:S04]  /*123f0*/  @!P0 LDG.E.U16 R14, [R4.64] ;  /* 0x00000004040e8981 */ /* 0x000ee8000c1e1500 */
[----:B--2---:R-:W-:Y:S04]  /*12400*/  STL [R1+0x2168], R19 ;  /* 0x0021681301007387 */ /* 0x004fe80000100800 */
        /* <DEDUP_REMOVED lines=28> */
[----:B---3--:R0:W-:Y:S04]  /*125d0*/  STL [R1+0x4b4], R14 ;  /* 0x0004b40e01007387 */ /* 0x0081e80000100800 */
[----:B0-----:R-:W2:Y:S04]  /*125e0*/  LDL.LU R14, [R1+0x223c] ;  /* 0x00223c00010e7983 */ /* 0x001ea80000300800 */
[----:B------:R-:W3:Y:S04]  /*125f0*/  LDL R5, [R1+0xebc] ;  /* 0x000ebc0001057983 */ /* 0x000ee80000100800 */
[----:B------:R-:W0:Y:S02]  /*12600*/  S2R R20, SR_TID.X ;  /* 0x0000000000147919 */ /* 0x000e240000002100 */
[----:B0-----:R-:W-:-:S05]  /*12610*/  LOP3.LUT R20, R20, 0x7f, RZ, 0xc0, !PT ;  /* 0x0000007f14147812 */ /* 0x001fca00078ec0ff */
[----:B------:R-:W-:-:S05]  /*12620*/  IMAD.SHL.U32 R20, R20, 0x2, RZ ;  /* 0x0000000214147824 */ /* 0x000fca00078e00ff */
[----:B------:R-:W-:Y:S02]  /*12630*/  LOP3.LUT R4, R20, 0x10, RZ, 0x3c, !PT ;  /* 0x0000001014047812 */ /* 0x000fe400078e3cff */
[----:B------:R-:W4:Y:S04]  /*12640*/  LDL R20, [R1+0xeac] ;  /* 0x000eac0001147983 */ /* 0x000f280000100800 */
[----:B------:R3:W-:Y:S02]  /*12650*/  STS.U16 [R4+0x9900], R8 ;  /* 0x0099000804007388 */ /* 0x0007e40000000400 */
[----:B---3--:R-:W-:Y:S02]  /*12660*/  IADD3 R4, P1, R5, R2, RZ ;  /* 0x0000000205047210 */ /* 0x008fe40007f3e0ff */
[----:B------:R-:W3:Y:S01]  /*12670*/  LDL R5, [R1+0xd68] ;  /* 0x000d680001057983 */ /* 0x000ee20000100800 */
[----:B--2---:R-:W-:-:S02]  /*12680*/  PRMT R14, RZ, 0x7610, R14 ;  /* 0x00007610ff0e7816 */ /* 0x004fc4000000000e */
[----:B---3--:R-:W-:-:S05]  /*12690*/  IMAD.X R5, R5, 0x1, R0, P1 ;  /* 0x0000000105057824 */ /* 0x008fca00008e0600 */
[----:B------:R-:W2:Y:S04]  /*126a0*/  @!P0 LDG.E.U16 R14, [R4.64] ;  /* 0x00000004040e8981 */ /* 0x000ea8000c1e1500 */
[----:B------:R-:W0:Y:S04]  /*126b0*/  S2R R29, SR_TID.X ;  /* 0x00000000001d7919 */ /* 0x000e280000002100 */
[----:B--2---:R1:W-:Y:S04]  /*126c0*/  STL [R1+0x4b0], R14 ;  /* 0x0004b00e01007387 */ /* 0x0043e80000100800 */
[----:B-1----:R-:W2:Y:S04]  /*126d0*/  LDL.LU R14, [R1+0x2238] ;  /* 0x00223800010e7983 */ /* 0x002ea80000300800 */
[----:B------:R-:W3:Y:S04]  /*126e0*/  LDL.LU R4, [R1+0x40] ;  /* 0x0000400001047983 */ /* 0x000ee80000300800 */
[----:B------:R-:W2:Y:S01]  /*126f0*/  LDL R5, [R1+0xfe0] ;  /* 0x000fe00001057983 */ /* 0x000ea20000100800 */
[----:B0-----:R-:W-:-:S05]  /*12700*/  LOP3.LUT R29, R29, 0x7f, RZ, 0xc0, !PT ;  /* 0x0000007f1d1d7812 */ /* 0x001fca00078ec0ff */
[----:B------:R-:W-:-:S05]  /*12710*/  IMAD.SHL.U32 R29, R29, 0x2, RZ ;  /* 0x000000021d1d7824 */ /* 0x000fca00078e00ff */
[----:B------:R-:W-:-:S05]  /*12720*/  LOP3.LUT R29, R29, 0x20, RZ, 0x3c, !PT ;  /* 0x000000201d1d7812 */ /* 0x000fca00078e3cff */
[----:B---3--:R2:W-:Y:S02]  /*12730*/  STS.U16 [R29+0x8200], R4 ;  /* 0x008200041d007388 */ /* 0x0085e40000000400 */
[----:B--2---:R-:W-:Y:S02]  /*12740*/  IADD3 R4, P1, R5, R2, RZ ;  /* 0x0000000205047210 */ /* 0x004fe40007f3e0ff */
[----:B------:R-:W2:Y:S01]  /*12750*/  LDL R5, [R1+0xeb8] ;  /* 0x000eb80001057983 */ /* 0x000ea20000100800 */
[----:B------:R-:W-:Y:S02]  /*12760*/  PRMT R14, RZ, 0x7610, R14 ;  /* 0x00007610ff0e7816 */ /* 0x000fe4000000000e */
[----:B--2---:R-:W-:-:S05]  /*12770*/  IMAD.X R5, R5, 0x1, R0, P1 ;  /* 0x0000000105057824 */ /* 0x004fca00008e0600 */
[----:B------:R-:W2:Y:S04]  /*12780*/  @!P0 LDG.E.U16 R14, [R4.64] ;  /* 0x00000004040e8981 */ /* 0x000ea8000c1e1500 */
[----:B--2---:R0:W-:Y:S04]  /*12790*/  STL [R1+0x1bc], R14 ;  /* 0x0001bc0e01007387 */ /* 0x0041e80000100800 */
[----:B0-----:R-:W2:Y:S04]  /*127a0*/  LDL.LU R14, [R1+0x2234] ;  /* 0x00223400010e7983 */ /* 0x001ea80000300800 */
[----:B------:R-:W3:Y:S04]  /*127b0*/  LDL.LU R4, [R1+0x8] ;  /* 0x0000080001047983 */ /* 0x000ee80000300800 */
[----:B------:R-:W2:Y:S04]  /*127c0*/  LDL R5, [R1+0xd5c] ;  /* 0x000d5c0001057983 */ /* 0x000ea80000100800 */
[----:B---3--:R2:W-:Y:S02]  /*127d0*/  STS.U16 [R29+0x8a00], R4 ;  /* 0x008a00041d007388 */ /* 0x0085e40000000400 */
[----:B--2---:R-:W-:-:S02]  /*127e0*/  IADD3 R4, P1, R5, R2, RZ ;  /* 0x0000000205047210 */ /* 0x004fc40007f3e0ff */
[----:B------:R-:W2:Y:S01]  /*127f0*/  LDL R5, [R1+0xc88] ;  /* 0x000c880001057983 */ /* 0x000ea20000100800 */
[----:B------:R-:W-:Y:S02]  /*12800*/  PRMT R15, RZ, 0x7610, R15 ;  /* 0x00007610ff0f7816 */ /* 0x000fe4000000000f */
[----:B--2---:R-:W-:-:S05]  /*12810*/  IMAD.X R5, R5, 0x1, R0, P1 ;  /* 0x0000000105057824 */ /* 0x004fca00008e0600 */
[----:B------:R0:W2:Y:S04]  /*12820*/  @!P0 LDG.E.U16 R15, [R4.64] ;  /* 0x00000004040f8981 */ /* 0x0000a8000c1e1500 */
[----:B0-----:R-:W3:Y:S01]  /*12830*/  LDL R5, [R1+0xd58] ;  /* 0x000d580001057983 */ /* 0x001ee20000100800 */
[----:B----4-:R-:W-:-:S03]  /*12840*/  IADD3 R4, P1, R20, R2, RZ ;  /* 0x0000000214047210 */ /* 0x010fc60007f3e0ff */
[----:B------:R0:W-:Y:S02]  /*12850*/  STS.U16 [R29+0x9200], R14 ;  /* 0x0092000e1d007388 */ /* 0x0001e40000000400 */
[----:B0-----:R-:W-:Y:S02]  /*12860*/  PRMT R14, RZ, 0x7610, R14 ;  /* 0x00007610ff0e7816 */ /* 0x001fe4000000000e */
[----:B------:R-:W4:Y:S01]  /*12870*/  LDL.LU R29, [R1+0x54] ;  /* 0x00005400011d7983 */ /* 0x000f220000300800 */
[----:B---3--:R-:W-:-:S05]  /*12880*/  IMAD.X R5, R5, 0x1, R0, P1 ;  /* 0x0000000105057824 */ /* 0x008fca00008e0600 */
[----:B------:R0:W3:Y:S04]  /*12890*/  @!P0 LDG.E.U16 R14, [R4.64] ;  /* 0x00000004040e8981 */ /* 0x0000e8000c1e1500 */
[----:B0-----:R-:W0:Y:S02]  /*128a0*/  S2R R5, SR_TID.X ;  /* 0x0000000000057919 */ /* 0x001e240000002100 */
[----:B0-----:R-:W-:-:S05]  /*128b0*/  LOP3.LUT R5, R5, 0x7f, RZ, 0xc0, !PT ;  /* 0x0000007f05057812 */ /* 0x001fca00078ec0ff */
[----:B------:R-:W-:-:S05]  /*128c0*/  IMAD.SHL.U32 R5, R5, 0x2, RZ ;  /* 0x0000000205057824 */ /* 0x000fca00078e00ff */
[----:B------:R-:W-:Y:S02]  /*128d0*/  LOP3.LUT R4, R5, 0x20, RZ, 0x3c, !PT ;  /* 0x0000002005047812 */ /* 0x000fe400078e3cff */
[----:B------:R-:W2:Y:S04]  /*128e0*/  LDL R5, [R1+0xfd8] ;  /* 0x000fd80001057983 */ /* 0x000ea80000100800 */
[----:B------:R2:W-:Y:S02]  /*128f0*/  STS.U16 [R4+0x9a00], R9 ;  /* 0x009a000904007388 */ /* 0x0005e40000000400 */
[----:B--2---:R-:W-:Y:S02]  /*12900*/  IADD3 R4, P1, R5, R2, RZ ;  /* 0x0000000205047210 */ /* 0x004fe40007f3e0ff */
[----:B------:R-:W2:Y:S01]  /*12910*/  LDL R5, [R1+0xea8] ;  /* 0x000ea80001057983 */ /* 0x000ea20000100800 */
[----:B------:R-:W-:-:S02]  /*12920*/  PRMT R17, RZ, 0x7610, R17 ;  /* 0x00007610ff117816 */ /* 0x000fc40000000011 */
[----:B--2---:R-:W-:-:S05]  /*12930*/  IMAD.X R5, R5, 0x1, R0, P1 ;  /* 0x0000000105057824 */ /* 0x004fca00008e0600 */
[----:B------:R-:W2:Y:S04]  /*12940*/  @!P0 LDG.E.U16 R17, [R4.64] ;  /* 0x0000000404118981 */ /* 0x000ea8000c1e1500 */
[----:B------:R-:W0:Y:S04]  /*12950*/  S2R R20, SR_TID.X ;  /* 0x0000000000147919 */ /* 0x000e280000002100 */
[----:B--2---:R1:W-:Y:S04]  /*12960*/  STL [R1+0x1b8], R17 ;  /* 0x0001b81101007387 */ /* 0x0043e80000100800 */
[----:B-1----:R-:W2:Y:S04]  /*12970*/  LDL.LU R17, [R1+0x2230] ;  /* 0x0022300001117983 */ /* 0x002ea80000300800 */
[----:B------:R-:W2:Y:S04]  /*12980*/  LDL.LU R4, [R1+0x4c] ;  /* 0x00004c0001047983 */ /* 0x000ea80000300800 */
[----:B------:R-:W3:Y:S01]  /*12990*/  LDL R5, [R1+0xd4c] ;  /* 0x000d4c0001057983 */ /* 0x000ee20000100800 */
[----:B0-----:R-:W-:-:S05]  /*129a0*/  LOP3.LUT R20, R20, 0x7f, RZ, 0xc0, !PT ;  /* 0x0000007f14147812 */ /* 0x001fca00078ec0ff */
[----:B------:R-:W-:-:S05]  /*129b0*/  IMAD.SHL.U32 R20, R20, 0x2, RZ ;  /* 0x0000000214147824 */ /* 0x000fca00078e00ff */
[----:B------:R-:W-:-:S05]  /*129c0*/  LOP3.LUT R20, R20, 0x30, RZ, 0x3c, !PT ;  /* 0x0000003014147812 */ /* 0x000fca00078e3cff */
[----:B--2---:R3:W-:Y:S02]  /*129d0*/  STS.U16 [R20+0x8300], R4 ;  /* 0x0083000414007388 */ /* 0x0047e40000000400 */
[----:B---3--:R-:W-:Y:S02]  /*129e0*/  IADD3 R4, P1, R5, R2, RZ ;  /* 0x0000000205047210 */ /* 0x008fe40007f3e0ff */
[----:B------:R-:W2:Y:S01]  /*129f0*/  LDL R5, [R1+0xc80] ;  /* 0x000c800001057983 */ /* 0x000ea20000100800 */
[----:B------:R-:W-:Y:S02]  /*12a00*/  PRMT R12, RZ, 0x7610, R12 ;  /* 0x00007610ff0c7816 */ /* 0x000fe4000000000c */
[----:B--2---:R-:W-:-:S05]  /*12a10*/  IMAD.X R5, R5, 0x1, R0, P1 ;  /* 0x0000000105057824 */ /* 0x004fca00008e0600 */
[----:B------:R0:W2:Y:S04]  /*12a20*/  @!P0 LDG.E.U16 R12, [R4.64] ;  /* 0x00000004040c8981 */ /* 0x0000a8000c1e1500 */
[----:B0-----:R-:W3:Y:S04]  /*12a30*/  LDL.LU R4, [R1+0x14] ;  /* 0x0000140001047983 */ /* 0x001ee80000300800 */
[----:B------:R-:W2:Y:S04]  /*12a40*/  LDL R5, [R1+0xe9c] ;  /* 0x000e9c0001057983 */ /* 0x000ea80000100800 */
[----:B---3--:R2:W-:Y:S02]  /*12a50*/  STS.U16 [R20+0x8b00], R4 ;  /* 0x008b000414007388 */ /* 0x0085e40000000400 */
[----:B--2---:R-:W-:-:S02]  /*12a60*/  IADD3 R4, P1, R5, R2, RZ ;  /* 0x0000000205047210 */ /* 0x004fc40007f3e0ff */
[----:B------:R-:W2:Y:S01]  /*12a70*/  LDL R5, [R1+0xd48] ;  /* 0x000d480001057983 */ /* 0x000ea20000100800 */
[----:B------:R-:W-:Y:S02]  /*12a80*/  PRMT R17, RZ, 0x7610, R17 ;  /* 0x00007610ff117816 */ /* 0x000fe40000000011 */
[----:B--2---:R-:W-:-:S05]  /*12a90*/  IMAD.X R5, R5, 0x1, R0, P1 ;  /* 0x0000000105057824 */ /* 0x004fca00008e0600 */
[----:B------:R-:W2:Y:S04]  /*12aa0*/  @!P0 LDG.E.U16 R17, [R4.64] ;  /* 0x0000000404118981 */ /* 0x000ea8000c1e1500 */
[----:B--2---:R0:W-:Y:S04]  /*12ab0*/  STL [R1+0x1b4], R17 ;  /* 0x0001b41101007387 */ /* 0x0041e80000100800 */
[----:B0-----:R-:W2:Y:S04]  /*12ac0*/  LDL.LU R17, [R1+0x222c] ;  /* 0x00222c0001117983 */ /* 0x001ea80000300800 */
[----:B------:R-:W3:Y:S02]  /*12ad0*/  LDL R5, [R1+0xfd0] ;  /* 0x000fd00001057983 */ /* 0x000ee40000100800 */
[----:B---3--:R-:W-:-:S02]  /*12ae0*/  IADD3 R4, P1, R5, R2, RZ ;  /* 0x0000000205047210 */ /* 0x008fc40007f3e0ff */
[----:B------:R-:W3:Y:S01]  /*12af0*/  LDL R5, [R1+0xe98] ;  /* 0x000e980001057983 */ /* 0x000ee20000100800 */
[----:B------:R-:W-:Y:S02]  /*12b00*/  PRMT R10, RZ, 0x7610, R10 ;  /* 0x00007610ff0a7816 */ /* 0x000fe4000000000a */
[----:B---3--:R-:W-:-:S05]  /*12b10*/  IMAD.X R5, R5, 0x1, R0, P1 ;  /* 0x0000000105057824 */ /* 0x008fca00008e0600 */
[----:B------:R0:W3:Y:S04]  /*12b20*/  @!P0 LDG.E.U16 R10, [R4.64] ;  /* 0x00000004040a8981 */ /* 0x0000e8000c1e1500 */
[----:B0-----:R-:W0:Y:S02]  /*12b30*/  S2R R5, SR_TID.X ;  /* 0x0000000000057919 */ /* 0x001e240000002100 */
[----:B0-----:R-:W-:-:S05]  /*12b40*/  LOP3.LUT R5, R5, 0x7f, RZ, 0xc0, !PT ;  /* 0x0000007f05057812 */ /* 0x001fca00078ec0ff */
[----:B------:R-:W-:-:S05]  /*12b50*/  IMAD.SHL.U32 R5, R5, 0x2, RZ ;  /* 0x0000000205057824 */ /* 0x000fca00078e00ff */
[----:B------:R-:W-:Y:S02]  /*12b60*/  LOP3.LUT R4, R5, 0x30, RZ, 0x3c, !PT ;  /* 0x0000003005047812 */ /* 0x000fe400078e3cff */
[----:B------:R-:W3:Y:S04]  /*12b70*/  LDL R5, [R1+0xd3c] ;  /* 0x000d3c0001057983 */ /* 0x000ee80000100800 */
[----:B--2---:R-:W-:Y:S04]  /*12b80*/  STS.U16 [R20+0x9300], R17 ;  /* 0x0093001114007388 */ /* 0x004fe80000000400 */
[----:B------:R3:W-:Y:S02]  /*12b90*/  STS.U16 [R4+0x9b00], R11 ;  /* 0x009b000b04007388 */ /* 0x0007e40000000400 */
[----:B---3--:R-:W-:-:S02]  /*12ba0*/  IADD3 R4, P1, R5, R2, RZ ;  /* 0x0000000205047210 */ /* 0x008fc40007f3e0ff */
[----:B------:R-:W2:Y:S01]  /*12bb0*/  LDL R5, [R1+0xc78] ;  /* 0x000c780001057983 */ /* 0x000ea20000100800 */
[----:B------:R-:W-:Y:S02]  /*12bc0*/  PRMT R9, RZ, 0x7610, R9 ;  /* 0x00007610ff097816 */ /* 0x000fe40000000009 */
[----:B--2---:R-:W-:-:S05]  /*12bd0*/  IMAD.X R5, R5, 0x1, R0, P1 ;  /* 0x0000000105057824 */ /* 0x004fca00008e0600 */
[----:B------:R0:W2:Y:S04]  /*12be0*/  @!P0 LDG.E.U16 R9, [R4.64] ;  /* 0x0000000404098981 */ /* 0x0000a8000c1e1500 */
[----:B0-----:R-:W3:Y:S04]  /*12bf0*/  LDL R5, [R1+0xe8c] ;  /* 0x000e8c0001057983 */ /* 0x001ee80000100800 */
[----:B------:R-:W0:Y:S01]  /*12c00*/  S2R R20, SR_TID.X ;  /* 0x0000000000147919 */ /* 0x000e220000002100 */
[----:B---3--:R-:W-:-:S03]  /*12c10*/  IADD3 R4, P1, R5, R2, RZ ;  /* 0x0000000205047210 */ /* 0x008fc60007f3e0ff */
[----:B------:R-:W3:Y:S01]  /*12c20*/  LDL R5, [R1+0xd38] ;  /* 0x000d380001057983 */ /* 0x000ee20000100800 */
[----:B0-----:R-:W-:-:S05]  /*12c30*/  LOP3.LUT R20, R20, 0x7f, RZ, 0xc0, !PT ;  /* 0x0000007f14147812 */ /* 0x001fca00078ec0ff */
[----:B------:R-:W-:Y:S01]  /*12c40*/  IMAD.SHL.U32 R20, R20, 0x2, RZ ;  /* 0x0000000214147824 */ /* 0x000fe200078e00ff */
[----:B------:R-:W-:-:S04]  /*12c50*/  PRMT R8, RZ, 0x7610, R8 ;  /* 0x00007610ff087816 */ /* 0x000fc80000000008 */
[----:B------:R-:W-:-:S05]  /*12c60*/  LOP3.LUT R20, R20, 0x40, RZ, 0x3c, !PT ;  /* 0x0000004014147812 */ /* 0x000fca00078e3cff */
[----:B----4-:R0:W-:Y:S04]  /*12c70*/  STS.U16 [R20+0x8400], R29 ;  /* 0x0084001d14007388 */ /* 0x0101e80000000400 */
[----:B0-----:R-:W4:Y:S01]  /*12c80*/  LDL R29, [R1+0xe7c] ;  /* 0x000e7c00011d7983 */ /* 0x001f220000100800 */
[----:B---3--:R-:W-:-:S05]  /*12c90*/  IMAD.X R5, R5, 0x1, R0, P1 ;  /* 0x0000000105057824 */ /* 0x008fca00008e0600 */
[----:B------:R0:W3:Y:S04]  /*12ca0*/  @!P0 LDG.E.U16 R8, [R4.64] ;  /* 0x0000000404088981 */ /* 0x0000e8000c1e1500 */
[----:B0-----:R-:W2:Y:S04]  /*12cb0*/  LDL.LU R4, [R1+0x34] ;  /* 0x0000340001047983 */ /* 0x001ea80000300800 */
[----:B------:R-:W3:Y:S04]  /*12cc0*/  LDL R5, [R1+0xfc8] ;  /* 0x000fc80001057983 */ /* 0x000ee80000100800 */
[----:B--2---:R0:W-:Y:S04]  /*12cd0*/  STS.U16 [R20+0x8c00], R4 ;  /* 0x008c000414007388 */ /* 0x0041e80000000400 */
[----:B0-----:R-:W2:Y:S01]  /*12ce0*/  LDL.LU R20, [R1+0x2228] ;  /* 0x0022280001147983 */ /* 0x001ea20000300800 */
[----:B---3--:R-:W-:-:S03]  /*12cf0*/  IADD3 R4, P1, R5, R2, RZ ;  /* 0x0000000205047210 */ /* 0x008fc60007f3e0ff */
[----:B------:R-:W3:Y:S01]  /*12d00*/  LDL R5, [R1+0xe88] ;  /* 0x000e880001057983 */ /* 0x000ee20000100800 */
[----:B------:R-:W-:Y:S01]  /*12d10*/  PRMT R7, RZ, 0x7610, R7 ;  /* 0x00007610ff077816 */ /* 0x000fe20000000007 */
[----:B---3--:R-:W-:-:S05]  /*12d20*/  IMAD.X R5, R5, 0x1, R0, P1 ;  /* 0x0000000105057824 */ /* 0x008fca00008e0600 */
[----:B------:R0:W3:Y:S04]  /*12d30*/  @!P0 LDG.E.U16 R7, [R4.64] ;  /* 0x0000000404078981 */ /* 0x0000e8000c1e1500 */
[----:B0-----:R-:W0:Y:S02]  /*12d40*/  S2R R5, SR_TID.X ;  /* 0x0000000000057919 */ /* 0x001e240000002100 */
[----:B0-----:R-:W-:-:S05]  /*12d50*/  LOP3.LUT R5, R5, 0x7f, RZ, 0xc0, !PT ;  /* 0x0000007f05057812 */ /* 0x001fca00078ec0ff */
[----:B------:R-:W-:-:S05]  /*12d60*/  IMAD.SHL.U32 R5, R5, 0x2, RZ ;  /* 0x0000000205057824 */ /* 0x000fca00078e00ff */
[----:B------:R-:W-:Y:S02]  /*12d70*/  LOP3.LUT R4, R5, 0x40, RZ, 0x3c, !PT ;  /* 0x0000004005047812 */ /* 0x000fe400078e3cff */
[----:B------:R-:W3:Y:S04]  /*12d80*/  LDL R5, [R1+0xd2c] ;  /* 0x000d2c0001057983 */ /* 0x000ee80000100800 */
[----:B--2---:R3:W-:Y:S02]  /*12d90*/  STS.U16 [R4+0x9400], R20 ;  /* 0x0094001404007388 */ /* 0x0047e40000000400 */
[----:B---3--:R-:W-:Y:S02]  /*12da0*/  IADD3 R4, P1, R5, R2, RZ ;  /* 0x0000000205047210 */ /* 0x008fe40007f3e0ff */
[----:B------:R-:W2:Y:S01]  /*12db0*/  LDL R5, [R1+0xc70] ;  /* 0x000c700001057983 */ /* 0x000ea20000100800 */
[----:B------:R-:W-:-:S02]  /*12dc0*/  PRMT R6, RZ, 0x7610, R6 ;  /* 0x00007610ff067816 */ /* 0x000fc40000000006 */
[----:B--2---:R-:W-:-:S05]  /*12dd0*/  IMAD.X R5, R5, 0x1, R0, P1 ;  /* 0x0000000105057824 */ /* 0x004fca00008e0600 */
[----:B------:R0:W2:Y:S04]  /*12de0*/  @!P0 LDG.E.U16 R6, [R4.64] ;  /* 0x0000000404068981 */ /* 0x0000a8000c1e1500 */
[----:B0-----:R-:W0:Y:S02]  /*12df0*/  S2R R5, SR_TID.X ;  /* 0x0000000000057919 */ /* 0x001e240000002100 */
[----:B0-----:R-:W-:-:S05]  /*12e00*/  LOP3.LUT R5, R5, 0x7f, RZ, 0xc0, !PT ;  /* 0x0000007f05057812 */ /* 0x001fca00078ec0ff */
[----:B------:R-:W-:-:S05]  /*12e10*/  IMAD.SHL.U32 R5, R5, 0x2, RZ ;  /* 0x0000000205057824 */ /* 0x000fca00078e00ff */
[----:B------:R-:W-:-:S05]  /*12e20*/  LOP3.LUT R5, R5, 0x40, RZ, 0x3c, !PT ;  /* 0x0000004005057812 */ /* 0x000fca00078e3cff */
[----:B------:R0:W-:Y:S04]  /*12e30*/  STS.U16 [R5+0x9c00], R13 ;  /* 0x009c000d05007388 */ /* 0x0001e80000000400 */
[----:B0-----:R-:W3:Y:S01]  /*12e40*/  LDL R5, [R1+0xd28] ;  /* 0x000d280001057983 */ /* 0x001ee20000100800 */
[----:B----4-:R-:W-:Y:S02]  /*12e50*/  IADD3 R4, P1, R29, R2, RZ ;  /* 0x000000021d047210 */ /* 0x010fe40007f3e0ff */
[----:B------:R-:W-:Y:S01]  /*12e60*/  PRMT R27, RZ, 0x7610, R27 ;  /* 0x00007610ff1b7816 */ /* 0x000fe2000000001b */
[----:B------:R-:W4:Y:S02]  /*12e70*/  LDL.LU R29, [R1+0x50] ;  /* 0x00005000011d7983 */ /* 0x000f240000300800 */
[----:B---3--:R-:W-:-:S05]  /*12e80*/  IMAD.X R5, R5, 0x1, R0, P1 ;  /* 0x0000000105057824 */ /* 0x008fca00008e0600 */
[----:B------:R-:W3:Y:S01]  /*12e90*/  @!P0 LDG.E.U16 R27, [R4.64] ;  /* 0x00000004041b8981 */ /* 0x000ee2000c1e1500 */
[----:B------:R-:W-:-:S05]  /*12ea0*/  LOP3.LUT R16, R16, 0x7f, RZ, 0xc0, !PT ;  /* 0x0000007f10107812 */ /* 0x000fca00078ec0ff */
[----:B------:R-:W-:Y:S01]  /*12eb0*/  IMAD.SHL.U32 R16, R16, 0x2, RZ ;  /* 0x0000000210107824 */ /* 0x000fe200078e00ff */
[----:B---3--:R0:W-:Y:S04]  /*12ec0*/  STL [R1+0x1b0], R27 ;  /* 0x0001b01b01007387 */ /* 0x0081e80000100800 */
[----:B0-----:R-:W3:Y:S04]  /*12ed0*/  LDL.LU R27, [R1+0x2224] ;  /* 0x00222400011b7983 */ /* 0x001ee80000300800 */
[----:B------:R-:W2:Y:S04]  /*12ee0*/  LDL.LU R4, [R1+0x5c] ;  /* 0x00005c0001047983 */ /* 0x000ea80000300800 */
[----:B------:R-:W3:Y:S01]  /*12ef0*/  LDL R5, [R1+0xfc0] ;  /* 0x000fc00001057983 */ /* 0x000ee20000100800 */
[----:B------:R-:W-:-:S05]  /*12f00*/  LOP3.LUT R16, R16, 0x50, RZ, 0x3c, !PT ;  /* 0x0000005010107812 */ /* 0x000fca00078e3cff */
[----:B--2---:R3:W-:Y:S02]  /*12f10*/  STS.U16 [R16+0x8500], R4 ;  /* 0x0085000410007388 */ /* 0x0047e40000000400 */
[----:B---3--:R-:W-:Y:S02]  /*12f20*/  IADD3 R4, P1, R5, R2, RZ ;  /* 0x0000000205047210 */ /* 0x008fe40007f3e0ff */
        /* <DEDUP_REMOVED lines=18> */
[----:B---3--:R0:W-:Y:S04]  /*13050*/  STS.U16 [R16+0x9500], R4 ;  /* 0x0095000410007388 */ /* 0x0081e80000000400 */
[----:B0-----:R-:W3:Y:S01]  /*13060*/  LDL.LU R16, [R1+0x2218] ;  /* 0x0022180001107983 */ /* 0x001ee20000300800 */
[----:B--2---:R-:W-:-:S03]  /*13070*/  IADD3 R4, P1, R5, R2, RZ ;  /* 0x0000000205047210 */ /* 0x004fc60007f3e0ff */
[----:B------:R-:W2:Y:S01]  /*13080*/  LDL R5, [R1+0xd18] ;  /* 0x000d180001057983 */ /* 0x000ea20000100800 */
[----:B---3--:R-:W-:Y:S01]  /*13090*/  PRMT R16, RZ, 0x7610, R16 ;  /* 0x00007610ff107816 */ /* 0x008fe20000000010 */
[----:B--2---:R-:W-:-:S05]  /*130a0*/  IMAD.X R5, R5, 0x1, R0, P1 ;  /* 0x0000000105057824 */ /* 0x004fca00008e0600 */
[----:B------:R0:W2:Y:S04]  /*130b0*/  @!P0 LDG.E.U16 R16, [R4.64] ;  /* 0x0000000404108981 */ /* 0x0000a8000c1e1500 */
[----:B0-----:R-:W0:Y:S02]  /*130c0*/  S2R R5, SR_TID.X ;  /* 0x0000000000057919 */ /* 0x001e240000002100 */
[----:B0-----:R-:W-:-:S05]  /*130d0*/  LOP3.LUT R5, R5, 0x7f, RZ, 0xc0, !PT ;  /* 0x0000007f05057812 */ /* 0x001fca00078ec0ff */
[----:B------:R-:W-:-:S05]  /*130e0*/  IMAD.SHL.U32 R5, R5, 0x2, RZ ;  /* 0x0000000205057824 */ /* 0x000fca00078e00ff */
[----:B------:R-:W-:Y:S01]  /*130f0*/  LOP3.LUT R4, R5, 0x50, RZ, 0x3c, !PT ;  /* 0x0000005005047812 */ /* 0x000fe200078e3cff */
[----:B--2---:R0:W-:Y:S04]  /*13100*/  STL [R1+0xe0], R16 ;  /* 0x0000e01001007387 */ /* 0x0041e80000100800 */
[----:B0-----:R-:W2:Y:S04]  /*13110*/  LDL.LU R16, [R1+0x2214] ;  /* 0x0022140001107983 */ /* 0x001ea80000300800 */
[----:B------:R-:W3:Y:S04]  /*13120*/  LDL R5, [R1+0xfb8] ;  /* 0x000fb80001057983 */ /* 0x000ee80000100800 */
[----:B--2---:R3:W-:Y:S02]  /*13130*/  STS.U16 [R4+0x9d00], R16 ;  /* 0x009d001004007388 */ /* 0x0047e40000000400 */
[----:B---3--:R-:W-:-:S02]  /*13140*/  IADD3 R4, P1, R5, R2, RZ ;  /* 0x0000000205047210 */ /* 0x008fc40007f3e0ff */
[----:B------:R-:W2:Y:S01]  /*13150*/  LDL R5, [R1+0xe68] ;  /* 0x000e680001057983 */ /* 0x000ea20000100800 */
[----:B------:R-:W-:Y:S02]  /*13160*/  PRMT R27, RZ, 0x7610, R27 ;  /* 0x00007610ff1b7816 */ /* 0x000fe4000000001b */
[----:B--2---:R-:W-:-:S05]  /*13170*/  IMAD.X R5, R5, 0x1, R0, P1 ;  /* 0x0000000105057824 */ /* 0x004fca00008e0600 */
[----:B------:R-:W2:Y:S01]  /*13180*/  @!P0 LDG.E.U16 R27, [R4.64] ;  /* 0x00000004041b8981 */ /* 0x000ea2000c1e1500 */
[----:B------:R-:W-:-:S03]  /*13190*/  IMAD.SHL.U32 R18, R18, 0x2, RZ ;  /* 0x0000000212127824 */ /* 0x000fc600078e00ff */
[----:B--2---:R0:W-:Y:S04]  /*131a0*/  STL [R1+0xd4], R27 ;  /* 0x0000d41b01007387 */ /* 0x0041e80000100800 */
[----:B0-----:R-:W2:Y:S04]  /*131b0*/  LDL.LU R27, [R1+0x2210] ;  /* 0x00221000011b7983 */ /* 0x001ea80000300800 */
[----:B------:R-:W3:Y:S04]  /*131c0*/  LDL.LU R4, [R1+0x60] ;  /* 0x0000600001047983 */ /* 0x000ee80000300800 */
[----:B------:R-:W2:Y:S01]  /*131d0*/  LDL R5, [R1+0xd0c] ;  /* 0x000d0c0001057983 */ /* 0x000ea20000100800 */
[----:B------:R-:W-:-:S05]  /*131e0*/  LOP3.LUT R18, R18, 0x60, RZ, 0x3c, !PT ;  /* 0x0000006012127812 */ /* 0x000fca00078e3cff */
[----:B---3--:R2:W-:Y:S02]  /*131f0*/  STS.U16 [R18+0x8600], R4 ;  /* 0x0086000412007388 */ /* 0x0085e40000000400 */
[----:B--2---:R-:W-:Y:S02]  /*13200*/  IADD3 R4, P1, R5, R2, RZ ;  /* 0x0000000205047210 */ /* 0x004fe40007f3e0ff */
[----:B------:R-:W2:Y:S01]  /*13210*/  LDL R5, [R1+0xc60] ;  /* 0x000c600001057983 */ /* 0x000ea20000100800 */
[----:B------:R-:W-:Y:S02]  /*13220*/  PRMT R28, RZ, 0x7610, R28 ;  /* 0x00007610ff1c7816 */ /* 0x000fe4000000001c */
[----:B--2---:R-:W-:-:S05]  /*13230*/  IMAD.X R5, R5, 0x1, R0, P1 ;  /* 0x0000000105057824 */ /* 0x004fca00008e0600 */
[----:B------:R0:W2:Y:S04]  /*13240*/  @!P0 LDG.E.U16 R28, [R4.64] ;  /* 0x00000004041c8981 */ /* 0x0000a8000c1e1500 */
[----:B0-----:R-:W3:Y:S04]  /*13250*/  LDL R5, [R1+0xe5c] ;  /* 0x000e5c0001057983 */ /* 0x001ee80000100800 */
[----:B----4-:R-:W-:Y:S04]  /*13260*/  STS.U16 [R18+0x8e00], R29 ;  /* 0x008e001d12007388 */ /* 0x010fe80000000400 */
[----:B--2---:R0:W-:Y:S04]  /*13270*/  STL [R1+0xc8], R28 ;  /* 0x0000c81c01007387 */ /* 0x0041e80000100800 */
[----:B0-----:R-:W2:Y:S01]  /*13280*/  LDL.LU R28, [R1+0xfa0] ;  /* 0x000fa000011c7983 */ /* 0x001ea20000300800 */
[----:B---3--:R-:W-:-:S03]  /*13290*/  IADD3 R4, P1, R5, R2, RZ ;  /* 0x0000000205047210 */ /* 0x008fc60007f3e0ff */
[----:B------:R-:W3:Y:S04]  /*132a0*/  LDL.LU R29, [R1+0x1054] ;  /* 0x00105400011d7983 */ /* 0x000ee80000300800 */
[----:B------:R-:W4:Y:S01]  /*132b0*/  LDL R5, [R1+0xd08] ;  /* 0x000d080001057983 */ /* 0x000f220000100800 */
[----:B------:R-:W-:Y:S01]  /*132c0*/  PRMT R27, RZ, 0x7610, R27 ;  /* 0x00007610ff1b7816 */ /* 0x000fe2000000001b */
[----:B----4-:R-:W-:-:S05]  /*132d0*/  IMAD.X R5, R5, 0x1, R0, P1 ;  /* 0x0000000105057824 */ /* 0x010fca00008e0600 */
[----:B------:R-:W4:Y:S04]  /*132e0*/  @!P0 LDG.E.U16 R27, [R4.64] ;  /* 0x00000004041b8981 */ /* 0x000f28000c1e1500 */
[----:B----4-:R0:W-:Y:S04]  /*132f0*/  STL [R1+0xbc], R27 ;  /* 0x0000bc1b01007387 */ /* 0x0101e80000100800 */
[----:B0-----:R-:W4:Y:S04]  /*13300*/  LDL.LU R27, [R1+0x220c] ;  /* 0x00220c00011b7983 */ /* 0x001f280000300800 */
[----:B------:R-:W2:Y:S04]  /*13310*/  LDL.LU R4, [R1+0x24] ;  /* 0x0000240001047983 */ /* 0x000ea80000300800 */
[----:B------:R-:W3:Y:S04]  /*13320*/  LDL R5, [R1+0xfac] ;  /* 0x000fac0001057983 */ /* 0x000ee80000100800 */
[----:B--2---:R0:W-:Y:S04]  /*13330*/  STS.U16 [R18+0x9600], R4 ;  /* 0x0096000412007388 */ /* 0x0041e80000000400 */
[----:B0-----:R-:W2:Y:S01]  /*13340*/  LDL.LU R18, [R1+0x2208] ;  /* 0x0022080001127983 */ /* 0x001ea20000300800 */
[----:B---3--:R-:W-:-:S03]  /*13350*/  IADD3 R4, P1, R5, R2, RZ ;  /* 0x0000000205047210 */ /* 0x008fc60007f3e0ff */
[----:B------:R-:W3:Y:S01]  /*13360*/  LDL R5, [R1+0xe58] ;  /* 0x000e580001057983 */ /* 0x000ee20000100800 */
[----:B--2---:R-:W-:Y:S01]  /*13370*/  PRMT R18, RZ, 0x7610, R18 ;  /* 0x00007610ff127816 */ /* 0x004fe20000000012 */
[----:B---3--:R-:W-:-:S05]  /*13380*/  IMAD.X R5, R5, 0x1, R0, P1 ;  /* 0x0000000105057824 */ /* 0x008fca00008e0600 */
        /* <DEDUP_REMOVED lines=11> */
[----:B----4-:R-:W-:Y:S02]  /*13440*/  PRMT R27, RZ, 0x7610, R27 ;  /* 0x00007610ff1b7816 */ /* 0x010fe4000000001b */
[----:B--2---:R-:W-:-:S05]  /*13450*/  IMAD.X R5, R5, 0x1, R0, P1 ;  /* 0x0000000105057824 */ /* 0x004fca00008e0600 */
[----:B------:R-:W2:Y:S01]  /*13460*/  @!P0 LDG.E.U16 R27, [R4.64] ;  /* 0x00000004041b8981 */ /* 0x000ea2000c1e1500 */
[----:B------:R-:W-:-:S03]  /*13470*/  LOP3.LUT R3, R3, 0x70, RZ, 0x3c, !PT ;  /* 0x0000007003037812 */ /* 0x000fc600078e3cff */
[----:B--2---:R0:W-:Y:S04]  /*13480*/  STL [R1+0xa4], R27 ;  /* 0x0000a41b01007387 */ /* 0x0041e80000100800 */
[----:B0-----:R-:W2:Y:S04]  /*13490*/  LDL.LU R27, [R1+0x2200] ;  /* 0x00220000011b7983 */ /* 0x001ea80000300800 */
[----:B------:R-:W3:Y:S01]  /*134a0*/  LDL.LU R5, [R1+0x64] ;  /* 0x0000640001057983 */ /* 0x000ee20000300800 */
[----:B------:R-:W-:Y:S02]  /*134b0*/  IADD3 R4, P1, R29, R2, RZ ;  /* 0x000000021d047210 */ /* 0x000fe40007f3e0ff */
[----:B--2---:R-:W-:Y:S01]  /*134c0*/  PRMT R27, RZ, 0x7610, R27 ;  /* 0x00007610ff1b7816 */ /* 0x004fe2000000001b */
[----:B---3--:R0:W-:Y:S02]  /*134d0*/  STS.U16 [R3+0x8700], R5 ;  /* 0x0087000503007388 */ /* 0x0081e40000000400 */
[----:B0-----:R-:W-:-:S05]  /*134e0*/  IMAD.X R5, R28, 0x1, R0, P1 ;  /* 0x000000011c057824 */ /* 0x001fca00008e0600 */
[----:B------:R-:W2:Y:S04]  /*134f0*/  @!P0 LDG.E.U16 R27, [R4.64] ;  /* 0x00000004041b8981 */ /* 0x000ea8000c1e1500 */
[----:B------:R-:W-:Y:S04]  /*13500*/  STL [R1+0x10d4], R29 ;  /* 0x0010d41d01007387 */ /* 0x000fe80000100800 */
[----:B------:R-:W-:Y:S04]  /*13510*/  STL [R1+0x10d8], R28 ;  /* 0x0010d81c01007387 */ /* 0x000fe80000100800 */
[----:B--2---:R0:W-:Y:S04]  /*13520*/  STL [R1+0x9c], R27 ;  /* 0x00009c1b01007387 */ /* 0x0041e80000100800 */
[----:B0-----:R-:W2:Y:S04]  /*13530*/  LDL.LU R27, [R1+0x21fc] ;  /* 0x0021fc00011b7983 */ /* 0x001ea80000300800 */
[----:B------:R-:W3:Y:S04]  /*13540*/  LDL.LU R4, [R1+0x58] ;  /* 0x0000580001047983 */ /* 0x000ee80000300800 */
[----:B------:R-:W4:Y:S04]  /*13550*/  LDL R5, [R1+0xe44] ;  /* 0x000e440001057983 */ /* 0x000f280000100800 */
[----:B---3--:R4:W-:Y:S02]  /*13560*/  STS.U16 [R3+0x8f00], R4 ;  /* 0x008f000403007388 */ /* 0x0089e40000000400 */
[----:B----4-:R-:W-:-:S02]  /*13570*/  IADD3 R4, P1, R5, R2, RZ ;  /* 0x0000000205047210 */ /* 0x010fc40007f3e0ff */
[----:B------:R-:W3:Y:S01]  /*13580*/  LDL R5, [R1+0xcfc] ;  /* 0x000cfc0001057983 */ /* 0x000ee20000100800 */
[----:B--2---:R-:W-:Y:S02]  /*13590*/  PRMT R27, RZ, 0x7610, R27 ;  /* 0x00007610ff1b7816 */ /* 0x004fe4000000001b */
[----:B---3--:R-:W-:-:S05]  /*135a0*/  IMAD.X R5, R5, 0x1, R0, P1 ;  /* 0x0000000105057824 */ /* 0x008fca00008e0600 */
[----:B------:R-:W2:Y:S04]  /*135b0*/  @!P0 LDG.E.U16 R27, [R4.64] ;  /* 0x00000004041b8981 */ /* 0x000ea8000c1e1500 */
[----:B--2---:R0:W-:Y:S04]  /*135c0*/  STL [R1+0x94], R27 ;  /* 0x0000941b01007387 */ /* 0x0041e80000100800 */
[----:B0-----:R-:W2:Y:S04]  /*135d0*/  LDL.LU R27, [R1+0x21f8] ;  /* 0x0021f800011b7983 */ /* 0x001ea80000300800 */
[----:B------:R-:W3:Y:S04]  /*135e0*/  LDL.LU R4, [R1+0x3c] ;  /* 0x00003c0001047983 */ /* 0x000ee80000300800 */
[----:B------:R-:W4:Y:S04]  /*135f0*/  LDL R5, [R1+0xf94] ;  /* 0x000f940001057983 */ /* 0x000f280000100800 */
[----:B---3--:R0:W-:Y:S04]  /*13600*/  STS.U16 [R3+0x9700], R4 ;  /* 0x0097000403007388 */ /* 0x0081e80000000400 */
[----:B0-----:R-:W3:Y:S01]  /*13610*/  LDL.LU R3, [R1+0x21f4] ;  /* 0x0021f40001037983 */ /* 0x001ee20000300800 */
[----:B----4-:R-:W-:-:S03]  /*13620*/  IADD3 R4, P1, R5, R2, RZ ;  /* 0x0000000205047210 */ /* 0x010fc60007f3e0ff */
[----:B------:R-:W4:Y:S01]  /*13630*/  LDL R5, [R1+0xe40] ;  /* 0x000e400001057983 */ /* 0x000f220000100800 */
[----:B---3--:R-:W-:Y:S01]  /*13640*/  PRMT R3, RZ, 0x7610, R3 ;  /* 0x00007610ff037816 */ /* 0x008fe20000000003 */
[----:B----4-:R-:W-:-:S05]  /*13650*/  IMAD.X R5, R5, 0x1, R0, P1 ;  /* 0x0000000105057824 */ /* 0x010fca00008e0600 */
[----:B------:R0:W3:Y:S04]  /*13660*/  @!P0 LDG.E.U16 R3, [R4.64] ;  /* 0x0000000404038981 */ /* 0x0000e8000c1e1500 */
[----:B0-----:R-:W0:Y:S02]  /*13670*/  S2R R5, SR_TID.X ;  /* 0x0000000000057919 */ /* 0x001e240000002100 */
[----:B0-----:R-:W-:-:S05]  /*13680*/  LOP3.LUT R5, R5, 0x7f, RZ, 0xc0, !PT ;  /* 0x0000007f05057812 */ /* 0x001fca00078ec0ff */
[----:B------:R-:W-:-:S05]  /*13690*/  IMAD.SHL.U32 R5, R5, 0x2, RZ ;  /* 0x0000000205057824 */ /* 0x000fca00078e00ff */
[----:B------:R-:W-:Y:S01]  /*136a0*/  LOP3.LUT R4, R5, 0x70, RZ, 0x3c, !PT ;  /* 0x0000007005047812 */ /* 0x000fe200078e3cff */
[----:B---3--:R0:W-:Y:S04]  /*136b0*/  STL [R1+0x90], R3 ;  /* 0x0000900301007387 */ /* 0x0081e80000100800 */
[----:B0-----:R-:W3:Y:S04]  /*136c0*/  LDL.LU R3, [R1+0x21f0] ;  /* 0x0021f00001037983 */ /* 0x001ee80000300800 */
[----:B------:R-:W4:Y:S04]  /*136d0*/  LDL R5, [R1+0x104c] ;  /* 0x00104c0001057983 */ /* 0x000f280000100800 */
[----:B--2---:R4:W-:Y:S02]  /*136e0*/  STS.U16 [R4+0x9f00], R27 ;  /* 0x009f001b04007388 */ /* 0x0049e40000000400 */
[----:B----4-:R-:W-:-:S02]  /*136f0*/  IADD3 R4, P1, R5, R2, RZ ;  /* 0x0000000205047210 */ /* 0x010fc40007f3e0ff */
[----:B------:R-:W2:Y:S01]  /*13700*/  LDL R5, [R1+0xf90] ;  /* 0x000f900001057983 */ /* 0x000ea20000100800 */
[----:B---3--:R-:W-:Y:S02]  /*13710*/  PRMT R3, RZ, 0x7610, R3 ;  /* 0x00007610ff037816 */ /* 0x008fe40000000003 */
        /* <DEDUP_REMOVED lines=9> */
[----:B------:R-:W3:Y:S04]  /*137b0*/  @!P0 LDG.E.U16 R24, [R4.64] ;  /* 0x0000000404188981 */ /* 0x000ee8000c1e1500 */
[----:B---3--:R0:W-:Y:S04]  /*137c0*/  STL [R1+0x88], R24 ;  /* 0x0000881801007387 */ /* 0x0081e80000100800 */
[----:B0-----:R-:W3:Y:S04]  /*137d0*/  LDL.LU R24, [R1+0x21e8] ;  /* 0x0021e80001187983 */ /* 0x001ee80000300800 */
[----:B------:R-:W4:Y:S02]  /*137e0*/  LDL R5, [R1+0xf84] ;  /* 0x000f840001057983 */ /* 0x000f240000100800 */
[----:B----4-:R-:W-:-:S02]  /*137f0*/  IADD3 R4, P1, R5, R2, RZ ;  /* 0x0000000205047210 */ /* 0x010fc40007f3e0ff */
[----:B------:R-:W4:Y:S01]  /*13800*/  LDL R5, [R1+0xe30] ;  /* 0x000e300001057983 */ /* 0x000f220000100800 */
[----:B------:R-:W-:Y:S02]  /*13810*/  PRMT R29, RZ, 0x7610, R29 ;  /* 0x00007610ff1d7816 */ /* 0x000fe4000000001d */
[----:B----4-:R-:W-:-:S05]  /*13820*/  IMAD.X R5, R5, 0x1, R0, P1 ;  /* 0x0000000105057824 */ /* 0x010fca00008e0600 */
[----:B------:R0:W4:Y:S04]  /*13830*/  @!P0 LDG.E.U16 R29, [R4.64] ;  /* 0x00000004041d8981 */ /* 0x000128000c1e1500 */
[----:B0-----:R-:W2:Y:S04]  /*13840*/  LDL R5, [R1+0x1044] ;  /* 0x0010440001057983 */ /* 0x001ea80000100800 */
[----:B----4-:R0:W-:Y:S04]  /*13850*/  STL [R1+0x84], R29 ;  /* 0x0000841d01007387 */ /* 0x0101e80000100800 */
[----:B0-----:R-:W4:Y:S01]  /*13860*/  LDL.LU R29, [R1+0x10] ;  /* 0x00001000011d7983 */ /* 0x001f220000300800 */
[----:B--2---:R-:W-:-:S03]  /*13870*/  IADD3 R4, P1, R5, R2, RZ ;  /* 0x0000000205047210 */ /* 0x004fc60007f3e0ff */
[----:B------:R-:W2:Y:S01]  /*13880*/  LDL R5, [R1+0xf80] ;  /* 0x000f800001057983 */ /* 0x000ea20000100800 */
[----:B------:R-:W-:Y:S01]  /*13890*/  PRMT R22, RZ, 0x7610, R22 ;  /* 0x00007610ff167816 */ /* 0x000fe20000000016 */
[----:B--2---:R-:W-:-:S05]  /*138a0*/  IMAD.X R5, R5, 0x1, R0, P1 ;  /* 0x0000000105057824 */ /* 0x004fca00008e0600 */
[----:B------:R-:W2:Y:S04]  /*138b0*/  @!P0 LDG.E.U16 R22, [R4.64] ;  /* 0x0000000404168981 */ /* 0x000ea8000c1e1500 */
[----:B--2---:R0:W-:Y:S04]  /*138c0*/  STL [R1+0x80], R22 ;  /* 0x0000801601007387 */ /* 0x0041e80000100800 */
[----:B0-----:R-:W2:Y:S04]  /*138d0*/  LDL.LU R22, [R1+0x21e4] ;  /* 0x0021e40001167983 */ /* 0x001ea80000300800 */
[----:B------:R-:W2:Y:S02]  /*138e0*/  LDL R5, [R1+0xe24] ;  /* 0x000e240001057983 */ /* 0x000ea40000100800 */
[----:B--2---:R-:W-:-:S02]  /*138f0*/  IADD3 R4, P1, R5, R2, RZ ;  /* 0x0000000205047210 */ /* 0x004fc40007f3e0ff */
[----:B------:R-:W2:Y:S01]  /*13900*/  LDL R5, [R1+0xcec] ;  /* 0x000cec0001057983 */ /* 0x000ea20000100800 */
[----:B------:R-:W-:Y:S02]  /*13910*/  PRMT R21, RZ, 0x7610, R21 ;  /* 0x00007610ff157816 */ /* 0x000fe40000000015 */
        /* <DEDUP_REMOVED lines=20> */
[----:B------:R-:W2:Y:S04]  /*13a60*/  LDL.LU R4, [R1] ;  /* 0x0000000001047983 */ /* 0x000ea80000300800 */
[----:B------:R-:W3:Y:S04]  /*13a70*/  LDL R5, [R1+0xe14] ;  /* 0x000e140001057983 */ /* 0x000ee80000100800 */
[----:B--2---:R3:W-:Y:S02]  /*13a80*/  STS.U16 [R3+0xc00], R4 ;  /* 0x000c000403007388 */ /* 0x0047e40000000400 */
[----:B---3--:R-:W-:-:S02]  /*13a90*/  IADD3 R4, P1, R5, R2, RZ ;  /* 0x0000000205047210 */ /* 0x008fc40007f3e0ff */
        /* <DEDUP_REMOVED lines=16> */
[----:B------:R-:W3:Y:S04]  /*13ba0*/  LDL R5, [R1+0x1034] ;  /* 0x0010340001057983 */ /* 0x000ee80000100800 */
[----:B----4-:R0:W-:Y:S04]  /*13bb0*/  STS.U16 [R3+0x1000], R29 ;  /* 0x0010001d03007388 */ /* 0x0101e80000000400 */
[----:B0-----:R-:W4:Y:S01]  /*13bc0*/  LDL.LU R29, [R1+0x38] ;  /* 0x00003800011d7983 */ /* 0x001f220000300800 */
[----:B---3--:R-:W-:-:S03]  /*13bd0*/  IADD3 R4, P1, R5, R2, RZ ;  /* 0x0000000205047210 */ /* 0x008fc60007f3e0ff */
[----:B------:R-:W3:Y:S01]  /*13be0*/  LDL R5, [R1+0xf60] ;  /* 0x000f600001057983 */ /* 0x000ee20000100800 */
[----:B--2---:R-:W-:Y:S01]  /*13bf0*/  PRMT R19, RZ, 0x7610, R19 ;  /* 0x00007610ff137816 */ /* 0x004fe20000000013 */
[----:B---3--:R-:W-:-:S05]  /*13c00*/  IMAD.X R5, R5, 0x1, R0, P1 ;  /* 0x0000000105057824 */ /* 0x008fca00008e0600 */
        /* <DEDUP_REMOVED lines=261> */
[----:B0-----:R-:W3:Y:S04]  /*14c60*/  LDL.LU R4, [R1+0x108] ;  /* 0x0001080001047983 */ /* 0x001ee80000300800 */
[----:B------:R-:W4:Y:S04]  /*14c70*/  LDL R5, [R1+0xfec] ;  /* 0x000fec0001057983 */ /* 0x000f280000100800 */
[----:B--2---:R0:W-:Y:S04]  /*14c80*/  STL [R1+0x2100], R28 ;  /* 0x0021001c01007387 */ /* 0x0041e80000100800 */
[----:B---3--:R4:W-:Y:S01]  /*14c90*/  STS.U16 [R3+0x4600], R4 ;  /* 0x0046000403007388 */ /* 0x0089e20000000400 */
[----:B------:R-:W-:-:S03]  /*14ca0*/  PRMT R27, RZ, 0x7610, R27 ;  /* 0x00007610ff1b7816 */ /* 0x000fc6000000001b */
[----:B0-----:R-:W2:Y:S01]  /*14cb0*/  LDL R28, [R1+0xc94] ;  /* 0x000c9400011c7983 */ /* 0x001ea20000100800 */
[----:B----4-:R-:W-:-:S03]  /*14cc0*/  IADD3 R4, P1, R5, R2, RZ ;  /* 0x0000000205047210 */ /* 0x010fc60007f3e0ff */
[----:B------:R-:W3:Y:S02]  /*14cd0*/  LDL R5, [R1+0xed0] ;  /* 0x000ed00001057983 */ /* 0x000ee40000100800 */
[----:B---3--:R-:W-:-:S05]  /*14ce0*/  IMAD.X R5, R5, 0x1, R0, P1 ;  /* 0x0000000105057824 */ /* 0x008fca00008e0600 */
[----:B------:R0:W3:Y:S04]  /*14cf0*/  @!P0 LDG.E.U16 R27, [R4.64] ;  /* 0x00000004041b8981 */ /* 0x0000e8000c1e1500 */
[----:B0-----:R-:W4:Y:S04]  /*14d00*/  LDL.LU R4, [R1+0x10c] ;  /* 0x00010c0001047983 */ /* 0x001f280000300800 */
[----:B------:R-:W2:Y:S04]  /*14d10*/  LDL R5, [R1+0xd74] ;  /* 0x000d740001057983 */ /* 0x000ea80000100800 */
[----:B------:R0:W-:Y:S02]  /*14d20*/  STS.U16 [R3+0xa00], R26 ;  /* 0x000a001a03007388 */ /* 0x0001e40000000400 */
[----:B0-----:R-:W-:-:S02]  /*14d30*/  PRMT R26, RZ, 0x7610, R26 ;  /* 0x00007610ff1a7816 */ /* 0x001fc4000000001a */
[----:B---3--:R-:W-:Y:S04]  /*14d40*/  STL [R1+0x2104], R27 ;  /* 0x0021041b01007387 */ /* 0x008fe80000100800 */
[----:B----4-:R2:W-:Y:S02]  /*14d50*/  STS.U16 [R3+0x4800], R4 ;  /* 0x0048000403007388 */ /* 0x0105e40000000400 */
[----:B--2---:R-:W-:-:S05]  /*14d60*/  IADD3 R4, P1, R5, R2, RZ ;  /* 0x0000000205047210 */ /* 0x004fca0007f3e0ff */
[----:B------:R-:W-:Y:S02]  /*14d70*/  IMAD.X R5, R28, 0x1, R0, P1 ;  /* 0x000000011c057824 */ /* 0x000fe400008e0600 */
[----:B------:R-:W2:Y:S04]  /*14d80*/  LDL.LU R28, [R1+0x4bc] ;  /* 0x0004bc00011c7983 */ /* 0x000ea80000300800 */
[----:B------:R0:W3:Y:S04]  /*14d90*/  @!P0 LDG.E.U16 R26, [R4.64] ;  /* 0x00000004041a8981 */ /* 0x0000e8000c1e1500 */
[----:B0-----:R-:W4:Y:S04]  /*14da0*/  LDL R5, [R1+0xec4] ;  /* 0x000ec40001057983 */ /* 0x001f280000100800 */
[----:B---3--:R0:W-:Y:S04]  /*14db0*/  STL [R1+0x2108], R26 ;  /* 0x0021081a01007387 */ /* 0x0081e80000100800 */
[----:B0-----:R-:W3:Y:S01]  /*14dc0*/  LDL.LU R26, [R1+0x4d8] ;  /* 0x0004d800011a7983 */ /* 0x001ee20000300800 */
[----:B----4-:R-:W-:-:S03]  /*14dd0*/  IADD3 R4, P1, R5, R2, RZ ;  /* 0x0000000205047210 */ /* 0x010fc60007f3e0ff */
[----:B------:R-:W4:Y:S04]  /*14de0*/  LDL R5, [R1+0xd70] ;  /* 0x000d700001057983 */ /* 0x000f280000100800 */
[----:B------:R0:W-:Y:S04]  /*14df0*/  STS.U16 [R3], R25 ;  /* 0x0000001903007388 */ /* 0x0001e80000000400 */
[----:B------:R1:W-:Y:S04]  /*14e00*/  STS.U16 [R3+0x4a00], R29 ;  /* 0x004a001d03007388 */ /* 0x0003e80000000400 */
[----:B------:R-:W2:Y:S01]  /*14e10*/  LDL R27, [R1+0xc8c] ;  /* 0x000c8c00011b7983 */ /* 0x000ea20000100800 */
[----:B0-----:R-:W-:-:S03]  /*14e20*/  PRMT R25, RZ, 0x7610, R25 ;  /* 0x00007610ff197816 */ /* 0x001fc60000000019 */
[----:B-1----:R-:W2:Y:S01]  /*14e30*/  LDL R29, [R1+0xd64] ;  /* 0x000d6400011d7983 */ /* 0x002ea20000100800 */
[----:B----4-:R-:W-:-:S05]  /*14e40*/  IMAD.X R5, R5, 0x1, R0, P1 ;  /* 0x0000000105057824 */ /* 0x010fca00008e0600 */
[----:B------:R0:W4:Y:S04]  /*14e50*/  @!P0 LDG.E.U16 R25, [R4.64] ;  /* 0x0000000404198981 */ /* 0x000128000c1e1500 */
[----:B0-----:R-:W2:Y:S04]  /*14e60*/  LDL R5, [R1+0xfe4] ;  /* 0x000fe40001057983 */ /* 0x001ea80000100800 */
[----:B---3--:R-:W-:Y:S04]  /*14e70*/  STS.U16 [R3+0x4c00], R26 ;  /* 0x004c001a03007388 */ /* 0x008fe80000000400 */
[----:B----4-:R0:W-:Y:S04]  /*14e80*/  STL [R1+0x210c], R25 ;  /* 0x00210c1901007387 */ /* 0x0101e80000100800 */
[----:B0-----:R-:W3:Y:S01]  /*14e90*/  LDL R25, [R1+0xeb4] ;  /* 0x000eb40001197983 */ /* 0x001ee20000100800 */
[----:B--2---:R-:W-:-:S03]  /*14ea0*/  IADD3 R4, P1, R5, R2, RZ ;  /* 0x0000000205047210 */ /* 0x004fc60007f3e0ff */
[----:B------:R-:W2:Y:S04]  /*14eb0*/  LDL.LU R26, [R1+0x4b8] ;  /* 0x0004b800011a7983 */ /* 0x000ea80000300800 */
[----:B------:R-:W4:Y:S04]  /*14ec0*/  LDL R5, [R1+0xec0] ;  /* 0x000ec00001057983 */ /* 0x000f280000100800 */
[----:B------:R0:W-:Y:S02]  /*14ed0*/  STS.U16 [R3+0x200], R24 ;  /* 0x0002001803007388 */ /* 0x0001e40000000400 */
[----:B0-----:R-:W-:Y:S01]  /*14ee0*/  PRMT R24, RZ, 0x7610, R24 ;  /* 0x00007610ff187816 */ /* 0x001fe20000000018 */
[----:B----4-:R-:W-:-:S05]  /*14ef0*/  IMAD.X R5, R5, 0x1, R0, P1 ;  /* 0x0000000105057824 */ /* 0x010fca00008e0600 */
[----:B------:R0:W4:Y:S04]  /*14f00*/  @!P0 LDG.E.U16 R24, [R4.64] ;  /* 0x0000000404188981 */ /* 0x000128000c1e1500 */
[----:B0-----:R-:W2:Y:S01]  /*14f10*/  LDL.LU R5, [R1+0x4d4] ;  /* 0x0004d40001057983 */ /* 0x001ea20000300800 */
[----:B------:R-:W-:-:S03]  /*14f20*/  IADD3 R4, P1, R29, R2, RZ ;  /* 0x000000021d047210 */ /* 0x000fc60007f3e0ff */
[----:B------:R0:W-:Y:S02]  /*14f30*/  STS.U16 [R3+0x400], R23 ;  /* 0x0004001703007388 */ /* 0x0001e40000000400 */
[----:B0-----:R-:W-:Y:S02]  /*14f40*/  PRMT R23, RZ, 0x7610, R23 ;  /* 0x00007610ff177816 */ /* 0x001fe40000000017 */
[----:B----4-:R0:W-:Y:S04]  /*14f50*/  STL [R1+0x2110], R24 ;  /* 0x0021101801007387 */ /* 0x0101e80000100800 */
[----:B------:R-:W4:Y:S04]  /*14f60*/  LDL R29, [R1+0xeb0] ;  /* 0x000eb000011d7983 */ /* 0x000f280000100800 */
[----:B--2---:R1:W-:Y:S04]  /*14f70*/  STS.U16 [R3+0x4e00], R5 ;  /* 0x004e000503007388 */ /* 0x0043e80000000400 */
[----:B0-----:R-:W2:Y:S01]  /*14f80*/  LDL R24, [R1+0xd60] ;  /* 0x000d600001187983 */ /* 0x001ea20000100800 */
[----:B-1----:R-:W-:-:S03]  /*14f90*/  IMAD.X R5, R27, 0x1, R0, P1 ;  /* 0x000000011b057824 */ /* 0x002fc600008e0600 */
[----:B------:R-:W2:Y:S04]  /*14fa0*/  LDL.LU R27, [R1+0x4b4] ;  /* 0x0004b400011b7983 */ /* 0x000ea80000300800 */
[----:B------:R0:W2:Y:S04]  /*14fb0*/  @!P0 LDG.E.U16 R23, [R4.64] ;  /* 0x0000000404178981 */ /* 0x0000a8000c1e1500 */
[----:B0-----:R-:W2:Y:S01]  /*14fc0*/  LDL.LU R5, [R1+0x4d0] ;  /* 0x0004d00001057983 */ /* 0x001ea20000300800 */
[----:B---3--:R-:W-:-:S03]  /*14fd0*/  IADD3 R4, P1, R25, R2, RZ ;  /* 0x0000000219047210 */ /* 0x008fc60007f3e0ff */
[----:B------:R0:W-:Y:S02]  /*14fe0*/  STS.U16 [R3+0x600], R22 ;  /* 0x0006001603007388 */ /* 0x0001e40000000400 */
[----:B0-----:R-:W-:Y:S02]  /*14ff0*/  PRMT R22, RZ, 0x7610, R22 ;  /* 0x00007610ff167816 */ /* 0x001fe40000000016 */
[----:B--2---:R0:W-:Y:S02]  /*15000*/  STS.U16 [R3+0x5000], R5 ;  /* 0x0050000503007388 */ /* 0x0041e40000000400 */
[----:B0-----:R-:W-:-:S05]  /*15010*/  IMAD.X R5, R24, 0x1, R0, P1 ;  /* 0x0000000118057824 */ /* 0x001fca00008e0600 */
[----:B------:R0:W2:Y:S04]  /*15020*/  @!P0 LDG.E.U16 R22, [R4.64] ;  /* 0x0000000404168981 */ /* 0x0000a8000c1e1500 */
[----:B------:R-:W-:Y:S04]  /*15030*/  STL [R1+0x2114], R23 ;  /* 0x0021141701007387 */ /* 0x000fe80000100800 */
[----:B------:R-:W3:Y:S04]  /*15040*/  LDL R25, [R1+0xd54] ;  /* 0x000d540001197983 */ /* 0x000ee80000100800 */
[----:B0-----:R-:W3:Y:S04]  /*15050*/  LDL R5, [R1+0xfdc] ;  /* 0x000fdc0001057983 */ /* 0x001ee80000100800 */
[----:B------:R-:W4:Y:S04]  /*15060*/  LDL R24, [R1+0xc84] ;  /* 0x000c840001187983 */ /* 0x000f280000100800 */
[----:B------:R-:W-:Y:S04]  /*15070*/  STS.U16 [R3+0x5200], R28 ;  /* 0x0052001c03007388 */ /* 0x000fe80000000400 */
[----:B------:R0:W-:Y:S02]  /*15080*/  STS.U16 [R3+0x800], R21 ;  /* 0x0008001503007388 */ /* 0x0001e40000000400 */
[----:B0-----:R-:W-:-:S02]  /*15090*/  PRMT R21, RZ, 0x7610, R21 ;  /* 0x00007610ff157816 */ /* 0x001fc40000000015 */
[----:B------:R-:W-:Y:S01]  /*150a0*/  PRMT R20, RZ, 0x7610, R20 ;  /* 0x00007610ff147816 */ /* 0x000fe20000000014 */
[----:B--2---:R0:W-:Y:S04]  /*150b0*/  STL [R1+0x2118], R22 ;  /* 0x0021181601007387 */ /* 0x0041e80000100800 */
[----:B------:R-:W2:Y:S04]  /*150c0*/  LDL R23, [R1+0xea4] ;  /* 0x000ea40001177983 */ /* 0x000ea80000100800 */
[----:B------:R-:W2:Y:S04]  /*150d0*/  LDL.LU R28, [R1+0x4b0] ;  /* 0x0004b000011c7983 */ /* 0x000ea80000300800 */
[----:B0-----:R-:W2:Y:S01]  /*150e0*/  LDL R22, [R1+0xd50] ;  /* 0x000d500001167983 */ /* 0x001ea20000100800 */
[----:B---3--:R-:W-:-:S05]  /*150f0*/  IADD3 R4, P1, R5, R2, RZ ;  /* 0x0000000205047210 */ /* 0x008fca0007f3e0ff */
[----:B----4-:R-:W-:Y:S01]  /*15100*/  IMAD.X R5, R29, 0x1, R0, P1 ;  /* 0x000000011d057824 */ /* 0x010fe200008e0600 */
[----:B------:R0:W-:Y:S04]  /*15110*/  STS.U16 [R3+0x5600], R19 ;  /* 0x0056001303007388 */ /* 0x0001e80000000400 */
[----:B------:R1:W3:Y:S04]  /*15120*/  @!P0 LDG.E.U16 R21, [R4.64] ;  /* 0x0000000404158981 */ /* 0x0002e8000c1e1500 */
[----:B------:R-:W4:Y:S01]  /*15130*/  LDL.LU R29, [R1+0x1bc] ;  /* 0x0001bc00011d7983 */ /* 0x000f220000300800 */
[----:B-1----:R-:W-:-:S05]  /*15140*/  IADD3 R4, P1, R25, R2, RZ ;  /* 0x0000000219047210 */ /* 0x002fca0007f3e0ff */
[----:B------:R-:W-:-:S05]  /*15150*/  IMAD.X R5, R24, 0x1, R0, P1 ;  /* 0x0000000118057824 */ /* 0x000fca00008e0600 */
[----:B------:R2:W4:Y:S01]  /*15160*/  @!P0 LDG.E.U16 R20, [R4.64] ;  /* 0x0000000404148981 */ /* 0x000522000c1e1500 */
[----:B0-----:R-:W-:-:S03]  /*15170*/  PRMT R19, RZ, 0x7610, R19 ;  /* 0x00007610ff137816 */ /* 0x001fc60000000013 */
[----:B------:R0:W-:Y:S01]  /*15180*/  STS.U16 [R3+0x5400], R26 ;  /* 0x0054001a03007388 */ /* 0x0001e20000000400 */
[----:B--2---:R-:W-:-:S05]  /*15190*/  IADD3 R4, P1, R23, R2, RZ ;  /* 0x0000000217047210 */ /* 0x004fca0007f3e0ff */
[----:B------:R-:W-:-:S05]  /*151a0*/  IMAD.X R5, R22, 0x1, R0, P1 ;  /* 0x0000000116057824 */ /* 0x000fca00008e0600 */
[----:B------:R-:W2:Y:S04]  /*151b0*/  @!P0 LDG.E.U16 R19, [R4.64] ;  /* 0x0000000404138981 */ /* 0x000ea8000c1e1500 */
[----:B---3--:R1:W-:Y:S04]  /*151c0*/  STL [R1+0x211c], R21 ;  /* 0x00211c1501007387 */ /* 0x0083e80000100800 */
[----:B0-----:R-:W3:Y:S04]  /*151d0*/  LDL R26, [R1+0xfd4] ;  /* 0x000fd400011a7983 */ /* 0x001ee80000100800 */
[----:B------:R-:W3:Y:S04]  /*151e0*/  LDL R25, [R1+0xea0] ;  /* 0x000ea00001197983 */ /* 0x000ee80000100800 */
[----:B----4-:R0:W-:Y:S04]  /*151f0*/  STL [R1+0x2120], R20 ;  /* 0x0021201401007387 */ /* 0x0101e80000100800 */
[----:B------:R-:W2:Y:S04]  /*15200*/  LDL R24, [R1+0xd44] ;  /* 0x000d440001187983 */ /* 0x000ea80000100800 */
[----:B------:R-:W2:Y:S01]  /*15210*/  LDL R23, [R1+0xc7c] ;  /* 0x000c7c0001177983 */ /* 0x000ea20000100800 */
[----:B------:R-:W-:-:S02]  /*15220*/  PRMT R18, RZ, 0x7610, R18 ;  /* 0x00007610ff127816 */ /* 0x000fc40000000012 */
[----:B------:R-:W-:Y:S01]  /*15230*/  PRMT R17, RZ, 0x7610, R17 ;  /* 0x00007610ff117816 */ /* 0x000fe20000000011 */
[----:B--2---:R2:W-:Y:S04]  /*15240*/  STL [R1+0x2124], R19 ;  /* 0x0021241301007387 */ /* 0x0045e80000100800 */
[----:B------:R-:W4:Y:S04]  /*15250*/  LDL R22, [R1+0xe94] ;  /* 0x000e940001167983 */ /* 0x000f280000100800 */
[----:B-1----:R-:W4:Y:S01]  /*15260*/  LDL R21, [R1+0xd40] ;  /* 0x000d400001157983 */ /* 0x002f220000100800 */
[----:B---3--:R-:W-:-:S03]  /*15270*/  IADD3 R4, P1, R26, R2, RZ ;  /* 0x000000021a047210 */ /* 0x008fc60007f3e0ff */
[----:B0-----:R-:W3:Y:S02]  /*15280*/  LDL R20, [R1+0xfcc] ;  /* 0x000fcc0001147983 */ /* 0x001ee40000100800 */
[----:B------:R-:W-:Y:S02]  /*15290*/  IMAD.X R5, R25, 0x1, R0, P1 ;  /* 0x0000000119057824 */ /* 0x000fe400008e0600 */
[----:B--2---:R-:W2:Y:S04]  /*152a0*/  LDL R19, [R1+0xe90] ;  /* 0x000e900001137983 */ /* 0x004ea80000100800 */
[----:B------:R0:W2:Y:S02]  /*152b0*/  @!P0 LDG.E.U16 R18, [R4.64] ;  /* 0x0000000404128981 */ /* 0x0000a4000c1e1500 */
[----:B0-----:R-:W-:-:S05]  /*152c0*/  IADD3 R4, P1, R24, R2, RZ ;  /* 0x0000000218047210 */ /* 0x001fca0007f3e0ff */
[----:B------:R-:W-:-:S05]  /*152d0*/  IMAD.X R5, R23, 0x1, R0, P1 ;  /* 0x0000000117057824 */ /* 0x000fca00008e0600 */
[----:B------:R4:W3:Y:S01]  /*152e0*/  @!P0 LDG.E.U16 R17, [R4.64] ;  /* 0x0000000404118981 */ /* 0x0008e2000c1e1500 */
[----:B------:R-:W-:-:S03]  /*152f0*/  PRMT R16, RZ, 0x7610, R16 ;  /* 0x00007610ff107816 */ /* 0x000fc60000000010 */
[----:B------:R-:W-:Y:S04]  /*15300*/  STS.U16 [R3+0x5a00], R28 ;  /* 0x005a001c03007388 */ /* 0x000fe80000000400 */
[----:B------:R0:W-:Y:S02]  /*15310*/  STS.U16 [R3+0x5e00], R15 ;  /* 0x005e000f03007388 */ /* 0x0001e40000000400 */
[----:B0-----:R-:W-:Y:S02]  /*15320*/  PRMT R15, RZ, 0x7610, R15 ;  /* 0x00007610ff0f7816 */ /* 0x001fe4000000000f */
[----:B----4-:R-:W-:-:S05]  /*15330*/  IADD3 R4, P1, R22, R2, RZ ;  /* 0x0000000216047210 */ /* 0x010fca0007f3e0ff */
[----:B------:R-:W-:-:S05]  /*15340*/  IMAD.X R5, R21, 0x1, R0, P1 ;  /* 0x0000000115057824 */ /* 0x000fca00008e0600 */
[----:B------:R3:W4:Y:S04]  /*15350*/  @!P0 LDG.E.U16 R16, [R4.64] ;  /* 0x0000000404108981 */ /* 0x000728000c1e1500 */
[----:B--2---:R-:W-:Y:S01]  /*15360*/  STL [R1+0x2128], R18 ;  /* 0x0021281201007387 */ /* 0x004fe20000100800 */
[----:B---3--:R-:W-:-:S03]  /*15370*/  IADD3 R4, P1, R20, R2, RZ ;  /* 0x0000000214047210 */ /* 0x008fc60007f3e0ff */
[----:B------:R-:W2:Y:S02]  /*15380*/  LDL.LU R28, [R1+0x1b8] ;  /* 0x0001b800011c7983 */ /* 0x000ea40000300800 */
[----:B------:R-:W-:-:S05]  /*15390*/  IMAD.X R5, R19, 0x1, R0, P1 ;  /* 0x0000000113057824 */ /* 0x000fca00008e0600 */
[----:B------:R0:W3:Y:S04]  /*153a0*/  @!P0 LDG.E.U16 R15, [R4.64] ;  /* 0x00000004040f8981 */ /* 0x0000e8000c1e1500 */
[----:B------:R1:W-:Y:S04]  /*153b0*/  STL [R1+0x212c], R17 ;  /* 0x00212c1101007387 */ /* 0x0003e80000100800 */
[----:B------:R-:W0:Y:S04]  /*153c0*/  LDL R26, [R1+0xd34] ;  /* 0x000d3400011a7983 */ /* 0x000e280000100800 */
[----:B-1----:R-:W2:Y:S04]  /*153d0*/  LDL R17, [R1+0xc74] ;  /* 0x000c740001117983 */ /* 0x002ea80000100800 */
[----:B------:R1:W-:Y:S04]  /*153e0*/  STS.U16 [R3+0x5c00], R29 ;  /* 0x005c001d03007388 */ /* 0x0003e80000000400 */
[----:B----4-:R2:W-:Y:S04]  /*153f0*/  STL [R1+0x2130], R16 ;  /* 0x0021301001007387 */ /* 0x0105e80000100800 */
[----:B-1----:R-:W4:Y:S04]  /*15400*/  LDL.LU R29, [R1+0x1b4] ;  /* 0x0001b400011d7983 */ /* 0x002f280000300800 */
[----:B------:R-:W4:Y:S04]  /*15410*/  LDL R25, [R1+0xe84] ;  /* 0x000e840001197983 */ /* 0x000f280000100800 */
[----:B------:R-:W4:Y:S04]  /*15420*/  LDL R24, [R1+0xd30] ;  /* 0x000d300001187983 */ /* 0x000f280000100800 */
[----:B------:R-:W4:Y:S04]  /*15430*/  LDL R23, [R1+0xfc4] ;  /* 0x000fc40001177983 */ /* 0x000f280000100800 */
[----:B------:R-:W4:Y:S04]  /*15440*/  LDL R22, [R1+0xe80] ;  /* 0x000e800001167983 */ /* 0x000f280000100800 */
[----:B------:R-:W4:Y:S04]  /*15450*/  LDL R21, [R1+0xd24] ;  /* 0x000d240001157983 */ /* 0x000f280000100800 */
[----:B------:R-:W4:Y:S04]  /*15460*/  LDL R20, [R1+0xc6c] ;  /* 0x000c6c0001147983 */ /* 0x000f280000100800 */
[----:B------:R-:W4:Y:S01]  /*15470*/  LDL R19, [R1+0xe74] ;  /* 0x000e740001137983 */ /* 0x000f220000100800 */
[----:B0-----:R-:W-:-:S03]  /*15480*/  IADD3 R4, P1, R26, R2, RZ ;  /* 0x000000021a047210 */ /* 0x001fc60007f3e0ff */
[----:B------:R-:W4:Y:S02]  /*15490*/  LDL R18, [R1+0xd20] ;  /* 0x000d200001127983 */ /* 0x000f240000100800 */
[----:B--2---:R-:W-:Y:S02]  /*154a0*/  IMAD.X R5, R17, 0x1, R0, P1 ;  /* 0x0000000111057824 */ /* 0x004fe400008e0600 */
[----:B---3--:R-:W-:Y:S04]  /*154b0*/  STL [R1+0x2134], R15 ;  /* 0x0021340f01007387 */ /* 0x008fe80000100800 */
[----:B------:R-:W2:Y:S04]  /*154c0*/  LDL R17, [R1+0xfbc] ;  /* 0x000fbc0001117983 */ /* 0x000ea80000100800 */
[----:B------:R-:W3:Y:S04]  /*154d0*/  LDL R16, [R1+0xe70] ;  /* 0x000e700001107983 */ /* 0x000ee80000100800 */
[----:B------:R0:W-:Y:S02]  /*154e0*/  STS.U16 [R3+0x6000], R14 ;  /* 0x0060000e03007388 */ /* 0x0001e40000000400 */
[----:B0-----:R-:W-:-:S06]  /*154f0*/  PRMT R14, RZ, 0x7610, R14 ;  /* 0x00007610ff0e7816 */ /* 0x001fcc000000000e */
[----:B------:R4:W2:Y:S01]  /*15500*/  @!P0 LDG.E.U16 R14, [R4.64] ;  /* 0x00000004040e8981 */ /* 0x0008a2000c1e1500 */
[----:B------:R-:W-:-:S03]  /*15510*/  PRMT R13, RZ, 0x7610, R13 ;  /* 0x00007610ff0d7816 */ /* 0x000fc6000000000d */
[----:B------:R0:W-:Y:S02]  /*15520*/  STS.U16 [R3+0x6400], R12 ;  /* 0x0064000c03007388 */ /* 0x0001e40000000400 */
[----:B0-----:R-:W-:Y:S02]  /*15530*/  PRMT R12, RZ, 0x7610, R12 ;  /* 0x00007610ff0c7816 */ /* 0x001fe4000000000c */
[----:B------:R-:W-:Y:S01]  /*15540*/  PRMT R11, RZ, 0x7610, R11 ;  /* 0x00007610ff0b7816 */ /* 0x000fe2000000000b */
[----:B------:R0:W-:Y:S02]  /*15550*/  STS.U16 [R3+0x6800], R10 ;  /* 0x0068000a03007388 */ /* 0x0001e40000000400 */
[----:B0-----:R-:W-:Y:S02]  /*15560*/  PRMT R10, RZ, 0x7610, R10 ;  /* 0x00007610ff0a7816 */ /* 0x001fe4000000000a */
[----:B------:R0:W-:Y:S02]  /*15570*/  STS.U16 [R3+0x6a00], R9 ;  /* 0x006a000903007388 */ /* 0x0001e40000000400 */
[----:B0-----:R-:W-:-:S02]  /*15580*/  PRMT R9, RZ, 0x7610, R9 ;  /* 0x00007610ff097816 */ /* 0x001fc40000000009 */
[----:B----4-:R-:W-:-:S05]  /*15590*/  IADD3 R4, P1, R25, R2, RZ ;  /* 0x0000000219047210 */ /* 0x010fca0007f3e0ff */
[----:B------:R-:W-:-:S05]  /*155a0*/  IMAD.X R5, R24, 0x1, R0, P1 ;  /* 0x0000000118057824 */ /* 0x000fca00008e0600 */
[----:B------:R0:W4:Y:S02]  /*155b0*/  @!P0 LDG.E.U16 R13, [R4.64] ;  /* 0x00000004040d8981 */ /* 0x000124000c1e1500 */
[----:B0-----:R-:W-:-:S05]  /*155c0*/  IADD3 R4, P1, R23, R2, RZ ;  /* 0x0000000217047210 */ /* 0x001fca0007f3e0ff */
        /* <DEDUP_REMOVED lines=8> */
[----:B--2---:R-:W-:-:S05]  /*15650*/  IADD3 R4, P1, R17, R2, RZ ;  /* 0x0000000211047210 */ /* 0x004fca0007f3e0ff */
[----:B---3--:R-:W-:-:S05]  /*15660*/  IMAD.X R5, R16, 0x1, R0, P1 ;  /* 0x0000000110057824 */ /* 0x008fca00008e0600 */
[----:B------:R-:W2:Y:S04]  /*15670*/  @!P0 LDG.E.U16 R9, [R4.64] ;  /* 0x0000000404098981 */ /* 0x000ea8000c1e1500 */
[----:B------:R0:W-:Y:S04]  /*15680*/  STL [R1+0x2138], R14 ;  /* 0x0021380e01007387 */ /* 0x0001e80000100800 */
[----:B------:R-:W3:Y:S04]  /*15690*/  LDL R15, [R1+0xd14] ;  /* 0x000d1400010f7983 */ /* 0x000ee80000100800 */
[----:B0-----:R-:W3:Y:S04]  /*156a0*/  LDL R14, [R1+0xc64] ;  /* 0x000c6400010e7983 */ /* 0x001ee80000100800 */
[----:B----4-:R-:W-:Y:S04]  /*156b0*/  STL [R1+0x213c], R13 ;  /* 0x00213c0d01007387 */ /* 0x010fe80000100800 */
[----:B------:R0:W-:Y:S04]  /*156c0*/  STL [R1+0x2140], R12 ;  /* 0x0021400c01007387 */ /* 0x0001e80000100800 */
[----:B0-----:R-:W4:Y:S04]  /*156d0*/  LDL R12, [R1+0xe64] ;  /* 0x000e6400010c7983 */ /* 0x001f280000100800 */
[----:B------:R0:W-:Y:S04]  /*156e0*/  STL [R1+0x2144], R11 ;  /* 0x0021440b01007387 */ /* 0x0001e80000100800 */
[----:B------:R1:W-:Y:S04]  /*156f0*/  STL [R1+0x2148], R10 ;  /* 0x0021480a01007387 */ /* 0x0003e80000100800 */
[----:B--2---:R2:W-:Y:S04]  /*15700*/  STL [R1+0x214c], R9 ;  /* 0x00214c0901007387 */ /* 0x0045e80000100800 */
[----:B0-----:R-:W4:Y:S04]  /*15710*/  LDL R11, [R1+0xd10] ;  /* 0x000d1000010b7983 */ /* 0x001f280000100800 */
[----:B-1----:R-:W4:Y:S04]  /*15720*/  LDL R10, [R1+0xfb4] ;  /* 0x000fb400010a7983 */ /* 0x002f280000100800 */
[----:B--2---:R-:W2:Y:S01]  /*15730*/  LDL R9, [R1+0xe60] ;  /* 0x000e600001097983 */ /* 0x004ea20000100800 */
[----:B---3--:R-:W-:-:S03]  /*15740*/  IADD3 R4, P1, R15, R2, RZ ;  /* 0x000000020f047210 */ /* 0x008fc60007f3e0ff */
[----:B------:R0:W-:Y:S02]  /*15750*/  STS.U16 [R3+0x6c00], R8 ;  /* 0x006c000803007388 */ /* 0x0001e40000000400 */
[----:B------:R-:W-:Y:S02]  /*15760*/  IMAD.X R5, R14, 0x1, R0, P1 ;  /* 0x000000010e057824 */ /* 0x000fe400008e0600 */
[----:B------:R1:W-:Y:S04]  /*15770*/  STS.U16 [R3+0x6e00], R7 ;  /* 0x006e000703007388 */ /* 0x0003e80000000400 */
[----:B------:R3:W-:Y:S01]  /*15780*/  STS.U16 [R3+0x7000], R6 ;  /* 0x0070000603007388 */ /* 0x0007e20000000400 */
[----:B0-----:R-:W-:-:S03]  /*15790*/  PRMT R8, RZ, 0x7610, R8 ;  /* 0x00007610ff087816 */ /* 0x001fc60000000008 */
[----:B------:R-:W2:Y:S04]  /*157a0*/  LDL.LU R13, [R1+0x1b0] ;  /* 0x0001b000010d7983 */ /* 0x000ea80000300800 */
[----:B------:R4:W2:Y:S01]  /*157b0*/  @!P0 LDG.E.U16 R8, [R4.64] ;  /* 0x0000000404088981 */ /* 0x0008a2000c1e1500 */
[----:B-1----:R-:W-:Y:S02]  /*157c0*/  PRMT R7, RZ, 0x7610, R7 ;  /* 0x00007610ff077816 */ /* 0x002fe40000000007 */
[----:B---3--:R-:W-:Y:S01]  /*157d0*/  PRMT R6, RZ, 0x7610, R6 ;  /* 0x00007610ff067816 */ /* 0x008fe20000000006 */
[----:B------:R-:W3:Y:S04]  /*157e0*/  LDL.LU R14, [R1+0x100] ;  /* 0x00010000010e7983 */ /* 0x000ee80000300800 */
[----:B------:R-:W3:Y:S04]  /*157f0*/  LDL.LU R15, [R1+0xf0] ;  /* 0x0000f000010f7983 */ /* 0x000ee80000300800 */
[----:B------:R0:W-:Y:S04]  /*15800*/  STS.U16 [R3+0x6600], R29 ;  /* 0x0066001d03007388 */ /* 0x0001e80000000400 */
[----:B------:R-:W3:Y:S04]  /*15810*/  LDL.LU R16, [R1+0xe0] ;  /* 0x0000e00001107983 */ /* 0x000ee80000300800 */
[----:B0-----:R-:W3:Y:S04]  /*15820*/  LDL.LU R29, [R1+0xd4] ;  /* 0x0000d400011d7983 */ /* 0x001ee80000300800 */
[----:B------:R-:W3:Y:S04]  /*15830*/  LDL.LU R17, [R1+0xc8] ;  /* 0x0000c80001117983 */ /* 0x000ee80000300800 */
[----:B------:R-:W3:Y:S01]  /*15840*/  LDL.LU R18, [R1+0xbc] ;  /* 0x0000bc0001127983 */ /* 0x000ee20000300800 */
[----:B----4-:R-:W-:-:S05]  /*15850*/  IADD3 R4, P1, R12, R2, RZ ;  /* 0x000000020c047210 */ /* 0x010fca0007f3e0ff */
[----:B------:R-:W-:-:S05]  /*15860*/  IMAD.X R5, R11, 0x1, R0, P1 ;  /* 0x000000010b057824 */ /* 0x000fca00008e0600 */
[----:B------:R0:W4:Y:S02]  /*15870*/  @!P0 LDG.E.U16 R7, [R4.64] ;  /* 0x0000000404078981 */ /* 0x000124000c1e1500 */
[----:B0-----:R-:W-:-:S05]  /*15880*/  IADD3 R4, P1, R10, R2, RZ ;  /* 0x000000020a047210 */ /* 0x001fca0007f3e0ff */
[----:B--2---:R-:W-:-:S05]  /*15890*/  IMAD.X R5, R9, 0x1, R0, P1 ;  /* 0x0000000109057824 */ /* 0x004fca00008e0600 */
[----:B------:R-:W2:Y:S04]  /*158a0*/  @!P0 LDG.E.U16 R6, [R4.64] ;  /* 0x0000000404068981 */ /* 0x000ea8000c1e1500 */
[----:B------:R-:W-:Y:S04]  /*158b0*/  STL [R1+0x2150], R8 ;  /* 0x0021500801007387 */ /* 0x000fe80000100800 */
[----:B------:R-:W3:Y:S04]  /*158c0*/  LDL.LU R19, [R1+0x4e0] ;  /* 0x0004e00001137983 */ /* 0x000ee80000300800 */
[----:B------:R-:W3:Y:S04]  /*158d0*/  LDL.LU R20, [R1+0xb4] ;  /* 0x0000b40001147983 */ /* 0x000ee80000300800 */
[----:B------:R-:W3:Y:S04]  /*158e0*/  LDL.LU R21, [R1+0xa4] ;  /* 0x0000a40001157983 */ /* 0x000ee80000300800 */
[----:B------:R-:W3:Y:S04]  /*158f0*/  LDL.LU R22, [R1+0x9c] ;  /* 0x00009c0001167983 */ /* 0x000ee80000300800 */
[----:B------:R-:W3:Y:S04]  /*15900*/  LDL.LU R23, [R1+0x94] ;  /* 0x0000940001177983 */ /* 0x000ee80000300800 */
[----:B------:R-:W3:Y:S04]  /*15910*/  LDL.LU R24, [R1+0x90] ;  /* 0x0000900001187983 */ /* 0x000ee80000300800 */
[----:B------:R-:W3:Y:S04]  /*15920*/  LDL.LU R25, [R1+0x8c] ;  /* 0x00008c0001197983 */ /* 0x000ee80000300800 */
[----:B------:R0:W-:Y:S04]  /*15930*/  STS.U16 [R3+0x5800], R27 ;  /* 0x0058001b03007388 */ /* 0x0001e80000000400 */
[----:B------:R-:W3:Y:S04]  /*15940*/  LDL.LU R26, [R1+0x88] ;  /* 0x00008800011a7983 */ /* 0x000ee80000300800 */
[----:B------:R1:W-:Y:S04]  /*15950*/  STS.U16 [R3+0x6200], R28 ;  /* 0x0062001c03007388 */ /* 0x0003e80000000400 */
[----:B0-----:R-:W3:Y:S04]  /*15960*/  LDL.LU R27, [R1+0x84] ;  /* 0x00008400011b7983 */ /* 0x001ee80000300800 */
[----:B-1----:R-:W3:Y:S04]  /*15970*/  LDL.LU R28, [R1+0x80] ;  /* 0x00008000011c7983 */ /* 0x002ee80000300800 */
[----:B----4-:R-:W-:Y:S04]  /*15980*/  STL [R1+0x2154], R7 ;  /* 0x0021540701007387 */ /* 0x010fe80000100800 */
[----:B------:R-:W-:Y:S04]  /*15990*/  STL [R1+0x10c8], R2 ;  /* 0x0010c80201007387 */ /* 0x000fe80000100800 */
        /* <DEDUP_REMOVED lines=8> */
[----:B------:R-:W-:Y:S04]  /*15a20*/  STS.U16 [R3+0x7200], R13 ;  /* 0x0072000d03007388 */ /* 0x000fe80000000400 */
[----:B---3--:R0:W-:Y:S04]  /*15a30*/  STS.U16 [R3+0x7a00], R29 ;  /* 0x007a001d03007388 */ /* 0x0081e80000000400 */
[----:B------:R-:W-:Y:S04]  /*15a40*/  STS.U16 [R3+0x7400], R14 ;  /* 0x0074000e03007388 */ /* 0x000fe80000000400 */
[----:B------:R-:W-:Y:S01]  /*15a50*/  STS.U16 [R3+0x7600], R15 ;  /* 0x0076000f03007388 */ /* 0x000fe20000000400 */
[----:B0-----:R-:W-:-:S03]  /*15a60*/  LOP3.LUT R29, R3, 0x20, RZ, 0x3c, !PT ;  /* 0x00000020031d7812 */ /* 0x001fc600078e3cff */
        /* <DEDUP_REMOVED lines=14> */
[----:B------:R0:W-:Y:S04]  /*15b50*/  STS.U16 [R3+0x7e00], R18 ;  /* 0x007e001203007388 */ /* 0x0001e80000000400 */
[----:B-1----:R-:W3:Y:S04]  /*15b60*/  LDL.LU R17, [R1+0x44] ;  /* 0x0000440001117983 */ /* 0x002ee80000300800 */
        /* <DEDUP_REMOVED lines=20> */
[----:B0-----:R-:W3:Y:S04]  /*15cb0*/  LDL.LU R28, [R1+0x18] ;  /* 0x00001800011c7983 */ /* 0x001ee80000300800 */
[----:B------:R-:W3:Y:S04]  /*15cc0*/  LDL.LU R3, [R1+0x14] ;  /* 0x0000140001037983 */ /* 0x000ee80000300800 */
[----:B------:R-:W3:Y:S04]  /*15cd0*/  LDL.LU R4, [R1+0x10] ;  /* 0x0000100001047983 */ /* 0x000ee80000300800 */
[----:B------:R-:W3:Y:S04]  /*15ce0*/  LDL.LU R5, [R1+0xc] ;  /* 0x00000c0001057983 */ /* 0x000ee80000300800 */
[----:B------:R-:W3:Y:S04]  /*15cf0*/  LDL.LU R0, [R1+0x8] ;  /* 0x0000080001007983 */ /* 0x000ee80000300800 */
[----:B------:R-:W3:Y:S04]  /*15d00*/  LDL.LU R2, [R1+0x4] ;  /* 0x0000040001027983 */ /* 0x000ee80000300800 */
[----:B--2---:R0:W-:Y:S04]  /*15d10*/  STS.U16 [R29+0x1300], R6 ;  /* 0x001300061d007388 */ /* 0x0041e80000000400 */
[----:B0-----:R-:W2:Y:S04]  /*15d20*/  LDL.LU R6, [R1+0x2164] ;  /* 0x0021640001067983 */ /* 0x001ea80000300800 */
[----:B--2---:R0:W-:Y:S04]  /*15d30*/  STS.U16 [R29+0x1500], R6 ;  /* 0x001500061d007388 */ /* 0x0041e80000000400 */
[----:B0-----:R-:W2:Y:S04]  /*15d40*/  LDL.LU R6, [R1+0x2160] ;  /* 0x0021600001067983 */ /* 0x001ea80000300800 */
[----:B--2---:R0:W-:Y:S04]  /*15d50*/  STS.U16 [R29+0x1700], R6 ;  /* 0x001700061d007388 */ /* 0x0041e80000000400 */
[----:B0-----:R-:W2:Y:S04]  /*15d60*/  LDL.LU R6, [R1+0x215c] ;  /* 0x00215c0001067983 */ /* 0x001ea80000300800 */
[----:B--2---:R0:W-:Y:S04]  /*15d70*/  STS.U16 [R29+0x1900], R6 ;  /* 0x001900061d007388 */ /* 0x0041e80000000400 */
[----:B---3--:R1:W-:Y:S04]  /*15d80*/  STS.U16 [R29+0x1b00], R7 ;  /* 0x001b00071d007388 */ /* 0x0083e80000000400 */
[----:B----4-:R2:W-:Y:S04]  /*15d90*/  STS.U16 [R29+0x1d00], R8 ;  /* 0x001d00081d007388 */ /* 0x0105e80000000400 */
[----:B0-----:R-:W3:Y:S04]  /*15da0*/  LDL.LU R6, [R1+0x2158] ;  /* 0x0021580001067983 */ /* 0x001ee80000300800 */
[----:B-1----:R-:W4:Y:S04]  /*15db0*/  LDL.LU R7, [R1+0x2154] ;  /* 0x0021540001077983 */ /* 0x002f280000300800 */
[----:B--2---:R-:W2:Y:S04]  /*15dc0*/  LDL.LU R8, [R1+0x2150] ;  /* 0x0021500001087983 */ /* 0x004ea80000300800 */
[----:B------:R0:W-:Y:S04]  /*15dd0*/  STS.U16 [R29+0x1f00], R9 ;  /* 0x001f00091d007388 */ /* 0x0001e80000000400 */
[----:B------:R1:W-:Y:S04]  /*15de0*/  STS.U16 [R29+0x2100], R10 ;  /* 0x0021000a1d007388 */ /* 0x0003e80000000400 */
[----:B------:R1:W-:Y:S04]  /*15df0*/  STS.U16 [R29+0x2300], R11 ;  /* 0x0023000b1d007388 */ /* 0x0003e80000000400 */
[----:B0-----:R-:W2:Y:S04]  /*15e00*/  LDL.LU R9, [R1+0x214c] ;  /* 0x00214c0001097983 */ /* 0x001ea80000300800 */
[----:B-1----:R-:W2:Y:S04]  /*15e10*/  LDL.LU R10, [R1+0x2148] ;  /* 0x00214800010a7983 */ /* 0x002ea80000300800 */
[----:B------:R-:W2:Y:S04]  /*15e20*/  LDL.LU R11, [R1+0x2144] ;  /* 0x00214400010b7983 */ /* 0x000ea80000300800 */
        /* <DEDUP_REMOVED lines=32> */
[----:B0-----:R-:W2:Y:S04]  /*16030*/  LDL.LU R27, [R1+0x2104] ;  /* 0x00210400011b7983 */ /* 0x001ea80000300800 */
[----:B-1----:R-:W2:Y:S04]  /*16040*/  LDL.LU R28, [R1+0x2100] ;  /* 0x00210000011c7983 */ /* 0x002ea80000300800 */
[----:B------:R-:W-:Y:S04]  /*16050*/  STS.U16 [R29+0x4700], R3 ;  /* 0x004700031d007388 */ /* 0x000fe80000000400 */
[----:B------:R-:W-:Y:S04]  /*16060*/  STS.U16 [R29+0x4900], R4 ;  /* 0x004900041d007388 */ /* 0x000fe80000000400 */
[----:B------:R-:W-:Y:S04]  /*16070*/  STS.U16 [R29+0x4b00], R5 ;  /* 0x004b00051d007388 */ /* 0x000fe80000000400 */
[----:B------:R-:W-:Y:S04]  /*16080*/  STS.U16 [R29+0x4d00], R0 ;  /* 0x004d00001d007388 */ /* 0x000fe80000000400 */
[----:B------:R0:W-:Y:S04]  /*16090*/  STS.U16 [R29+0x4f00], R2 ;  /* 0x004f00021d007388 */ /* 0x0001e80000000400 */
[----:B0-----:R-:W0:Y:S02]  /*160a0*/  S2R R2, SR_TID.X ;  /* 0x0000000000027919 */ /* 0x001e240000002100 */
[----:B0-----:R-:W-:-:S02]  /*160b0*/  LOP3.LUT R3, R2, 0x7, RZ, 0xc0, !PT ;  /* 0x0000000702037812 */ /* 0x001fc400078ec0ff */
[----:B--2---:R0:W-:Y:S04]  /*160c0*/  STS.U16 [R29+0x5100], R28 ;  /* 0x0051001c1d007388 */ /* 0x0041e80000000400 */
[----:B0-----:R-:W2:Y:S04]  /*160d0*/  LDL R28, [R1+0x458] ;  /* 0x00045800011c7983 */ /* 0x001ea80000100800 */
[----:B------:R-:W-:Y:S04]  /*160e0*/  STS.U16 [R29+0x5300], R27 ;  /* 0x0053001b1d007388 */ /* 0x000fe80000000400 */
[----:B------:R0:W-:Y:S04]  /*160f0*/  STS.U16 [R29+0x5500], R26 ;  /* 0x0055001a1d007388 */ /* 0x0001e80000000400 */
[----:B------:R-:W-:Y:S04]  /*16100*/  STS.U16 [R29+0x5700], R25 ;  /* 0x005700191d007388 */ /* 0x000fe80000000400 */
        /* <DEDUP_REMOVED lines=17> */
[----:B----4-:R-:W-:Y:S04]  /*16220*/  STS.U16 [R29+0x7b00], R7 ;  /* 0x007b00071d007388 */ /* 0x010fe80000000400 */
[----:B---3--:R1:W-:Y:S01]  /*16230*/  STS.U16 [R29+0x7d00], R6 ;  /* 0x007d00061d007388 */ /* 0x0083e20000000400 */
[----:B------:R-:W-:-:S02]  /*16240*/  IMAD R3, R3, 0x110, RZ ;  /* 0x0000011003037824 */ /* 0x000fc400078e02ff */
[C---:B0-----:R-:W-:Y:S02]  /*16250*/  IMAD.SHL.U32 R26, R2.reuse, 0x2, RZ ;  /* 0x00000002021a7824 */ /* 0x041fe400078e00ff */
[----:B------:R-:W-:-:S03]  /*16260*/  IMAD.SHL.U32 R2, R2, 0x80, RZ ;  /* 0x0000008002027824 */ /* 0x000fc600078e00ff */
[----:B------:R-:W-:-:S04]  /*16270*/  LOP3.LUT R0, R3, 0x10, R26, 0x78, !PT ;  /* 0x0000001003007812 */ /* 0x000fc800078e781a */
[----:B------:R-:W-:Y:S01]  /*16280*/  LOP3.LUT R0, R0, 0x800, R2, 0xf8, !PT ;  /* 0x0000080000007812 */ /* 0x000fe200078ef802 */
[----:B------:R-:W-:Y:S06]  /*16290*/  BAR.SYNC.DEFER_BLOCKING 0x0 ;  /* 0x0000000000007b1d */ /* 0x000fec0000010000 */
[----:B------:R-:W0:Y:S01]  /*162a0*/  LDSM.16.MT88.4 R12, [R0+0x8000] ;  /* 0x00800000000c783b */ /* 0x000e220000004200 */
[C-C-:B------:R-:W-:Y:S02]  /*162b0*/  LOP3.LUT R27, R3.reuse, 0x10, R26.reuse, 0x78, !PT ;  /* 0x00000010031b7812 */ /* 0x140fe400078e781a */
[----:B-1----:R-:W-:Y:S01]  /*162c0*/  LOP3.LUT R29, R3, 0x10, R26, 0x78, !PT ;  /* 0x00000010031d7812 */ /* 0x002fe200078e781a */
[----:B------:R-:W-:Y:S01]  /*162d0*/  LDSM.16.MT88.4 R16, [R0+0x8080] ;  /* 0x008080000010783b */ /* 0x000fe20000004200 */
[----:B------:R-:W-:-:S04]  /*162e0*/  LOP3.LUT R27, R27, 0x800, R2, 0xf8, !PT ;  /* 0x000008001b1b7812 */ /* 0x000fc800078ef802 */
[----:B------:R-:W-:-:S05]  /*162f0*/  LOP3.LUT R27, R27, 0x20, RZ, 0x3c, !PT ;  /* 0x000000201b1b7812 */ /* 0x000fca00078e3cff */
[----:B------:R-:W1:Y:S04]  /*16300*/  LDSM.16.MT88.4 R4, [R27+0x8000] ;  /* 0x008000001b04783b */ /* 0x000e680000004200 */
[----:B0-----:R-:W-:Y:S01]  /*16310*/  STL.64 [R1+0x10], R12 ;  /* 0x0000100c01007387 */ /* 0x001fe20000100a00 */
[----:B------:R-:W-:Y:S02]  /*16320*/  IMAD.MOV.U32 R11, RZ, RZ, R12 ;  /* 0x000000ffff0b7224 */ /* 0x000fe400078e000c */
[----:B------:R-:W-:Y:S01]  /*16330*/  IMAD.MOV.U32 R10, RZ, RZ, R13 ;  /* 0x000000ffff0a7224 */ /* 0x000fe200078e000d */
[----:B------:R-:W-:Y:S01]  /*16340*/  STL.64 [R1+0x18], R14 ;  /* 0x0000180e01007387 */ /* 0x000fe20000100a00 */
[----:B------:R-:W-:Y:S02]  /*16350*/  IMAD.MOV.U32 R9, RZ, RZ, R14 ;  /* 0x000000ffff097224 */ /* 0x000fe400078e000e */
[----:B------:R-:W-:Y:S01]  /*16360*/  IMAD.MOV.U32 R8, RZ, RZ, R15 ;  /* 0x000000ffff087224 */ /* 0x000fe200078e000f */
[----:B------:R-:W-:-:S02]  /*16370*/  LOP3.LUT R3, R3, 0x10, R26, 0x78, !PT ;  /* 0x0000001003037812 */ /* 0x000fc400078e781a */
[--C-:B------:R-:W-:Y:S02]  /*16380*/  LOP3.LUT R29, R29, 0x800, R2.reuse, 0xf8, !PT ;  /* 0x000008001d1d7812 */ /* 0x100fe400078ef802 */
[----:B------:R-:W-:Y:S01]  /*16390*/  LOP3.LUT R3, R3, 0x800, R2, 0xf8, !PT ;  /* 0x0000080003037812 */ /* 0x000fe200078ef802 */
[----:B-1----:R0:W-:Y:S01]  /*163a0*/  STL.64 [R1+0x20e8], R6 ;  /* 0x0020e80601007387 */ /* 0x0021e20000100a00 */
[----:B------:R-:W-:Y:S02]  /*163b0*/  LOP3.LUT R29, R29, 0x40, RZ, 0x3c, !PT ;  /* 0x000000401d1d7812 */ /* 0x000fe400078e3cff */
[----:B------:R-:W-:Y:S01]  /*163c0*/  LOP3.LUT R3, R3, 0x60, RZ, 0x3c, !PT ;  /* 0x0000006003037812 */ /* 0x000fe200078e3cff */
[----:B------:R-:W-:Y:S02]  /*163d0*/  IMAD.MOV.U32 R2, RZ, RZ, R18 ;  /* 0x000000ffff027224 */ /* 0x000fe400078e0012 */
[----:B------:R-:W-:Y:S01]  /*163e0*/  IMAD.MOV.U32 R0, RZ, RZ, R19 ;  /* 0x000000ffff007224 */ /* 0x000fe200078e0013 */
[----:B------:R-:W-:Y:S01]  /*163f0*/  LDSM.16.MT88.4 R20, [R29+0x8080] ;  /* 0x008080001d14783b */ /* 0x000fe20000004200 */
[----:B0-----:R-:W-:-:S02]  /*16400*/  IMAD.MOV.U32 R6, RZ, RZ, R9 ;  /* 0x000000ffff067224 */ /* 0x001fc400078e0009 */
[----:B------:R-:W-:Y:S01]  /*16410*/  IMAD.MOV.U32 R7, RZ, RZ, R8 ;  /* 0x000000ffff077224 */ /* 0x000fe200078e0008 */
[----:B--2---:R-:W0:Y:S04]  /*16420*/  LDSM.16.M88.4 R12, [R28] ;  /* 0x000000001c0c783b */ /* 0x004e280000000200 */
[----:B0-----:R-:W-:Y:S04]  /*16430*/  STL.64 [R1+0x100], R12 ;  /* 0x0001000c01007387 */ /* 0x001fe80000100a00 */
[----:B------:R-:W-:Y:S04]  /*16440*/  STL.64 [R1+0x108], R14 ;  /* 0x0001080e01007387 */ /* 0x000fe80000100a00 */
[----:B------:R0:W-:Y:S04]  /*16450*/  STL.64 [R1+0x20e0], R4 ;  /* 0x0020e00401007387 */ /* 0x0001e80000100a00 */
[----:B------:R-:W-:Y:S01]  /*16460*/  LDSM.16.MT88.4 R12, [R3+0x8000] ;  /* 0x00800000030c783b */ /* 0x000fe20000004200 */
[----:B0-----:R-:W-:-:S02]  /*16470*/  IMAD.MOV.U32 R4, RZ, RZ, R11 ;  /* 0x000000ffff047224 */ /* 0x001fc400078e000b */
[----:B------:R-:W-:Y:S02]  /*16480*/  IMAD.MOV.U32 R5, RZ, RZ, R10 ;  /* 0x000000ffff057224 */ /* 0x000fe400078e000a */
[----:B------:R-:W0:Y:S04]  /*16490*/  LDSM.16.MT88.4 R8, [R29+0x8000] ;  /* 0x008000001d08783b */ /* 0x000e280000004200 */
[----:B0-----:R-:W-:Y:S04]  /*164a0*/  STL.64 [R1+0x20f8], R10 ;  /* 0x0020f80a01007387 */ /* 0x001fe80000100a00 */
[----:B------:R-:W-:Y:S04]  /*164b0*/  STL.64 [R1+0x20f0], R8 ;  /* 0x0020f00801007387 */ /* 0x000fe80000100a00 */
[----:B------:R-:W-:Y:S04]  /*164c0*/  STL.64 [R1+0x20d8], R14 ;  /* 0x0020d80e01007387 */ /* 0x000fe80000100a00 */
[----:B------:R-:W-:Y:S04]  /*164d0*/  STL.64 [R1+0x20d0], R12 ;  /* 0x0020d00c01007387 */ /* 0x000fe80000100a00 */
[----:B------:R-:W-:Y:S04]  /*164e0*/  STL.64 [R1], R16 ;  /* 0x0000001001007387 */ /* 0x000fe80000100a00 */
[----:B------:R-:W-:Y:S04]  /*164f0*/  STL.64 [R1+0x8], R18 ;  /* 0x0000081201007387 */ /* 0x000fe80000100a00 */
[----:B------:R-:W0:Y:S04]  /*16500*/  LDSM.16.MT88.4 R16, [R27+0x8080] ;  /* 0x008080001b10783b */ /* 0x000e280000004200 */
[----:B------:R-:W1:Y:S04]  /*16510*/  LDSM.16.MT88.4 R24, [R3+0x8080] ;  /* 0x008080000318783b */ /* 0x000e680000004200 */
[----:B0-----:R-:W-:Y:S04]  /*16520*/  STL.64 [R1+0x20a8], R18 ;  /* 0x0020a81201007387 */ /* 0x001fe80000100a00 */
[----:B------:R0:W-:Y:S04]  /*16530*/  STL.64 [R1+0x20a0], R16 ;  /* 0x0020a01001007387 */ /* 0x0001e80000100a00 */
[----:B------:R-:W2:Y:S04]  /*16540*/  LDL.LU.64 R8, [R1+0x3e0] ;  /* 0x0003e00001087983 */ /* 0x000ea80000300a00 */
[----:B------:R-:W2:Y:S04]  /*16550*/  LDL.LU.64 R10, [R1+0x3e8] ;  /* 0x0003e800010a7983 */ /* 0x000ea80000300a00 */
[----:B0-----:R-:W3:Y:S04]  /*16560*/  LDL.LU.64 R16, [R1+0x2f0] ;  /* 0x0002f00001107983 */ /* 0x001ee80000300a00 */
[----:B------:R-:W3:Y:S04]  /*16570*/  LDL.LU.64 R18, [R1+0x2f8] ;  /* 0x0002f80001127983 */ /* 0x000ee80000300a00 */
[----:B------:R-:W-:Y:S04]  /*16580*/  STL.64 [R1+0x20b8], R22 ;  /* 0x0020b81601007387 */ /* 0x000fe80000100a00 */
[----:B------:R0:W-:Y:S04]  /*16590*/  STL.64 [R1+0x20b0], R20 ;  /* 0x0020b01401007387 */ /* 0x0001e80000100a00 */
[----:B0-----:R-:W2:Y:S04]  /*165a0*/  LDL.LU.64 R20, [R1+0x100] ;  /* 0x0001000001147983 */ /* 0x001ea80000300a00 */
[----:B-1----:R-:W-:Y:S04]  /*165b0*/  STL.64 [R1+0x20c8], R26 ;  /* 0x0020c81a01007387 */ /* 0x002fe80000100a00 */
[----:B------:R-:W-:Y:S04]  /*165c0*/  STL.64 [R1+0x20c0], R24 ;  /* 0x0020c01801007387 */ /* 0x000fe80000100a00 */
[----:B------:R-:W0:Y:S04]  /*165d0*/  LDSM.16.M88.4 R24, [R28+0x800] ;  /* 0x000800001c18783b */ /* 0x000e280000000200 */
[----:B------:R-:W4:Y:S04]  /*165e0*/  LDL.LU.64 R12, [R1+0x2b0] ;  /* 0x0002b000010c7983 */ /* 0x000f280000300a00 */
[----:B------:R-:W4:Y:S04]  /*165f0*/  LDL.LU.64 R14, [R1+0x2b8] ;  /* 0x0002b800010e7983 */ /* 0x000f280000300a00 */
[----:B0-----:R-:W-:Y:S04]  /*16600*/  STL.64 [R1+0xf0], R24 ;  /* 0x0000f01801007387 */ /* 0x001fe80000100a00 */
[----:B------:R-:W-:Y:S04]  /*16610*/  STL.64 [R1+0xf8], R26 ;  /* 0x0000f81a01007387 */ /* 0x000fe80000100a00 */
[----:B------:R-:W0:Y:S04]  /*16620*/  LDSM.16.M88.4 R24, [R28+0x1000] ;  /* 0x001000001c18783b */ /* 0x000e280000000200 */
[----:B0-----:R-:W-:Y:S01]  /*16630*/  STL.64 [R1+0xe0], R24 ;  /* 0x0000e01801007387 */ /* 0x001fe20000100a00 */
[----:B------:R-:W-:-:S02]  /*16640*/  IMAD.MOV.U32 R29, RZ, RZ, R26 ;  /* 0x000000ffff1d7224 */ /* 0x000fc400078e001a */
[----:B------:R-:W-:Y:S01]  /*16650*/  IMAD.MOV.U32 R3, RZ, RZ, R27 ;  /* 0x000000ffff037224 */ /* 0x000fe200078e001b */
[----:B------:R-:W-:Y:S04]  /*16660*/  STL.64 [R1+0xe8], R26 ;  /* 0x0000e81a01007387 */ /* 0x000fe80000100a00 */
[----:B------:R-:W0:Y:S04]  /*16670*/  LDSM.16.M88.4 R24, [R28+0x1800] ;  /* 0x001800001c18783b */ /* 0x000e280000000200 */
[----:B------:R-:W-:Y:S04]  /*16680*/  STL [R1+0x1a9c], R3 ;  /* 0x001a9c0301007387 */ /* 0x000fe80000100800 */
[----:B------:R-:W-:Y:S04]  /*16690*/  STL [R1+0x1a98], R29 ;  /* 0x001a981d01007387 */ /* 0x000fe80000100800 */
[----:B0-----:R0:W-:Y:S04]  /*166a0*/  STL.64 [R1+0xd0], R24 ;  /* 0x0000d01801007387 */ /* 0x0011e80000100a00 */
[----:B------:R1:W-:Y:S04]  /*166b0*/  STL.64 [R1+0xd8], R26 ;  /* 0x0000d81a01007387 */ /* 0x0003e80000100a00 */
[----:B0-----:R-:W3:Y:S04]  /*166c0*/  LDL.LU.64 R24, [R1+0x190] ;  /* 0x0001900001187983 */ /* 0x001ee80000300a00 */
[----:B-1----:R-:W3:Y:S04]  /*166d0*/  LDL.LU.64 R26, [R1+0x198] ;  /* 0x00019800011a7983 */ /* 0x002ee80000300a00 */
[----:B------:R-:W-:Y:S01]  /*166e0*/  STL [R1+0x1f80], R28 ;  /* 0x001f801c01007387 */ /* 0x000fe20000100800 */
[-C--:B--2---:R-:W-:Y:S03]  /*166f0*/  HMMA.16816.F32 R4, R4, R20.reuse, R8 ;  /* 0x000000140404723c */ /* 0x084fe60000001808 */
[----:B------:R-:W4:Y:S04]  /*16700*/  LDL.LU.64 R10, [R1+0x20f8] ;  /* 0x0020f800010a7983 */ /* 0x000f280000300a00 */
[----:B------:R-:W4:Y:S11]  /*16710*/  LDL.LU.64 R8, [R1+0x20f0] ;  /* 0x0020f00001087983 */ /* 0x000f360000300a00 */
[----:B------:R-:W-:Y:S05]  /*16720*/  @!UPT UIADD3 URZ, URZ, URZ, URZ ;  /* 0x0000003f3f3ff290 */ /* 0x000fea000fffe03f */
[----:B------:R-:W-:Y:S04]  /*16730*/  STL.64 [R1+0x3e0], R4 ;  /* 0x0003e00401007387 */ /* 0x000fe80000100a00 */
[----:B------:R0:W-:Y:S04]  /*16740*/  STL.64 [R1+0x3e8], R6 ;  /* 0x0003e80601007387 */ /* 0x0001e80000100a00 */
[----:B0-----:R-:W3:Y:S04]  /*16750*/  LDL.LU.64 R6, [R1+0x20e8] ;  /* 0x0020e80001067983 */ /* 0x001ee80000300a00 */
[----:B------:R-:W3:Y:S01]  /*16760*/  LDL.LU.64 R4, [R1+0x20e0] ;  /* 0x0020e00001047983 */ /* 0x000ee20000300a00 */
[-C--:B----4-:R-:W-:Y:S08]  /*16770*/  HMMA.16816.F32 R12, R8, R20.reuse, R12 ;  /* 0x00000014080c723c */ /* 0x090ff0000000180c */
[----:B---3--:R-:W-:Y:S11]  /*16780*/  HMMA.16816.F32 R16, R4, R20, R16 ;  /* 0x000000140410723c */ /* 0x008ff60000001810 */
[----:B------:R-:W-:Y:S11]  /*16790*/  @!UPT UIADD3 URZ, URZ, URZ, URZ ;  /* 0x0000003f3f3ff290 */ /* 0x000ff6000fffe03f */
[----:B------:R-:W-:Y:S01]  /*167a0*/  @!UPT UIADD3 URZ, URZ, URZ, URZ ;  /* 0x0000003f3f3ff290 */ /* 0x000fe2000fffe03f */
[----:B------:R0:W-:Y:S04]  /*167b0*/  STL.64 [R1+0x5a0], R16 ;  /* 0x0005a01001007387 */ /* 0x0001e80000100a00 */
[----:B------:R1:W-:Y:S04]  /*167c0*/  STL.64 [R1+0x5a8], R18 ;  /* 0x0005a81201007387 */ /* 0x0003e80000100a00 */
[----:B0-----:R-:W2:Y:S04]  /*167d0*/  LDL.LU.64 R16, [R1+0x3d0] ;  /* 0x0003d00001107983 */ /* 0x001ea80000300a00 */
[----:B-1----:R-:W2:Y:S04]  /*167e0*/  LDL.LU.64 R18, [R1+0x3d8] ;  /* 0x0003d80001127983 */ /* 0x002ea80000300a00 */
[----:B------:R-:W-:Y:S04]  /*167f0*/  STL.64 [R1+0x2080], R6 ;  /* 0x0020800601007387 */ /* 0x000fe80000100a00 */
[----:B------:R0:W-:Y:S04]  /*16800*/  STL.64 [R1+0x2078], R4 ;  /* 0x0020780401007387 */ /* 0x0001e80000100a00 */
[----:B0-----:R-:W3:Y:S04]  /*16810*/  LDL.LU.64 R4, [R1+0x2e0] ;  /* 0x0002e00001047983 */ /* 0x001ee80000300a00 */
[----:B------:R-:W3:Y:S04]  /*16820*/  LDL.LU.64 R6, [R1+0x2e8] ;  /* 0x0002e80001067983 */ /* 0x000ee80000300a00 */
[----:B------:R-:W-:Y:S04]  /*16830*/  STL.64 [R1+0x720], R12 ;  /* 0x0007200c01007387 */ /* 0x000fe80000100a00 */
[----:B------:R0:W-:Y:S04]  /*16840*/  STL.64 [R1+0x728], R14 ;  /* 0x0007280e01007387 */ /* 0x0001e80000100a00 */
[----:B0-----:R-:W4:Y:S04]  /*16850*/  LDL.LU.64 R14, [R1+0x20d8] ;  /* 0x0020d800010e7983 */ /* 0x001f280000300a00 */
[----:B------:R-:W4:Y:S04]  /*16860*/  LDL.LU.64 R12, [R1+0x20d0] ;  /* 0x0020d000010c7983 */ /* 0x000f280000300a00 */
[----:B------:R0:W-:Y:S04]  /*16870*/  STL.64 [R1+0x2070], R10 ;  /* 0x0020700a01007387 */ /* 0x0001e80000100a00 */
[----:B------:R1:W-:Y:S01]  /*16880*/  STL.64 [R1+0x2068], R8 ;  /* 0x0020680801007387 */ /* 0x0003e20000100a00 */
[----:B0-----:R-:W-:-:S03]  /*16890*/  IMAD.MOV.U32 R10, RZ, RZ, R2 ;  /* 0x000000ffff0a7224 */ /* 0x001fc600078e0002 */
[----:B-1----:R-:W2:Y:S04]  /*168a0*/  LDL R8, [R1] ;  /* 0x0000000001087983 */ /* 0x002ea80000100800 */
[----:B------:R-:W2:Y:S01]  /*168b0*/  LDL R9, [R1+0x4] ;  /* 0x0000040001097983 */ /* 0x000ea20000100800 */
[----:B------:R-:W-:Y:S02]  /*168c0*/  IMAD.MOV.U32 R11, RZ, RZ, R0 ;  /* 0x000000ffff0b7224 */ /* 0x000fe400078e0000 */
[----:B------:R-:W-:Y:S02]  /*168d0*/  IMAD.MOV.U32 R2, RZ, RZ, R20 ;  /* 0x000000ffff027224 */ /* 0x000fe400078e0014 */
[----:B------:R-:W-:Y:S01]  /*168e0*/  IMAD.MOV.U32 R0, RZ, RZ, R21 ;  /* 0x000000ffff007224 */ /* 0x000fe200078e0015 */
[----:B----4-:R-:W-:Y:S11]  /*168f0*/  HMMA.16816.F32 R24, R12, R20, R24 ;  /* 0x000000140c18723c */ /* 0x010ff60000001818 */
[----:B------:R-:W-:Y:S11]  /*16900*/  @!UPT UIADD3 URZ, URZ, URZ, URZ ;  /* 0x0000003f3f3ff290 */ /* 0x000ff6000fffe03f */
[----:B------:R-:W-:Y:S01]  /*16910*/  @!UPT UIADD3 URZ, URZ, URZ, URZ ;  /* 0x0000003f3f3ff290 */ /* 0x000fe2000fffe03f */
[----:B------:R-:W-:Y:S04]  /*16920*/  STL.64 [R1+0x880], R24 ;  /* 0x0008801801007387 */ /* 0x000fe80000100a00 */
[----:B------:R0:W-:Y:S04]  /*16930*/  STL.64 [R1+0x888], R26 ;  /* 0x0008881a01007387 */ /* 0x0001e80000100a00 */
[----:B0-----:R-:W4:Y:S04]  /*16940*/  LDL.LU.64 R26, [R1+0x20c8] ;  /* 0x0020c800011a7983 */ /* 0x001f280000300a00 */
[----:B------:R-:W4:Y:S04]  /*16950*/  LDL.LU.64 R24, [R1+0x20c0] ;  /* 0x0020c00001187983 */ /* 0x000f280000300a00 */
[----:B------:R-:W2:Y:S04]  /*16960*/  LDL.LU.64 R22, [R1+0x20b8] ;  /* 0x0020b80001167983 */ /* 0x000ea80000300a00 */
[----:B------:R-:W2:Y:S04]  /*16970*/  LDL.LU.64 R20, [R1+0x20b0] ;  /* 0x0020b00001147983 */ /* 0x000ea80000300a00 */
[----:B------:R-:W-:Y:S04]  /*16980*/  STL.64 [R1+0x2050], R14 ;  /* 0x0020500e01007387 */ /* 0x000fe80000100a00 */
[----:B------:R0:W-:Y:S04]  /*16990*/  STL.64 [R1+0x2048], R12 ;  /* 0x0020480c01007387 */ /* 0x0001e80000100a00 */
[----:B0-----:R-:W2:Y:S04]  /*169a0*/  LDL.LU.64 R12, [R1+0xf0] ;  /* 0x0000f000010c7983 */ /* 0x001ea80000300a00 */
[----:B--2---:R0:W-:Y:S02]  /*169b0*/  STL.64 [R1+0x2088], R12 ;  /* 0x0020880c01007387 */ /* 0x0041e40000100a00 */
[----:B0-----:R-:W-:-:S02]  /*169c0*/  IMAD.MOV.U32 R12, RZ, RZ, R2 ;  /* 0x000000ffff0c7224 */ /* 0x001fc400078e0002 */
[----:B------:R-:W-:-:S07]  /*169d0*/  IMAD.MOV.U32 R13, RZ, RZ, R0 ;  /* 0x000000ffff0d7224 */ /* 0x000fce00078e0000 */
[-C--:B------:R-:W-:Y:S01]  /*169e0*/  HMMA.16816.F32 R8, R8, R12.reuse, R16 ;  /* 0x0000000c0808723c */ /* 0x080fe20000001810 */
[----:B------:R-:W3:Y:S04]  /*169f0*/  LDL.LU.64 R18, [R1+0x20a8] ;  /* 0x0020a80001127983 */ /* 0x000ee80000300a00 */
[----:B------:R-:W3:Y:S11]  /*16a00*/  LDL.LU.64 R16, [R1+0x20a0] ;  /* 0x0020a00001107983 */ /* 0x000ef60000300a00 */
[----:B------:R-:W-:Y:S07]  /*16a10*/  @!UPT UIADD3 URZ, URZ, URZ, URZ ;  /* 0x0000003f3f3ff290 */ /* 0x000fee000fffe03f */
[----:B------:R-:W-:Y:S04]  /*16a20*/  STL.64 [R1+0x2f0], R8 ;  /* 0x0002f00801007387 */ /* 0x000fe80000100a00 */
[----:B------:R3:W-:Y:S02]  /*16a30*/  STL.64 [R1+0x2f8], R10 ;  /* 0x0002f80a01007387 */ /* 0x0007e40000100a00 */
[-C--:B---3--:R-:W-:Y:S02]  /*16a40*/  HMMA.16816.F32 R8, R16, R12.reuse, R4 ;  /* 0x0000000c1008723c */ /* 0x088fe40000001804 */
[----:B------:R-:W2:Y:S04]  /*16a50*/  LDL.LU.64 R4, [R1+0xc40] ;  /* 0x000c400001047983 */ /* 0x000ea80000300a00 */
[----:B------:R-:W3:Y:S11]  /*16a60*/  LDL.LU.64 R6, [R1+0xc48] ;  /* 0x000c480001067983 */ /* 0x000ef60000300a00 */
[----:B------:R-:W-:Y:S06]  /*16a70*/  @!UPT UIADD3 URZ, URZ, URZ, URZ ;  /* 0x0000003f3f3ff290 */ /* 0x000fec000fffe03f */
[----:B------:R-:W-:Y:S04]  /*16a80*/  STL.64 [R1+0x4f0], R8 ;  /* 0x0004f00801007387 */ /* 0x000fe80000100a00 */
[----:B------:R-:W-:Y:S04]  /*16a90*/  STL.64 [R1+0x4f8], R10 ;  /* 0x0004f80a01007387 */ /* 0x000fe80000100a00 */
[----:B---3--:R-:W-:Y:S04]  /*16aa0*/  STL.64 [R1+0x2098], R6 ;  /* 0x0020980601007387 */ /* 0x008fe80000100a00 */
[----:B--2---:R0:W-:Y:S04]  /*16ab0*/  STL.64 [R1+0x2090], R4 ;  /* 0x0020900401007387 */ /* 0x0041e80000100a00 */
[----:B0-----:R-:W4:Y:S04]  /*16ac0*/  LDL.LU.64 R4, [R1+0x140] ;  /* 0x0001400001047983 */ /* 0x001f280000300a00 */
[----:B------:R-:W4:Y:S04]  /*16ad0*/  LDL.LU.64 R6, [R1+0x148] ;  /* 0x0001480001067983 */ /* 0x000f280000300a00 */
[----:B------:R-:W2:Y:S04]  /*16ae0*/  LDL.LU.64 R8, [R1+0x3c0] ;  /* 0x0003c00001087983 */ /* 0x000ea80000300a00 */
[----:B------:R-:W2:Y:S04]  /*16af0*/  LDL.LU.64 R10, [R1+0x3c8] ;  /* 0x0003c800010a7983 */ /* 0x000ea80000300a00 */
[----:B------:R0:W-:Y:S04]  /*16b00*/  STL.64 [R1+0x2020], R18 ;  /* 0x0020201201007387 */ /* 0x0001e80000100a00 */
[----:B------:R1:W-:Y:S04]  /*16b10*/  STL.64 [R1+0x2018], R16 ;  /* 0x0020181001007387 */ /* 0x0003e80000100a00 */
[----:B0-----:R-:W3:Y:S04]  /*16b20*/  LDL.64 R18, [R1+0x8] ;  /* 0x0000080001127983 */ /* 0x001ee80000100a00 */
[----:B-1----:R-:W2:Y:S04]  /*16b30*/  LDL.64 R16, [R1] ;  /* 0x0000000001107983 */ /* 0x002ea80000100a00 */
[----:B---3--:R-:W-:Y:S04]  /*16b40*/  STL.64 [R1+0x2040], R18 ;  /* 0x0020401201007387 */ /* 0x008fe80000100a00 */
[----:B--2---:R0:W-:Y:S04]  /*16b50*/  STL.64 [R1+0x2038], R16 ;  /* 0x0020381001007387 */ /* 0x0041e80000100a00 */
[----:B0-----:R-:W2:Y:S04]  /*16b60*/  LDL.LU.64 R16, [R1+0x200] ;  /* 0x0002000001107983 */ /* 0x001ea80000300a00 */
[----:B------:R-:W2:Y:S02]  /*16b70*/  LDL.LU.64 R18, [R1+0x208] ;  /* 0x0002080001127983 */ /* 0x000ea40000300a00 */
[-C--:B--2---:R-:W-:Y:S11]  /*16b80*/  HMMA.16816.F32 R16, R20, R12.reuse, R16 ;  /* 0x0000000c1410723c */ /* 0x084ff60000001810 */
[----:B------:R-:W-:Y:S11]  /*16b90*/  @!UPT UIADD3 URZ, URZ, URZ, URZ ;  /* 0x0000003f3f3ff290 */ /* 0x000ff6000fffe03f */
[----:B------:R-:W-:Y:S01]  /*16ba0*/  @!UPT UIADD3 URZ, URZ, URZ, URZ ;  /* 0x0000003f3f3ff290 */ /* 0x000fe2000fffe03f */
[----:B------:R0:W-:Y:S04]  /*16bb0*/  STL.64 [R1+0x670], R16 ;  /* 0x0006701001007387 */ /* 0x0001e80000100a00 */
[----:B------:R1:W-:Y:S04]  /*16bc0*/  STL.64 [R1+0x678], R18 ;  /* 0x0006781201007387 */ /* 0x0003e80000100a00 */
[----:B0-----:R-:W2:Y:S04]  /*16bd0*/  LDL.LU.64 R16, [R1+0x1c0] ;  /* 0x0001c00001107983 */ /* 0x001ea80000300a00 */
[----:B-1----:R-:W3:Y:S01]  /*16be0*/  LDL.LU.64 R18, [R1+0x1c8] ;  /* 0x0001c80001127983 */ /* 0x002ee20000300a00 */
[----:B----4-:R-:W-:Y:S03]  /*16bf0*/  HMMA.16816.F32 R12, R24, R12, R4 ;  /* 0x0000000c180c723c */ /* 0x010fe60000001804 */
[----:B---3--:R-:W-:Y:S04]  /*16c00*/  STL.64 [R1+0x2060], R18 ;  /* 0x0020601201007387 */ /* 0x008fe80000100a00 */
[----:B--2---:R0:W-:Y:S04]  /*16c10*/  STL.64 [R1+0x2058], R16 ;  /* 0x0020581001007387 */ /* 0x0041e80000100a00 */
[----:B0-----:R-:W2:Y:S04]  /*16c20*/  LDL.LU.64 R16, [R1+0x2c0] ;  /* 0x0002c00001107983 */ /* 0x001ea80000300a00 */
[----:B------:R-:W2:Y:S04]  /*16c30*/  LDL.LU.64 R18, [R1+0x2c8] ;  /* 0x0002c80001127983 */ /* 0x000ea80000300a00 */
[----:B------:R0:W-:Y:S04]  /*16c40*/  STL.64 [R1+0x2030], R22 ;  /* 0x0020301601007387 */ /* 0x0001e80000100a00 */
[----:B------:R1:W-:Y:S04]  /*16c50*/  STL.64 [R1+0x2028], R20 ;  /* 0x0020281401007387 */ /* 0x0003e80000100a00 */
[----:B0-----:R-:W3:Y:S04]  /*16c60*/  LDL.64 R22, [R1+0x18] ;  /* 0x0000180001167983 */ /* 0x001ee80000100a00 */
[----:B-1----:R-:W3:Y:S04]  /*16c70*/  LDL.64 R20, [R1+0x10] ;  /* 0x0000100001147983 */ /* 0x002ee80000100a00 */
[----:B------:R-:W3:Y:S04]  /*16c80*/  LDL.LU.64 R6, [R1+0x2098] ;  /* 0x0020980001067983 */ /* 0x000ee80000300a00 */
[----:B------:R-:W3:Y:S04]  /*16c90*/  LDL.LU.64 R4, [R1+0x2090] ;  /* 0x0020900001047983 */ /* 0x000ee80000300a00 */
[----:B------:R0:W-:Y:S04]  /*16ca0*/  STL.64 [R1+0x7d0], R12 ;  /* 0x0007d00c01007387 */ /* 0x0001e80000100a00 */
[----:B------:R-:W-:Y:S04]  /*16cb0*/  STL.64 [R1+0x7d8], R14 ;  /* 0x0007d80e01007387 */ /* 0x000fe80000100a00 */
[----:B0-----:R-:W3:Y:S02]  /*16cc0*/  LDL.LU.64 R12, [R1+0x2088] ;  /* 0x00208800010c7983 */ /* 0x001ee40000300a00 */
[----:B---3--:R-:W-:Y:S11]  /*16cd0*/  HMMA.16816.F32 R4, R20, R12, R4 ;  /* 0x0000000c1404723c */ /* 0x008ff60000001804 */
[----:B------:R-:W-:Y:S11]  /*16ce0*/  @!UPT UIADD3 URZ, URZ, URZ, URZ ;  /* 0x0000003f3f3ff290 */ /* 0x000ff6000fffe03f */
[----:B------:R-:W-:Y:S01]  /*16cf0*/  @!UPT UIADD3 URZ, URZ, URZ, URZ ;  /* 0x0000003f3f3ff290 */ /* 0x000fe2000fffe03f */
[----:B------:R-:W-:Y:S04]  /*16d00*/  STL.64 [R1+0x3d0], R4 ;  /* 0x0003d00401007387 */ /* 0x000fe80000100a00 */
[----:B------:R0:W-:Y:S04]  /*16d10*/  STL.64 [R1+0x3d8], R6 ;  /* 0x0003d80601007387 */ /* 0x0001e80000100a00 */
[----:B0-----:R-:W3:Y:S04]  /*16d20*/  LDL.LU.64 R6, [R1+0x2080] ;  /* 0x0020800001067983 */ /* 0x001ee80000300a00 */
[----:B------:R-:W3:Y:S01]  /*16d30*/  LDL.LU.64 R4, [R1+0x2078] ;  /* 0x0020780001047983 */ /* 0x000ee20000300a00 */
[----:B------:R-:W-:-:S03]  /*16d40*/  IMAD.MOV.U32 R29, RZ, RZ, R23 ;  /* 0x000000ffff1d7224 */ /* 0x000fc600078e0017 */
[----:B------:R-:W4:Y:S04]  /*16d50*/  LDL.LU.64 R20, [R1+0xbb0] ;  /* 0x000bb00001147983 */ /* 0x000f280000300a00 */
[----:B------:R-:W4:Y:S01]  /*16d60*/  LDL.LU.64 R22, [R1+0xbb8] ;  /* 0x000bb80001167983 */ /* 0x000f220000300a00 */
[----:B---3--:R-:W-:Y:S11]  /*16d70*/  HMMA.16816.F32 R8, R4, R12, R8 ;  /* 0x0000000c0408723c */ /* 0x008ff60000001808 */
[----:B------:R-:W-:Y:S11]  /*16d80*/  @!UPT UIADD3 URZ, URZ, URZ, URZ ;  /* 0x0000003f3f3ff290 */ /* 0x000ff6000fffe03f */
[----:B------:R-:W-:Y:S01]  /*16d90*/  @!UPT UIADD3 URZ, URZ, URZ, URZ ;  /* 0x0000003f3f3ff290 */ /* 0x000fe2000fffe03f */
[----:B------:R-:W-:Y:S04]  /*16da0*/  STL.64 [R1+0x590], R8 ;  /* 0x0005900801007387 */ /* 0x000fe80000100a00 */
[----:B------:R0:W-:Y:S04]  /*16db0*/  STL.64 [R1+0x598], R10 ;  /* 0x0005980a01007387 */ /* 0x0001e80000100a00 */
[----:B0-----:R-:W2:Y:S04]  /*16dc0*/  LDL.LU.64 R10, [R1+0x2070] ;  /* 0x00207000010a7983 */ /* 0x001ea80000300a00 */
[----:B------:R-:W2:Y:S04]  /*16dd0*/  LDL.LU.64 R8, [R1+0x2068] ;  /* 0x0020680001087983 */ /* 0x000ea80000300a00 */
[----:B------:R-:W-:Y:S04]  /*16de0*/  STL.64 [R1+0x1ff0], R6 ;  /* 0x001ff00601007387 */ /* 0x000fe80000100a00 */
[----:B------:R0:W-:Y:S01]  /*16df0*/  STL.64 [R1+0x1fe8], R4 ;  /* 0x001fe80401007387 */ /* 0x0001e20000100a00 */
[----:B------:R-:W-:-:S02]  /*16e00*/  IMAD.MOV.U32 R2, RZ, RZ, R12 ;  /* 0x000000ffff027224 */ /* 0x000fc400078e000c */
[----:B------:R-:W-:Y:S01]  /*16e10*/  IMAD.MOV.U32 R0, RZ, RZ, R13 ;  /* 0x000000ffff007224 */ /* 0x000fe200078e000d */
[----:B0-----:R-:W3:Y:S04]  /*16e20*/  LDL.LU.64 R4, [R1+0x3a0] ;  /* 0x0003a00001047983 */ /* 0x001ee80000300a00 */
[----:B------:R-:W3:Y:S01]  /*16e30*/  LDL.LU.64 R6, [R1+0x3a8] ;  /* 0x0003a80001067983 */ /* 0x000ee20000300a00 */
[----:B--2---:R-:W-:Y:S11]  /*16e40*/  HMMA.16816.F32 R16, R8, R12, R16 ;  /* 0x0000000c0810723c */ /* 0x004ff60000001810 */
[----:B------:R-:W-:Y:S11]  /*16e50*/  @!UPT UIADD3 URZ, URZ, URZ, URZ ;  /* 0x0000003f3f3ff290 */ /* 0x000ff6000fffe03f */
[----:B------:R-:W-:Y:S01]  /*16e60*/  @!UPT UIADD3 URZ, URZ, URZ, URZ ;  /* 0x0000003f3f3ff290 */ /* 0x000fe2000fffe03f */
[----:B------:R-:W-:Y:S04]  /*16e70*/  STL.64 [R1+0x710], R16 ;  /* 0x0007101001007387 */ /* 0x000fe80000100a00 */
[----:B------:R0:W-:Y:S04]  /*16e80*/  STL.64 [R1+0x718], R18 ;  /* 0x0007181201007387 */ /* 0x0001e80000100a00 */
[----:B0-----:R-:W2:Y:S04]  /*16e90*/  LDL.LU.64 R18, [R1+0x2060] ;  /* 0x0020600001127983 */ /* 0x001ea80000300a00 */
[----:B------:R-:W2:Y:S04]  /*16ea0*/  LDL.LU.64 R16, [R1+0x2058] ;  /* 0x0020580001107983 */ /* 0x000ea80000300a00 */
[----:B------:R-:W2:Y:S04]  /*16eb0*/  LDL.LU.64 R14, [R1+0x2050] ;  /* 0x00205000010e7983 */ /* 0x000ea80000300a00 */
[----:B------:R-:W2:Y:S04]  /*16ec0*/  LDL.LU.64 R12, [R1+0x2048] ;  /* 0x00204800010c7983 */ /* 0x000ea80000300a00 */
[----:B------:R-:W-:Y:S04]  /*16ed0*/  STL.64 [R1+0x2000], R10 ;  /* 0x0020000a01007387 */ /* 0x000fe80000100a00 */
[----:B------:R0:W-:Y:S02]  /*16ee0*/  STL.64 [R1+0x1ff8], R8 ;  /* 0x001ff80801007387 */ /* 0x0001e40000100a00 */
[----:B0-----:R-:W-:-:S02]  /*16ef0*/  IMAD.MOV.U32 R8, RZ, RZ, R2 ;  /* 0x000000ffff087224 */ /* 0x001fc400078e0002 */
[----:B------:R-:W-:-:S07]  /*16f00*/  IMAD.MOV.U32 R9, RZ, RZ, R0 ;  /* 0x000000ffff097224 */ /* 0x000fce00078e0000 */
[-C--:B--2---:R-:W-:Y:S11]  /*16f10*/  HMMA.16816.F32 R16, R12, R8.reuse, R16 ;  /* 0x000000080c10723c */ /* 0x084ff60000001810 */
[----:B------:R-:W-:Y:S11]  /*16f20*/  @!UPT UIADD3 URZ, URZ, URZ, URZ ;  /* 0x0000003f3f3ff290 */ /* 0x000ff6000fffe03f */
[----:B------:R-:W-:Y:S01]  /*16f30*/  @!UPT UIADD3 URZ, URZ, URZ, URZ ;  /* 0x0000003f3f3ff290 */ /* 0x000fe2000fffe03f */
[----:B------:R-:W-:Y:S04]  /*16f40*/  STL.64 [R1+0x870], R16 ;  /* 0x0008701001007387 */ /* 0x000fe80000100a00 */
[----:B------:R0:W-:Y:S04]  /*16f50*/  STL.64 [R1+0x878], R18 ;  /* 0x0008781201007387 */ /* 0x0001e80000100a00 */
[----:B0-----:R-:W4:Y:S04]  /*16f60*/  LDL.LU.64 R18, [R1+0x2040] ;  /* 0x0020400001127983 */ /* 0x001f280000300a00 */
[----:B------:R-:W4:Y:S04]  /*16f70*/  LDL.LU.64 R16, [R1+0x2038] ;  /* 0x0020380001107983 */ /* 0x000f280000300a00 */
[----:B------:R-:W-:Y:S04]  /*16f80*/  STL.64 [R1+0x1fe0], R14 ;  /* 0x001fe00e01007387 */ /* 0x000fe80000100a00 */
[----:B------:R0:W-:Y:S04]  /*16f90*/  STL.64 [R1+0x1fd8], R12 ;  /* 0x001fd80c01007387 */ /* 0x0001e80000100a00 */
[----:B0-----:R-:W2:Y:S04]  /*16fa0*/  LDL.LU.64 R12, [R1+0x230] ;  /* 0x00023000010c7983 */ /* 0x001ea80000300a00 */
[----:B------:R-:W2:Y:S01]  /*16fb0*/  LDL.LU.64 R14, [R1+0x238] ;  /* 0x00023800010e7983 */ /* 0x000ea20000300a00 */
[----:B----4-:R-:W-:Y:S01]  /*16fc0*/  HMMA.16816.F32 R20, R16, R8, R20 ;  /* 0x000000081014723c */ /* 0x010fe20000001814 */
[----:B------:R-:W-:-:S02]  /*16fd0*/  IMAD.MOV.U32 R2, RZ, RZ, R18 ;  /* 0x000000ffff027224 */ /* 0x000fc400078e0012 */
[----:B------:R-:W-:Y:S02]  /*16fe0*/  IMAD.MOV.U32 R0, RZ, RZ, R19 ;  /* 0x000000ffff007224 */ /* 0x000fe400078e0013 */
[----:B------:R-:W-:Y:S02]  /*16ff0*/  IMAD.MOV.U32 R28, RZ, RZ, R16 ;  /* 0x000000ffff1c7224 */ /* 0x000fe400078e0010 */
[----:B------:R-:W-:Y:S11]  /*17000*/  IMAD.MOV.U32 R3, RZ, RZ, R17 ;  /* 0x000000ffff037224 */ /* 0x000ff600078e0011 */
[----:B------:R-:W-:Y:S05]  /*17010*/  @!UPT UIADD3 URZ, URZ, URZ, URZ ;  /* 0x0000003f3f3ff290 */ /* 0x000fea000fffe03f */
[----:B------:R-:W-:Y:S04]  /*17020*/  STL.64 [R1+0x2e0], R20 ;  /* 0x0002e01401007387 */ /* 0x000fe80000100a00 */
[----:B------:R0:W-:Y:S04]  /*17030*/  STL.64 [R1+0x2e8], R22 ;  /* 0x0002e81601007387 */ /* 0x0001e80000100a00 */
[----:B0-----:R-:W2:Y:S04]  /*17040*/  LDL.LU.64 R22, [R1+0x2030] ;  /* 0x0020300001167983 */ /* 0x001ea80000300a00 */
[----:B------:R-:W2:Y:S04]  /*17050*/  LDL.LU.64 R20, [R1+0x2028] ;  /* 0x0020280001147983 */ /* 0x000ea80000300a00 */
[----:B------:R-:W3:Y:S04]  /*17060*/  LDL.LU.64 R18, [R1+0x2020] ;  /* 0x0020200001127983 */ /* 0x000ee80000300a00 */
[----:B------:R-:W3:Y:S02]  /*17070*/  LDL.LU.64 R16, [R1+0x2018] ;  /* 0x0020180001107983 */ /* 0x000ee40000300a00 */
[-C--:B---3--:R-:W-:Y:S11]  /*17080*/  HMMA.16816.F32 R4, R16, R8.reuse, R4 ;  /* 0x000000081004723c */ /* 0x088ff60000001804 */
[----:B------:R-:W-:Y:S11]  /*17090*/  @!UPT UIADD3 URZ, URZ, URZ, URZ ;  /* 0x0000003f3f3ff290 */ /* 0x000ff6000fffe03f */
[----:B------:R-:W-:Y:S01]  /*170a0*/  @!UPT UIADD3 URZ, URZ, URZ, URZ ;  /* 0x0000003f3f3ff290 */ /* 0x000fe2000fffe03f */
[----:B------:R0:W-:Y:S04]  /*170b0*/  STL.64 [R1+0x4e0], R4 ;  /* 0x0004e00401007387 */ /* 0x0001e80000100a00 */
[----:B------:R1:W-:Y:S04]  /*170c0*/  STL.64 [R1+0x4e8], R6 ;  /* 0x0004e80601007387 */ /* 0x0003e80000100a00 */
[----:B0-----:R-:W3:Y:S04]  /*170d0*/  LDL.LU.64 R4, [R1+0xc30] ;  /* 0x000c300001047983 */ /* 0x001ee80000300a00 */
[----:B-1----:R-:W4:Y:S01]  /*170e0*/  LDL.LU.64 R6, [R1+0xc38] ;  /* 0x000c380001067983 */ /* 0x002f220000300a00 */
[-C--:B--2---:R-:W-:Y:S03]  /*170f0*/  HMMA.16816.F32 R12, R20, R8.reuse, R12 ;  /* 0x00000008140c723c */ /* 0x084fe6000000180c */
[----:B----4-:R-:W-:Y:S04]  /*17100*/  STL.64 [R1+0x2010], R6 ;  /* 0x0020100601007387 */ /* 0x010fe80000100a00 */
[----:B---3--:R0:W-:Y:S04]  /*17110*/  STL.64 [R1+0x2008], R4 ;  /* 0x0020080401007387 */ /* 0x0081e80000100a00 */
[----:B0-----:R-:W2:Y:S04]  /*17120*/  LDL.LU.64 R4, [R1+0x150] ;  /* 0x0001500001047983 */ /* 0x001ea80000300a00 */
[----:B------:R-:W2:Y:S04]  /*17130*/  LDL.LU.64 R6, [R1+0x158] ;  /* 0x0001580001067983 */ /* 0x000ea80000300a00 */
[----:B------:R-:W-:Y:S04]  /*17140*/  STL.64 [R1+0x1fc0], R18 ;  /* 0x001fc01201007387 */ /* 0x000fe80000100a00 */
[----:B------:R0:W-:Y:S04]  /*17150*/  STL.64 [R1+0x1fb8], R16 ;  /* 0x001fb81001007387 */ /* 0x0001e80000100a00 */
[----:B0-----:R-:W3:Y:S04]  /*17160*/  LDL.LU.64 R16, [R1+0x580] ;  /* 0x0005800001107983 */ /* 0x001ee80000300a00 */
[----:B------:R-:W3:Y:S04]  /*17170*/  LDL.LU.64 R18, [R1+0x588] ;  /* 0x0005880001127983 */ /* 0x000ee80000300a00 */
[----:B------:R0:W-:Y:S04]  /*17180*/  STL.64 [R1+0x660], R12 ;  /* 0x0006600c01007387 */ /* 0x0001e80000100a00 */
[----:B------:R1:W-:Y:S04]  /*17190*/  STL.64 [R1+0x668], R14 ;  /* 0x0006680e01007387 */ /* 0x0003e80000100a00 */
[----:B0-----:R-:W4:Y:S04]  /*171a0*/  LDL.LU.64 R12, [R1+0x2d0] ;  /* 0x0002d000010c7983 */ /* 0x001f280000300a00 */
[----:B-1----:R-:W4:Y:S04]  /*171b0*/  LDL.LU.64 R14, [R1+0x2d8] ;  /* 0x0002d800010e7983 */ /* 0x002f280000300a00 */
[----:B------:R0:W-:Y:S04]  /*171c0*/  STL.64 [R1+0x1fb0], R22 ;  /* 0x001fb01601007387 */ /* 0x0001e80000100a00 */
[----:B------:R1:W-:Y:S04]  /*171d0*/  STL.64 [R1+0x1fa8], R20 ;  /* 0x001fa81401007387 */ /* 0x0003e80000100a00 */
[----:B0-----:R-:W3:Y:S04]  /*171e0*/  LDL R22, [R1+0x18] ;  /* 0x0000180001167983 */ /* 0x001ee80000100800 */
[----:B-1----:R-:W3:Y:S04]  /*171f0*/  LDL R20, [R1+0x10] ;  /* 0x0000100001147983 */ /* 0x002ee80000100800 */
[----:B------:R-:W3:Y:S01]  /*17200*/  LDL R21, [R1+0x14] ;  /* 0x0000140001157983 */ /* 0x000ee20000100800 */
[----:B--2---:R-:W-:Y:S03]  /*17210*/  HMMA.16816.F32 R8, R24, R8, R4 ;  /* 0x000000081808723c */ /* 0x004fe60000001804 */
[----:B------:R-:W3:Y:S04]  /*17220*/  LDL.LU.64 R6, [R1+0x2010] ;  /* 0x0020100001067983 */ /* 0x000ee80000300a00 */
[----:B------:R-:W3:Y:S11]  /*17230*/  LDL.LU.64 R4, [R1+0x2008] ;  /* 0x0020080001047983 */ /* 0x000ef60000300a00 */
[----:B------:R-:W-:Y:S05]  /*17240*/  @!UPT UIADD3 URZ, URZ, URZ, URZ ;  /* 0x0000003f3f3ff290 */ /* 0x000fea000fffe03f */
[----:B------:R-:W-:Y:S04]  /*17250*/  STL.64 [R1+0x7c0], R8 ;  /* 0x0007c00801007387 */ /* 0x000fe80000100a00 */
[----:B------:R0:W-:Y:S04]  /*17260*/  STL.64 [R1+0x7c8], R10 ;  /* 0x0007c80a01007387 */ /* 0x0001e80000100a00 */
[----:B0-----:R-:W4:Y:S04]  /*17270*/  LDL.LU.64 R10, [R1+0x2000] ;  /* 0x00200000010a7983 */ /* 0x001f280000300a00 */
[----:B------:R-:W4:Y:S04]  /*17280*/  LDL.LU.64 R8, [R1+0x1ff8] ;  /* 0x001ff80001087983 */ /* 0x000f280000300a00 */
[----:B------:R-:W-:Y:S04]  /*17290*/  STL.64 [R1+0x1fd0], R26 ;  /* 0x001fd01a01007387 */ /* 0x000fe80000100a00 */
[----:B------:R0:W-:Y:S04]  /*172a0*/  STL.64 [R1+0x1fc8], R24 ;  /* 0x001fc81801007387 */ /* 0x0001e80000100a00 */
[----:B0-----:R-:W3:Y:S01]  /*172b0*/  LDL.LU.64 R24, [R1+0xe0] ;  /* 0x0000e00001187983 */ /* 0x001ee20000300a00 */
[----:B------:R-:W-:-:S07]  /*172c0*/  IMAD.MOV.U32 R23, RZ, RZ, R29 ;  /* 0x000000ffff177224 */ /* 0x000fce00078e001d */
[-C--:B---3--:R-:W-:Y:S01]  /*172d0*/  HMMA.16816.F32 R20, R20, R24.reuse, R4 ;  /* 0x000000181414723c */ /* 0x088fe20000001804 */
[----:B------:R-:W2:Y:S04]  /*172e0*/  LDL.LU.64 R6, [R1+0x1ff0] ;  /* 0x001ff00001067983 */ /* 0x000ea80000300a00 */
[----:B------:R-:W2:Y:S03]  /*172f0*/  LDL.LU.64 R4, [R1+0x1fe8] ;  /* 0x001fe80001047983 */ /* 0x000ea60000300a00 */
[-C--:B----4-:R-:W-:Y:S11]  /*17300*/  HMMA.16816.F32 R12, R8, R24.reuse, R12 ;  /* 0x00000018080c723c */ /* 0x090ff6000000180c */
[----:B------:R-:W-:Y:S04]  /*17310*/  @!UPT UIADD3 URZ, URZ, URZ, URZ ;  /* 0x0000003f3f3ff290 */ /* 0x000fe8000fffe03f */
[----:B------:R0:W-:Y:S04]  /*17320*/  STL.64 [R1+0x3c0], R20 ;  /* 0x0003c01401007387 */ /* 0x0001e80000100a00 */
[----:B------:R1:W-:Y:S04]  /*17330*/  STL.64 [R1+0x3c8], R22 ;  /* 0x0003c81601007387 */ /* 0x0003e80000100a00 */
[----:B0-----:R-:W3:Y:S04]  /*17340*/  LDL.LU.64 R20, [R1+0x3b0] ;  /* 0x0003b00001147983 */ /* 0x001ee80000300a00 */
[----:B-1----:R-:W3:Y:S01]  /*17350*/  LDL.LU.64 R22, [R1+0x3b8] ;  /* 0x0003b80001167983 */ /* 0x002ee20000300a00 */
[----:B--2---:R-:W-:Y:S11]  /*17360*/  HMMA.16816.F32 R16, R4, R24, R16 ;  /* 0x000000180410723c */ /* 0x004ff60000001810 */
[----:B------:R-:W-:Y:S11]  /*17370*/  @!UPT UIADD3 URZ, URZ, URZ, URZ ;  /* 0x0000003f3f3ff290 */ /* 0x000ff6000fffe03f */
[----:B------:R-:W-:Y:S01]  /*17380*/  @!UPT UIADD3 URZ, URZ, URZ, URZ ;  /* 0x0000003f3f3ff290 */ /* 0x000fe2000fffe03f */
[----:B------:R0:W-:Y:S04]  /*17390*/  STL.64 [R1+0x580], R16 ;  /* 0x0005801001007387 */ /* 0x0001e80000100a00 */
[----:B------:R1:W-:Y:S04]  /*173a0*/  STL.64 [R1+0x588], R18 ;  /* 0x0005881201007387 */ /* 0x0003e80000100a00 */
[----:B0-----:R-:W2:Y:S04]  /*173b0*/  LDL.LU.64 R16, [R1+0xbc0] ;  /* 0x000bc00001107983 */ /* 0x001ea80000300a00 */
[----:B-1----:R-:W2:Y:S04]  /*173c0*/  LDL.LU.64 R18, [R1+0xbc8] ;  /* 0x000bc80001127983 */ /* 0x002ea80000300a00 */
[----:B------:R-:W-:Y:S04]  /*173d0*/  STL.64 [R1+0x1fa0], R6 ;  /* 0x001fa00601007387 */ /* 0x000fe80000100a00 */
[----:B------:R-:W-:Y:S04]  /*173e0*/  STL.64 [R1+0x1f98], R4 ;  /* 0x001f980401007387 */ /* 0x000fe80000100a00 */
[----:B------:R-:W-:Y:S04]  /*173f0*/  STL.64 [R1+0x700], R12 ;  /* 0x0007000c01007387 */ /* 0x000fe80000100a00 */
[----:B------:R0:W-:Y:S04]  /*17400*/  STL.64 [R1+0x708], R14 ;  /* 0x0007080e01007387 */ /* 0x0001e80000100a00 */
[----:B0-----:R-:W4:Y:S04]  /*17410*/  LDL.LU.64 R14, [R1+0x1fe0] ;  /* 0x001fe000010e7983 */ /* 0x001f280000300a00 */
[----:B------:R-:W4:Y:S04]  /*17420*/  LDL.LU.64 R12, [R1+0x1fd8] ;  /* 0x001fd800010c7983 */ /* 0x000f280000300a00 */
[----:B------:R-:W-:Y:S04]  /*17430*/  STL.64 [R1+0x1f90], R10 ;  /* 0x001f900a01007387 */ /* 0x000fe80000100a00 */
[----:B------:R0:W-:Y:S04]  /*17440*/  STL.64 [R1+0x1f88], R8 ;  /* 0x001f880801007387 */ /* 0x0001e80000100a00 */
[----:B0-----:R-:W4:Y:S04]  /*17450*/  LDL.LU.64 R8, [R1+0x1f0] ;  /* 0x0001f00001087983 */ /* 0x001f280000300a00 */
[----:B------:R-:W4:Y:S01]  /*17460*/  LDL.LU.64 R10, [R1+0x1f8] ;  /* 0x0001f800010a7983 */ /* 0x000f220000300a00 */
[----:B------:R-:W-:-:S02]  /*17470*/  IMAD.MOV.U32 R6, RZ, RZ, R2 ;  /* 0x000000ffff067224 */ /* 0x000fc400078e0002 */
[----:B------:R-:W-:Y:S02]  /*17480*/  IMAD.MOV.U32 R7, RZ, RZ, R0 ;  /* 0x000000ffff077224 */ /* 0x000fe400078e0000 */
[----:B------:R-:W-:Y:S02]  /*17490*/  IMAD.MOV.U32 R2, RZ, RZ, R24 ;  /* 0x000000ffff027224 */ /* 0x000fe400078e0018 */
[----:B------:R-:W-:Y:S02]  /*174a0*/  IMAD.MOV.U32 R0, RZ, RZ, R25 ;  /* 0x000000ffff007224 */ /* 0x000fe400078e0019 */
[----:B------:R-:W-:Y:S02]  /*174b0*/  IMAD.MOV.U32 R4, RZ, RZ, R28 ;  /* 0x000000ffff047224 */ /* 0x000fe400078e001c */
[----:B------:R-:W-:Y:S01]  /*174c0*/  IMAD.MOV.U32 R5, RZ, RZ, R3 ;  /* 0x000000ffff057224 */ /* 0x000fe200078e0003 */
[----:B----4-:R-:W-:Y:S11]  /*174d0*/  HMMA.16816.F32 R8, R12, R24, R8 ;  /* 0x000000180c08723c */ /* 0x010ff60000001808 */
[----:B------:R-:W-:Y:S11]  /*174e0*/  @!UPT UIADD3 URZ, URZ, URZ, URZ ;  /* 0x0000003f3f3ff290 */ /* 0x000ff6000fffe03f */
[----:B------:R-:W-:Y:S01]  /*174f0*/  @!UPT UIADD3 URZ, URZ, URZ, URZ ;  /* 0x0000003f3f3ff290 */ /* 0x000fe2000fffe03f */
[----:B------:R0:W-:Y:S01]  /*17500*/  STL.64 [R1+0x860], R8 ;  /* 0x0008600801007387 */ /* 0x0001e20000100a00 */
[----:B------:R1:W-:Y:S02]  /*17510*/  STL.64 [R1+0x868], R10 ;  /* 0x0008680a01007387 */ /* 0x0003e40000100a00 */
[----:B------:R-:W4:Y:S02]  /*17520*/  LDL.LU.64 R26, [R1+0x1fd0] ;  /* 0x001fd000011a7983 */ /* 0x000f240000300a00 */
[----:B------:R-:W4:Y:S01]  /*17530*/  LDL.LU.64 R24, [R1+0x1fc8] ;  /* 0x001fc80001187983 */ /* 0x000f220000300a00 */
[----:B0-----:R-:W3:Y:S01]  /*17540*/  LDL.LU.64 R8, [R1+0x270] ;  /* 0x0002700001087983 */ /* 0x001ee20000300a00 */
[----:B-1----:R-:W3:Y:S02]  /*17550*/  LDL.LU.64 R10, [R1+0x278] ;  /* 0x00027800010a7983 */ /* 0x002ee40000300a00 */
[----:B------:R-:W-:Y:S02]  /*17560*/  STL.64 [R1+0x1f78], R14 ;  /* 0x001f780e01007387 */ /* 0x000fe40000100a00 */
[----:B------:R0:W-:Y:S02]  /*17570*/  STL.64 [R1+0x1f70], R12 ;  /* 0x001f700c01007387 */ /* 0x0001e40000100a00 */
[----:B0-----:R-:W-:-:S02]  /*17580*/  IMAD.MOV.U32 R12, RZ, RZ, R2 ;  /* 0x000000ffff0c7224 */ /* 0x001fc400078e0002 */
[----:B------:R-:W-:-:S07]  /*17590*/  IMAD.MOV.U32 R13, RZ, RZ, R0 ;  /* 0x000000ffff0d7224 */ /* 0x000fce00078e0000 */
[-C--:B--2---:R-:W-:Y:S01]  /*175a0*/  HMMA.16816.F32 R4, R4, R12.reuse, R16 ;  /* 0x0000000c0404723c */ /* 0x084fe20000001810 */
[----:B------:R-:W3:Y:S01]  /*175b0*/  LDL.LU.64 R18, [R1+0x1fc0] ;  /* 0x001fc00001127983 */ /* 0x000ee20000300a00 */
[----:B------:R-:W3:Y:S11]  /*175c0*/  LDL.LU.64 R16, [R1+0x1fb8] ;  /* 0x001fb80001107983 */ /* 0x000ef60000300a00 */
[----:B------:R-:W-:Y:S10]  /*175d0*/  @!UPT UIADD3 URZ, URZ, URZ, URZ ;  /* 0x0000003f3f3ff290 */ /* 0x000ff4000fffe03f */
[----:B------:R0:W-:Y:S01]  /*175e0*/  STL.64 [R1+0x2d0], R4 ;  /* 0x0002d00401007387 */ /* 0x0001e20000100a00 */
[----:B------:R1:W-:Y:S03]  /*175f0*/  STL.64 [R1+0x2d8], R6 ;  /* 0x0002d80601007387 */ /* 0x0003e60000100a00 */
[----:B0-----:R-:W4:Y:S01]  /*17600*/  LDL.LU.64 R4, [R1+0x160] ;  /* 0x0001600001047983 */ /* 0x001f220000300a00 */
[----:B-1----:R-:W4:Y:S01]  /*17610*/  LDL.LU.64 R6, [R1+0x168] ;  /* 0x0001680001067983 */ /* 0x002f220000300a00 */
[-C--:B---3--:R-:W-:Y:S11]  /*17620*/  HMMA.16816.F32 R20, R16, R12.reuse, R20 ;  /* 0x0000000c1014723c */ /* 0x088ff60000001814 */
[----:B------:R-:W-:Y:S11]  /*17630*/  @!UPT UIADD3 URZ, URZ, URZ, URZ ;  /* 0x0000003f3f3ff290 */ /* 0x000ff6000fffe03f */
[----:B------:R-:W-:Y:S01]  /*17640*/  @!UPT UIADD3 URZ, URZ, URZ, URZ ;  /* 0x0000003f3f3ff290 */ /* 0x000fe2000fffe03f */
[----:B------:R-:W-:Y:S01]  /*17650*/  STL.64 [R1+0x4d0], R20 ;  /* 0x0004d01401007387 */ /* 0x000fe20000100a00 */
[----:B------:R0:W-:Y:S03]  /*17660*/  STL.64 [R1+0x4d8], R22 ;  /* 0x0004d81601007387 */ /* 0x0001e60000100a00 */
[----:B0-----:R-:W2:Y:S01]  /*17670*/  LDL.LU.64 R22, [R1+0x1fb0] ;  /* 0x001fb00001167983 */ /* 0x001ea20000300a00 */
[----:B------:R-:W2:Y:S02]  /*17680*/  LDL.LU.64 R20, [R1+0x1fa8] ;  /* 0x001fa80001147983 */ /* 0x000ea40000300a00 */
[----:B------:R0:W-:Y:S02]  /*17690*/  STL.64 [R1+0x1f58], R18 ;  /* 0x001f581201007387 */ /* 0x0001e40000100a00 */
[----:B------:R1:W-:Y:S01]  /*176a0*/  STL.64 [R1+0x1f50], R16 ;  /* 0x001f501001007387 */ /* 0x0003e20000100a00 */
[----:B0-----:R-:W3:Y:S04]  /*176b0*/  LDL.64 R18, [R1+0x8] ;  /* 0x0000080001127983 */ /* 0x001ee80000100a00 */
[----:B-1----:R-:W3:Y:S01]  /*176c0*/  LDL.64 R16, [R1] ;  /* 0x0000000001107983 */ /* 0x002ee20000100a00 */
[-C--:B--2---:R-:W-:Y:S08]  /*176d0*/  HMMA.16816.F32 R8, R20, R12.reuse, R8 ;  /* 0x0000000c1408723c */ /* 0x084ff00000001808 */
[----:B----4-:R-:W-:Y:S01]  /*176e0*/  HMMA.16816.F32 R12, R24, R12, R4 ;  /* 0x0000000c180c723c */ /* 0x010fe20000001804 */
[----:B---3--:R0:W-:Y:S01]  /*176f0*/  STL.64 [R1+0x1f68], R18 ;  /* 0x001f681201007387 */ /* 0x0081e20000100a00 */
[----:B------:R1:W-:Y:S03]  /*17700*/  STL.64 [R1+0x1f60], R16 ;  /* 0x001f601001007387 */ /* 0x0003e60000100a00 */
[----:B0-----:R-:W2:Y:S04]  /*17710*/  LDL.64 R18, [R1+0x18] ;  /* 0x0000180001127983 */ /* 0x001ea80000100a00 */
[----:B-1----:R-:W3:Y:S06]  /*17720*/  LDL.64 R16, [R1+0x10] ;  /* 0x0000100001107983 */ /* 0x002eec0000100a00 */
[----:B------:R0:W-:Y:S02]  /*17730*/  STL.64 [R1+0x650], R8 ;  /* 0x0006500801007387 */ /* 0x0001e40000100a00 */
[----:B------:R1:W-:Y:S01]  /*17740*/  STL.64 [R1+0x658], R10 ;  /* 0x0006580a01007387 */ /* 0x0003e20000100a00 */
[----:B0-----:R-:W4:Y:S01]  /*17750*/  LDL.LU.64 R8, [R1+0x570] ;  /* 0x0005700001087983 */ /* 0x001f220000300a00 */
[----:B-1----:R-:W4:Y:S02]  /*17760*/  LDL.LU.64 R10, [R1+0x578] ;  /* 0x00057800010a7983 */ /* 0x002f240000300a00 */
[----:B------:R-:W-:Y:S02]  /*17770*/  STL.64 [R1+0x1f48], R22 ;  /* 0x001f481601007387 */ /* 0x000fe40000100a00 */
[----:B------:R0:W-:Y:S02]  /*17780*/  STL.64 [R1+0x1f40], R20 ;  /* 0x001f401401007387 */ /* 0x0001e40000100a00 */
[----:B0-----:R-:W4:Y:S01]  /*17790*/  LDL.LU.64 R20, [R1+0xc20] ;  /* 0x000c200001147983 */ /* 0x001f220000300a00 */
[----:B------:R-:W4:Y:S02]  /*177a0*/  LDL.LU.64 R22, [R1+0xc28] ;  /* 0x000c280001167983 */ /* 0x000f240000300a00 */
[----:B------:R-:W4:Y:S02]  /*177b0*/  LDL.LU.64 R6, [R1+0x1fa0] ;  /* 0x001fa00001067983 */ /* 0x000f240000300a00 */
[----:B------:R-:W4:Y:S01]  /*177c0*/  LDL.LU.64 R4, [R1+0x1f98] ;  /* 0x001f980001047983 */ /* 0x000f220000300a00 */
[----:B------:R0:W-:Y:S01]  /*177d0*/  STL.64 [R1+0x7b0], R12 ;  /* 0x0007b00c01007387 */ /* 0x0001e20000100a00 */
[----:B------:R1:W-:Y:S03]  /*177e0*/  STL.64 [R1+0x7b8], R14 ;  /* 0x0007b80e01007387 */ /* 0x0003e60000100a00 */
[----:B0-----:R-:W4:Y:S01]  /*177f0*/  LDL.LU.64 R12, [R1+0x390] ;  /* 0x00039000010c7983 */ /* 0x001f220000300a00 */
[----:B-1----:R-:W4:Y:S02]  /*17800*/  LDL.LU.64 R14, [R1+0x398] ;  /* 0x00039800010e7983 */ /* 0x002f240000300a00 */
[----:B------:R-:W-:Y:S02]  /*17810*/  STL.64 [R1+0x1f38], R26 ;  /* 0x001f381a01007387 */ /* 0x000fe40000100a00 */
[----:B------:R0:W-:Y:S02]  /*17820*/  STL.64 [R1+0x1f30], R24 ;  /* 0x001f301801007387 */ /* 0x0001e40000100a00 */
[----:B0-----:R-:W4:Y:S01]  /*17830*/  LDL.64 R24, [R1+0xd0] ;  /* 0x0000d00001187983 */ /* 0x001f220000100a00 */
[----:B--2---:R-:W-:-:S02]  /*17840*/  IMAD.MOV.U32 R2, RZ, RZ, R18 ;  /* 0x000000ffff027224 */ /* 0x004fc400078e0012 */
[----:B---3--:R-:W-:Y:S02]  /*17850*/  IMAD.MOV.U32 R29, RZ, RZ, R16 ;  /* 0x000000ffff1d7224 */ /* 0x008fe400078e0010 */
[----:B------:R-:W-:Y:S02]  /*17860*/  IMAD.MOV.U32 R3, RZ, RZ, R17 ;  /* 0x000000ffff037224 */ /* 0x000fe400078e0011 */
[----:B------:R-:W-:Y:S01]  /*17870*/  IMAD.MOV.U32 R0, RZ, RZ, R19 ;  /* 0x000000ffff007224 */ /* 0x000fe200078e0013 */
[-C--:B----4-:R-:W-:Y:S08]  /*17880*/  HMMA.16816.F32 R20, R16, R24.reuse, R20 ;  /* 0x000000181014723c */ /* 0x090ff00000001814 */
[----:B------:R-:W-:Y:S01]  /*17890*/  HMMA.16816.F32 R8, R4, R24, R8 ;  /* 0x000000180408723c */ /* 0x000fe20000001808 */
[----:B------:R-:W-:Y:S11]  /*178a0*/  IMAD.MOV.U32 R28, RZ, RZ, R25 ;  /* 0x000000ffff1c7224 */ /* 0x000ff600078e0019 */
[----:B------:R-:W-:Y:S03]  /*178b0*/  @!UPT UIADD3 URZ, URZ, URZ, URZ ;  /* 0x0000003f3f3ff290 */ /* 0x000fe6000fffe03f */
[----:B------:R0:W-:Y:S01]  /*178c0*/  STL.64 [R1+0x3b0], R20 ;  /* 0x0003b01401007387 */ /* 0x0001e20000100a00 */
[----:B------:R1:W-:Y:S02]  /*178d0*/  STL.64 [R1+0x3b8], R22 ;  /* 0x0003b81601007387 */ /* 0x0003e40000100a00 */
[----:B------:R-:W2:Y:S02]  /*178e0*/  LDL.LU.64 R16, [R1+0x240] ;  /* 0x0002400001107983 */ /* 0x000ea40000300a00 */
[----:B------:R-:W2:Y:S01]  /*178f0*/  LDL.LU.64 R18, [R1+0x248] ;  /* 0x0002480001127983 */ /* 0x000ea20000300a00 */
[----:B0-----:R-:W3:Y:S01]  /*17900*/  LDL.LU.64 R20, [R1+0x4c0] ;  /* 0x0004c00001147983 */ /* 0x001ee20000300a00 */
[----:B-1----:R-:W3:Y:S02]  /*17910*/  LDL.LU.64 R22, [R1+0x4c8] ;  /* 0x0004c80001167983 */ /* 0x002ee40000300a00 */
[----:B------:R-:W-:Y:S02]  /*17920*/  STL.64 [R1+0x570], R8 ;  /* 0x0005700801007387 */ /* 0x000fe40000100a00 */
[----:B------:R0:W-:Y:S02]  /*17930*/  STL.64 [R1+0x578], R10 ;  /* 0x0005780a01007387 */ /* 0x0001e40000100a00 */
[----:B0-----:R-:W4:Y:S01]  /*17940*/  LDL.LU.64 R10, [R1+0x1f90] ;  /* 0x001f9000010a7983 */ /* 0x001f220000300a00 */
[----:B------:R-:W4:Y:S02]  /*17950*/  LDL.LU.64 R8, [R1+0x1f88] ;  /* 0x001f880001087983 */ /* 0x000f240000300a00 */
[----:B------:R-:W2:Y:S02]  /*17960*/  LDL.LU.64 R24, [R1+0x290] ;  /* 0x0002900001187983 */ /* 0x000ea40000300a00 */
[----:B------:R-:W2:Y:S01]  /*17970*/  LDL.LU.64 R26, [R1+0x298] ;  /* 0x00029800011a7983 */ /* 0x000ea20000300a00 */
[----:B------:R-:W-:Y:S01]  /*17980*/  STL.64 [R1+0x1f18], R6 ;  /* 0x001f180601007387 */ /* 0x000fe20000100a00 */
[----:B------:R0:W-:Y:S03]  /*17990*/  STL.64 [R1+0x1f10], R4 ;  /* 0x001f100401007387 */ /* 0x0001e60000100a00 */
[----:B0-----:R-:W4:Y:S01]  /*179a0*/  LDL.LU R4, [R1+0xd0] ;  /* 0x0000d00001047983 */ /* 0x001f220000300800 */
[----:B------:R-:W-:-:S02]  /*179b0*/  IMAD.MOV.U32 R5, RZ, RZ, R28 ;  /* 0x000000ffff057224 */ /* 0x000fc400078e001c */
[----:B------:R-:W2:Y:S05]  /*179c0*/  LDL.LU R28, [R1+0x1f80] ;  /* 0x001f8000011c7983 */ /* 0x000eaa0000300800 */
[-C--:B----4-:R-:W-:Y:S11]  /*179d0*/  HMMA.16816.F32 R12, R8, R4.reuse, R12 ;  /* 0x00000004080c723c */ /* 0x090ff6000000180c */
[----:B------:R-:W-:Y:S11]  /*179e0*/  @!UPT UIADD3 URZ, URZ, URZ, URZ ;  /* 0x0000003f3f3ff290 */ /* 0x000ff6000fffe03f */
[----:B------:R-:W-:Y:S01]  /*179f0*/  @!UPT UIADD3 URZ, URZ, URZ, URZ ;  /* 0x0000003f3f3ff290 */ /* 0x000fe2000fffe03f */
[----:B------:R-:W-:Y:S01]  /*17a00*/  STL.64 [R1+0x6f0], R12 ;  /* 0x0006f00c01007387 */ /* 0x000fe20000100a00 */
[----:B------:R0:W-:Y:S03]  /*17a10*/  STL.64 [R1+0x6f8], R14 ;  /* 0x0006f80e01007387 */ /* 0x0001e60000100a00 */
[----:B0-----:R-:W2:Y:S01]  /*17a20*/  LDL.LU.64 R14, [R1+0x1f78] ;  /* 0x001f7800010e7983 */ /* 0x001ea20000300a00 */
[----:B------:R-:W2:Y:S02]  /*17a30*/  LDL.LU.64 R12, [R1+0x1f70] ;  /* 0x001f7000010c7983 */ /* 0x000ea40000300a00 */
[----:B------:R-:W-:Y:S02]  /*17a40*/  STL.64 [R1+0x1f28], R10 ;  /* 0x001f280a01007387 */ /* 0x000fe40000100a00 */
[----:B------:R0:W-:Y:S02]  /*17a50*/  STL.64 [R1+0x1f20], R8 ;  /* 0x001f200801007387 */ /* 0x0001e40000100a00 */
[----:B0-----:R-:W4:Y:S01]  /*17a60*/  LDL.LU.64 R8, [R1+0xbd0] ;  /* 0x000bd00001087983 */ /* 0x001f220000300a00 */
[----:B------:R-:W4:Y:S01]  /*17a70*/  LDL.LU.64 R10, [R1+0xbd8] ;  /* 0x000bd800010a7983 */ /* 0x000f220000300a00 */
[-C--:B--2---:R-:W-:Y:S11]  /*17a80*/  HMMA.16816.F32 R16, R12, R4.reuse, R16 ;  /* 0x000000040c10723c */ /* 0x084ff60000001810 */
[----:B------:R-:W-:Y:S11]  /*17a90*/  @!UPT UIADD3 URZ, URZ, URZ, URZ ;  /* 0x0000003f3f3ff290 */ /* 0x000ff6000fffe03f */
[----:B------:R-:W-:Y:S01]  /*17aa0*/  @!UPT UIADD3 URZ, URZ, URZ, URZ ;  /* 0x0000003f3f3ff290 */ /* 0x000fe2000fffe03f */
[----:B------:R-:W-:Y:S01]  /*17ab0*/  STL.64 [R1+0x850], R16 ;  /* 0x0008501001007387 */ /* 0x000fe20000100a00 */
[----:B------:R0:W-:Y:S03]  /*17ac0*/  STL.64 [R1+0x858], R18 ;  /* 0x0008581201007387 */ /* 0x0001e60000100a00 */
[----:B0-----:R-:W4:Y:S01]  /*17ad0*/  LDL.LU.64 R18, [R1+0x1f68] ;  /* 0x001f680001127983 */ /* 0x001f220000300a00 */
[----:B------:R-:W4:Y:S02]  /*17ae0*/  LDL.LU.64 R16, [R1+0x1f60] ;  /* 0x001f600001107983 */ /* 0x000f240000300a00 */
[-C--:B----4-:R-:W-:Y:S11]  /*17af0*/  HMMA.16816.F32 R8, R16, R4.reuse, R8 ;  /* 0x000000041008723c */ /* 0x090ff60000001808 */
[----:B------:R-:W-:Y:S11]  /*17b00*/  @!UPT UIADD3 URZ, URZ, URZ, URZ ;  /* 0x0000003f3f3ff290 */ /* 0x000ff6000fffe03f */
[----:B------:R-:W-:Y:S01]  /*17b10*/  @!UPT UIADD3 URZ, URZ, URZ, URZ ;  /* 0x0000003f3f3ff290 */ /* 0x000fe2000fffe03f */
[----:B------:R0:W-:Y:S01]  /*17b20*/  STL.64 [R1+0x2c0], R8 ;  /* 0x0002c00801007387 */ /* 0x0001e20000100a00 */
[----:B------:R1:W-:Y:S02]  /*17b30*/  STL.64 [R1+0x2c8], R10 ;  /* 0x0002c80a01007387 */ /* 0x0003e40000100a00 */
[----:B0-----:R-:W-:Y:S02]  /*17b40*/  IMAD.MOV.U32 R9, RZ, RZ, R18 ;  /* 0x000000ffff097224 */ /* 0x001fe400078e0012 */
[----:B------:R-:W-:Y:S02]  /*17b50*/  IMAD.MOV.U32 R8, RZ, RZ, R19 ;  /* 0x000000ffff087224 */ /* 0x000fe400078e0013 */
[----:B-1----:R-:W-:Y:S02]  /*17b60*/  IMAD.MOV.U32 R11, RZ, RZ, R16 ;  /* 0x000000ffff0b7224 */ /* 0x002fe400078e0010 */
[----:B------:R-:W-:Y:S01]  /*17b70*/  IMAD.MOV.U32 R10, RZ, RZ, R17 ;  /* 0x000000ffff0a7224 */ /* 0x000fe200078e0011 */
[----:B------:R-:W3:Y:S01]  /*17b80*/  LDL.LU.64 R18, [R1+0x1f58] ;  /* 0x001f580001127983 */ /* 0x000ee20000300a00 */
[----:B------:R-:W3:Y:S02]  /*17b90*/  LDL.LU.64 R16, [R1+0x1f50] ;  /* 0x001f500001107983 */ /* 0x000ee40000300a00 */
[-C--:B---3--:R-:W-:Y:S11]  /*17ba0*/  HMMA.16816.F32 R20, R16, R4.reuse, R20 ;  /* 0x000000041014723c */ /* 0x088ff60000001814 */
        /* <DEDUP_REMOVED lines=8> */
[----:B0-----:R-:W3:Y:S01]  /*17c30*/  LDL.LU.64 R16, [R1+0x180] ;  /* 0x0001800001107983 */ /* 0x001ee20000300a00 */
[----:B------:R-:W3:Y:S01]  /*17c40*/  LDL.LU.64 R18, [R1+0x188] ;  /* 0x0001880001127983 */ /* 0x000ee20000300a00 */
[-C--:B--2---:R-:W-:Y:S11]  /*17c50*/  HMMA.16816.F32 R24, R20, R4.reuse, R24 ;  /* 0x000000041418723c */ /* 0x084ff60000001818 */
[----:B------:R-:W-:Y:S11]  /*17c60*/  @!UPT UIADD3 URZ, URZ, URZ, URZ ;  /* 0x0000003f3f3ff290 */ /* 0x000ff6000fffe03f */
[----:B------:R-:W-:Y:S01]  /*17c70*/  @!UPT UIADD3 URZ, URZ, URZ, URZ ;  /* 0x0000003f3f3ff290 */ /* 0x000fe2000fffe03f */
[----:B------:R-:W-:Y:S01]  /*17c80*/  STL.64 [R1+0x640], R24 ;  /* 0x0006401801007387 */ /* 0x000fe20000100a00 */
[----:B------:R0:W-:Y:S03]  /*17c90*/  STL.64 [R1+0x648], R26 ;  /* 0x0006481a01007387 */ /* 0x0001e60000100a00 */
[----:B0-----:R-:W3:Y:S01]  /*17ca0*/  LDL.LU.64 R26, [R1+0x1f38] ;  /* 0x001f3800011a7983 */ /* 0x001ee20000300a00 */
[----:B------:R-:W3:Y:S02]  /*17cb0*/  LDL.LU.64 R24, [R1+0x1f30] ;  /* 0x001f300001187983 */ /* 0x000ee40000300a00 */
[----:B------:R-:W-:Y:S02]  /*17cc0*/  STL.64 [R1+0x1ed8], R22 ;  /* 0x001ed81601007387 */ /* 0x000fe40000100a00 */
[----:B------:R0:W-:Y:S02]  /*17cd0*/  STL.64 [R1+0x1ed0], R20 ;  /* 0x001ed01401007387 */ /* 0x0001e40000100a00 */
[----:B0-----:R-:W2:Y:S01]  /*17ce0*/  LDL.LU.64 R20, [R1+0x560] ;  /* 0x0005600001147983 */ /* 0x001ea20000300a00 */
[----:B------:R-:W2:Y:S01]  /*17cf0*/  LDL.LU.64 R22, [R1+0x568] ;  /* 0x0005680001167983 */ /* 0x000ea20000300a00 */
[----:B---3--:R-:W-:Y:S02]  /*17d00*/  HMMA.16816.F32 R16, R24, R4, R16 ;  /* 0x000000041810723c */ /* 0x008fe40000001810 */
[----:B------:R-:W3:Y:S01]  /*17d10*/  LDL.LU.64 R4, [R1+0xc10] ;  /* 0x000c100001047983 */ /* 0x000ee20000300a00 */
[----:B------:R-:W3:Y:S11]  /*17d20*/  LDL.LU.64 R6, [R1+0xc18] ;  /* 0x000c180001067983 */ /* 0x000ef60000300a00 */
[----:B------:R-:W-:Y:S09]  /*17d30*/  @!UPT UIADD3 URZ, URZ, URZ, URZ ;  /* 0x0000003f3f3ff290 */ /* 0x000ff2000fffe03f */
[----:B------:R0:W-:Y:S01]  /*17d40*/  STL.64 [R1+0x7a0], R16 ;  /* 0x0007a01001007387 */ /* 0x0001e20000100a00 */
[----:B------:R1:W-:Y:S02]  /*17d50*/  STL.64 [R1+0x7a8], R18 ;  /* 0x0007a81201007387 */ /* 0x0003e40000100a00 */
[----:B0-----:R-:W-:Y:S02]  /*17d60*/  IMAD.MOV.U32 R16, RZ, RZ, R11 ;  /* 0x000000ffff107224 */ /* 0x001fe400078e000b */
[----:B------:R-:W-:Y:S02]  /*17d70*/  IMAD.MOV.U32 R17, RZ, RZ, R10 ;  /* 0x000000ffff117224 */ /* 0x000fe400078e000a */
[----:B-1----:R-:W-:Y:S02]  /*17d80*/  IMAD.MOV.U32 R18, RZ, RZ, R9 ;  /* 0x000000ffff127224 */ /* 0x002fe400078e0009 */
[----:B------:R-:W-:Y:S02]  /*17d90*/  IMAD.MOV.U32 R19, RZ, RZ, R8 ;  /* 0x000000ffff137224 */ /* 0x000fe400078e0008 */
[----:B------:R-:W0:Y:S04]  /*17da0*/  LDSM.16.M88.4 R8, [R28+0x2800] ;  /* 0x002800001c08783b */ /* 0x000e280000000200 */
[----:B------:R-:W-:Y:S01]  /*17db0*/  STL.64 [R1+0x1f08], R18 ;  /* 0x001f081201007387 */ /* 0x000fe20000100a00 */
[----:B------:R-:W-:Y:S02]  /*17dc0*/  STL.64 [R1+0x1f00], R16 ;  /* 0x001f001001007387 */ /* 0x000fe40000100a00 */
[----:B------:R-:W-:Y:S02]  /*17dd0*/  STL.64 [R1+0x1ec8], R26 ;  /* 0x001ec81a01007387 */ /* 0x000fe40000100a00 */
[----:B------:R-:W-:Y:S02]  /*17de0*/  STL.64 [R1+0x1ec0], R24 ;  /* 0x001ec01801007387 */ /* 0x000fe40000100a00 */
[----:B------:R-:W-:Y:S04]  /*17df0*/  LDSM.16.M88.4 R24, [R28+0x2000] ;  /* 0x002000001c18783b */ /* 0x000fe80000000200 */
[----:B0-----:R-:W-:Y:S01]  /*17e00*/  STL.64 [R1+0xb0], R8 ;  /* 0x0000b00801007387 */ /* 0x001fe20000100a00 */
[----:B------:R-:W-:Y:S02]  /*17e10*/  STL.64 [R1+0xb8], R10 ;  /* 0x0000b80a01007387 */ /* 0x000fe40000100a00 */
[----:B------:R-:W0:Y:S02]  /*17e20*/  LDSM.16.M88.4 R8, [R28+0x3000] ;  /* 0x003000001c08783b */ /* 0x000e240000000200 */
[----:B0-----:R-:W-:Y:S02]  /*17e30*/  STL.64 [R1+0xa0], R8 ;  /* 0x0000a00801007387 */ /* 0x001fe40000100a00 */
[----:B------:R-:W-:Y:S02]  /*17e40*/  STL.64 [R1+0xa8], R10 ;  /* 0x0000a80a01007387 */ /* 0x000fe40000100a00 */
[----:B------:R-:W0:Y:S04]  /*17e50*/  LDSM.16.M88.4 R8, [R28+0x3800] ;  /* 0x003800001c08783b */ /* 0x000e280000000200 */
[----:B------:R-:W-:-:S02]  /*17e60*/  IMAD.MOV.U32 R16, RZ, RZ, R29 ;  /* 0x000000ffff107224 */ /* 0x000fc400078e001d */
[----:B------:R-:W-:Y:S02]  /*17e70*/  IMAD.MOV.U32 R17, RZ, RZ, R3 ;  /* 0x000000ffff117224 */ /* 0x000fe400078e0003 */
[----:B------:R-:W-:Y:S02]  /*17e80*/  IMAD.MOV.U32 R18, RZ, RZ, R2 ;  /* 0x000000ffff127224 */ /* 0x000fe400078e0002 */
[----:B------:R-:W-:Y:S01]  /*17e90*/  IMAD.MOV.U32 R19, RZ, RZ, R0 ;  /* 0x000000ffff137224 */ /* 0x000fe200078e0000 */
[----:B0-----:R-:W-:Y:S01]  /*17ea0*/  STL.64 [R1+0x90], R8 ;  /* 0x0000900801007387 */ /* 0x001fe20000100a00 */
[----:B------:R0:W-:Y:S03]  /*17eb0*/  STL.64 [R1+0x98], R10 ;  /* 0x0000980a01007387 */ /* 0x0001e60000100a00 */
[----:B0-----:R-:W4:Y:S01]  /*17ec0*/  LDL.LU.64 R10, [R1+0x1f28] ;  /* 0x001f2800010a7983 */ /* 0x001f220000300a00 */
[----:B------:R-:W4:Y:S02]  /*17ed0*/  LDL.LU.64 R8, [R1+0x1f20] ;  /* 0x001f200001087983 */ /* 0x000f240000300a00 */
[----:B------:R-:W-:Y:S02]  /*17ee0*/  STL.64 [R1+0xc0], R24 ;  /* 0x0000c01801007387 */ /* 0x000fe40000100a00 */
[----:B------:R-:W-:Y:S01]  /*17ef0*/  STL.64 [R1+0xc8], R26 ;  /* 0x0000c81a01007387 */ /* 0x000fe20000100a00 */
[-C--:B---3--:R-:W-:Y:S01]  /*17f00*/  HMMA.16816.F32 R16, R16, R24.reuse, R4 ;  /* 0x000000181010723c */ /* 0x088fe20000001804 */
[----:B------:R-:W2:Y:S01]  /*17f10*/  LDL.LU.64 R6, [R1+0x1f18] ;  /* 0x001f180001067983 */ /* 0x000ea20000300a00 */
[----:B------:R-:W2:Y:S11]  /*17f20*/  LDL.LU.64 R4, [R1+0x1f10] ;  /* 0x001f100001047983 */ /* 0x000eb60000300a00 */
[----:B------:R-:W-:Y:S10]  /*17f30*/  @!UPT UIADD3 URZ, URZ, URZ, URZ ;  /* 0x0000003f3f3ff290 */ /* 0x000ff4000fffe03f */
[----:B------:R0:W-:Y:S01]  /*17f40*/  STL.64 [R1+0x3a0], R16 ;  /* 0x0003a01001007387 */ /* 0x0001e20000100a00 */
[----:B------:R1:W-:Y:S03]  /*17f50*/  STL.64 [R1+0x3a8], R18 ;  /* 0x0003a81201007387 */ /* 0x0003e60000100a00 */
[----:B0-----:R-:W3:Y:S01]  /*17f60*/  LDL.LU.64 R16, [R1+0x1e0] ;  /* 0x0001e00001107983 */ /* 0x001ee20000300a00 */
[----:B-1----:R-:W3:Y:S01]  /*17f70*/  LDL.LU.64 R18, [R1+0x1e8] ;  /* 0x0001e80001127983 */ /* 0x002ee20000300a00 */
[-C--:B--2---:R-:W-:Y:S11]  /*17f80*/  HMMA.16816.F32 R20, R4, R24.reuse, R20 ;  /* 0x000000180414723c */ /* 0x084ff60000001814 */
[----:B------:R-:W-:Y:S11]  /*17f90*/  @!UPT UIADD3 URZ, URZ, URZ, URZ ;  /* 0x0000003f3f3ff290 */ /* 0x000ff6000fffe03f */
[----:B------:R-:W-:Y:S01]  /*17fa0*/  @!UPT UIADD3 URZ, URZ, URZ, URZ ;  /* 0x0000003f3f3ff290 */ /* 0x000fe2000fffe03f */
[----:B------:R0:W-:Y:S01]  /*17fb0*/  STL.64 [R1+0x560], R20 ;  /* 0x0005601401007387 */ /* 0x0001e20000100a00 */
[----:B------:R1:W-:Y:S03]  /*17fc0*/  STL.64 [R1+0x568], R22 ;  /* 0x0005681601007387 */ /* 0x0003e60000100a00 */
[----:B0-----:R-:W2:Y:S01]  /*17fd0*/  LDL.LU.64 R20, [R1+0x380] ;  /* 0x0003800001147983 */ /* 0x001ea20000300a00 */
[----:B-1----:R-:W2:Y:S03]  /*17fe0*/  LDL.LU.64 R22, [R1+0x388] ;  /* 0x0003880001167983 */ /* 0x002ea60000300a00 */
[----:B--2---:R-:W-:Y:S01]  /*17ff0*/  STL.64 [R1+0x1ef8], R22 ;  /* 0x001ef81601007387 */ /* 0x004fe20000100a00 */
[----:B------:R0:W-:Y:S03]  /*18000*/  STL.64 [R1+0x1ef0], R20 ;  /* 0x001ef01401007387 */ /* 0x0001e60000100a00 */
[----:B0-----:R-:W2:Y:S01]  /*18010*/  LDL.LU.64 R20, [R1+0x9c0] ;  /* 0x0009c00001147983 */ /* 0x001ea20000300a00 */
[----:B------:R-:W2:Y:S02]  /*18020*/  LDL.LU.64 R22, [R1+0x9c8] ;  /* 0x0009c80001167983 */ /* 0x000ea40000300a00 */
[----:B------:R0:W-:Y:S02]  /*18030*/  STL.64 [R1+0x1ea8], R6 ;  /* 0x001ea80601007387 */ /* 0x0001e40000100a00 */
[----:B------:R1:W-:Y:S01]  /*18040*/  STL.64 [R1+0x1ea0], R4 ;  /* 0x001ea00401007387 */ /* 0x0003e20000100a00 */
[----:B0-----:R-:W2:Y:S04]  /*18050*/  LDL.64 R6, [R1+0x18] ;  /* 0x0000180001067983 */ /* 0x001ea80000100a00 */
[----:B-1----:R-:W3:Y:S04]  /*18060*/  LDL.64 R4, [R1+0x10] ;  /* 0x0000100001047983 */ /* 0x002ee80000100a00 */
[----:B--2---:R-:W-:Y:S01]  /*18070*/  STL.64 [R1+0x1eb8], R6 ;  /* 0x001eb80601007387 */ /* 0x004fe20000100a00 */
[----:B---3--:R0:W-:Y:S03]  /*18080*/  STL.64 [R1+0x1eb0], R4 ;  /* 0x001eb00401007387 */ /* 0x0081e60000100a00 */
[----:B0-----:R-:W4:Y:S01]  /*18090*/  LDL.LU.64 R4, [R1+0x2a0] ;  /* 0x0002a00001047983 */ /* 0x001f220000300a00 */
[----:B------:R-:W4:Y:S02]  /*180a0*/  LDL.LU.64 R6, [R1+0x2a8] ;  /* 0x0002a80001067983 */ /* 0x000f240000300a00 */
[----:B----4-:R-:W-:Y:S01]  /*180b0*/  HMMA.16816.F32 R4, R8, R24, R4 ;  /* 0x000000180804723c */ /* 0x010fe20000001804 */
[----:B------:R-:W2:Y:S01]  /*180c0*/  LDL.LU.64 R24, [R1+0x250] ;  /* 0x0002500001187983 */ /* 0x000ea20000300a00 */
[----:B------:R-:W2:Y:S11]  /*180d0*/  LDL.LU.64 R26, [R1+0x258] ;  /* 0x00025800011a7983 */ /* 0x000eb60000300a00 */
[----:B------:R-:W-:Y:S10]  /*180e0*/  @!UPT UIADD3 URZ, URZ, URZ, URZ ;  /* 0x0000003f3f3ff290 */ /* 0x000ff4000fffe03f */
[----:B------:R0:W-:Y:S01]  /*180f0*/  STL.64 [R1+0x6e0], R4 ;  /* 0x0006e00401007387 */ /* 0x0001e20000100a00 */
[----:B------:R1:W-:Y:S03]  /*18100*/  STL.64 [R1+0x6e8], R6 ;  /* 0x0006e80601007387 */ /* 0x0003e60000100a00 */
[----:B0-----:R-:W3:Y:S01]  /*18110*/  LDL.LU.64 R4, [R1+0x170] ;  /* 0x0001700001047983 */ /* 0x001ee20000300a00 */
[----:B-1----:R-:W3:Y:S02]  /*18120*/  LDL.LU.64 R6, [R1+0x178] ;  /* 0x0001780001067983 */ /* 0x002ee40000300a00 */
[----:B------:R-:W-:Y:S02]  /*18130*/  STL.64 [R1+0x1e98], R10 ;  /* 0x001e980a01007387 */ /* 0x000fe40000100a00 */
[----:B------:R0:W-:Y:S02]  /*18140*/  STL.64 [R1+0x1e90], R8 ;  /* 0x001e900801007387 */ /* 0x0001e40000100a00 */
[----:B0-----:R-:W4:Y:S02]  /*18150*/  LDL.LU.64 R8, [R1+0xc0] ;  /* 0x0000c00001087983 */ /* 0x001f240000300a00 */
[----:B----4-:R-:W-:Y:S11]  /*18160*/  HMMA.16816.F32 R16, R12, R8, R16 ;  /* 0x000000080c10723c */ /* 0x010ff60000001810 */
[----:B------:R-:W-:Y:S11]  /*18170*/  @!UPT UIADD3 URZ, URZ, URZ, URZ ;  /* 0x0000003f3f3ff290 */ /* 0x000ff6000fffe03f */
[----:B------:R-:W-:Y:S01]  /*18180*/  @!UPT UIADD3 URZ, URZ, URZ, URZ ;  /* 0x0000003f3f3ff290 */ /* 0x000fe2000fffe03f */
[----:B------:R-:W-:Y:S01]  /*18190*/  STL.64 [R1+0x840], R16 ;  /* 0x0008401001007387 */ /* 0x000fe20000100a00 */
[----:B------:R0:W-:Y:S03]  /*181a0*/  STL.64 [R1+0x848], R18 ;  /* 0x0008481201007387 */ /* 0x0001e60000100a00 */
[----:B0-----:R-:W4:Y:S01]  /*181b0*/  LDL.LU.64 R18, [R1+0x1f08] ;  /* 0x001f080001127983 */ /* 0x001f220000300a00 */
[----:B------:R-:W4:Y:S02]  /*181c0*/  LDL.LU.64 R16, [R1+0x1f00] ;  /* 0x001f000001107983 */ /* 0x000f240000300a00 */
[----:B------:R-:W-:Y:S02]  /*181d0*/  IMAD.MOV.U32 R2, RZ, RZ, R8 ;  /* 0x000000ffff027224 */ /* 0x000fe400078e0008 */
[----:B------:R-:W-:Y:S02]  /*181e0*/  IMAD.MOV.U32 R0, RZ, RZ, R9 ;  /* 0x000000ffff007224 */ /* 0x000fe400078e0009 */
[----:B------:R-:W2:Y:S01]  /*181f0*/  LDL.LU.64 R8, [R1+0x550] ;  /* 0x0005500001087983 */ /* 0x000ea20000300a00 */
[----:B------:R-:W2:Y:S02]  /*18200*/  LDL.LU.64 R10, [R1+0x558] ;  /* 0x00055800010a7983 */ /* 0x000ea40000300a00 */
[----:B------:R-:W-:Y:S02]  /*18210*/  STL.64 [R1+0x1e88], R14 ;  /* 0x001e880e01007387 */ /* 0x000fe40000100a00 */
[----:B------:R0:W-:Y:S02]  /*18220*/  STL.64 [R1+0x1e80], R12 ;  /* 0x001e800c01007387 */ /* 0x0001e40000100a00 */
[----:B0-----:R-:W-:-:S02]  /*18230*/  IMAD.MOV.U32 R12, RZ, RZ, R2 ;  /* 0x000000ffff0c7224 */ /* 0x001fc400078e0002 */
[----:B------:R-:W-:-:S07]  /*18240*/  IMAD.MOV.U32 R13, RZ, RZ, R0 ;  /* 0x000000ffff0d7224 */ /* 0x000fce00078e0000 */
[-C--:B----4-:R-:W-:Y:S01]  /*18250*/  HMMA.16816.F32 R16, R16, R12.reuse, R20 ;  /* 0x0000000c1010723c */ /* 0x090fe20000001814 */
[----:B------:R-:W4:Y:S01]  /*18260*/  LDL.LU.64 R22, [R1+0x1ef8] ;  /* 0x001ef80001167983 */ /* 0x000f220000300a00 */
[----:B------:R-:W4:Y:S11]  /*18270*/  LDL.LU.64 R20, [R1+0x1ef0] ;  /* 0x001ef00001147983 */ /* 0x000f360000300a00 */
[----:B------:R-:W-:Y:S10]  /*18280*/  @!UPT UIADD3 URZ, URZ, URZ, URZ ;  /* 0x0000003f3f3ff290 */ /* 0x000ff4000fffe03f */
[----:B------:R-:W-:Y:S01]  /*18290*/  STL.64 [R1+0x2b0], R16 ;  /* 0x0002b01001007387 */ /* 0x000fe20000100a00 */
[----:B------:R0:W-:Y:S03]  /*182a0*/  STL.64 [R1+0x2b8], R18 ;  /* 0x0002b81201007387 */ /* 0x0001e60000100a00 */
[----:B0-----:R-:W4:Y:S01]  /*182b0*/  LDL.LU.64 R18, [R1+0x1ee8] ;  /* 0x001ee80001127983 */ /* 0x001f220000300a00 */
[----:B------:R-:W4:Y:S02]  /*182c0*/  LDL.LU.64 R16, [R1+0x1ee0] ;  /* 0x001ee00001107983 */ /* 0x000f240000300a00 */
        /* <DEDUP_REMOVED lines=16> */
[----:B0-----:R-:W3:Y:S01]  /*183d0*/  LDL.LU.64 R26, [R1+0x1ec8] ;  /* 0x001ec800011a7983 */ /* 0x001ee20000300a00 */
[----:B------:R-:W3:Y:S02]  /*183e0*/  LDL.LU.64 R24, [R1+0x1ec0] ;  /* 0x001ec00001187983 */ /* 0x000ee40000300a00 */
[----:B---3--:R-:W-:Y:S01]  /*183f0*/  HMMA.16816.F32 R12, R24, R12, R4 ;  /* 0x0000000c180c723c */ /* 0x008fe20000001804 */
[----:B------:R-:W2:Y:S01]  /*18400*/  LDL.LU.64 R6, [R1+0x1eb8] ;  /* 0x001eb80001067983 */ /* 0x000ea20000300a00 */
[----:B------:R-:W4:Y:S11]  /*18410*/  LDL.LU.64 R4, [R1+0x1eb0] ;  /* 0x001eb00001047983 */ /* 0x000f360000300a00 */
[----:B------:R-:W-:Y:S10]  /*18420*/  @!UPT UIADD3 URZ, URZ, URZ, URZ ;  /* 0x0000003f3f3ff290 */ /* 0x000ff4000fffe03f */
[----:B------:R0:W-:Y:S01]  /*18430*/  STL.64 [R1+0x790], R12 ;  /* 0x0007900c01007387 */ /* 0x0001e20000100a00 */
[----:B------:R1:W-:Y:S03]  /*18440*/  STL.64 [R1+0x798], R14 ;  /* 0x0007980e01007387 */ /* 0x0003e60000100a00 */
[----:B0-----:R-:W3:Y:S01]  /*18450*/  LDL.LU.64 R12, [R1+0x360] ;  /* 0x00036000010c7983 */ /* 0x001ee20000300a00 */
[----:B-1----:R-:W3:Y:S02]  /*18460*/  LDL.LU.64 R14, [R1+0x368] ;  /* 0x00036800010e7983 */ /* 0x002ee40000300a00 */
[----:B------:R-:W-:Y:S02]  /*18470*/  STL.64 [R1+0x1e68], R26 ;  /* 0x001e681a01007387 */ /* 0x000fe40000100a00 */
[----:B------:R0:W-:Y:S02]  /*18480*/  STL.64 [R1+0x1e60], R24 ;  /* 0x001e601801007387 */ /* 0x0001e40000100a00 */
[----:B0-----:R-:W4:Y:S01]  /*18490*/  LDL.LU.64 R24, [R1+0xb0] ;  /* 0x0000b00001187983 */ /* 0x001f220000300a00 */
[----:B--2---:R-:W-:Y:S01]  /*184a0*/  IMAD.MOV.U32 R3, RZ, RZ, R7 ;  /* 0x000000ffff037224 */ /* 0x004fe200078e0007 */
[-C--:B----4-:R-:W-:Y:S11]  /*184b0*/  HMMA.16816.F32 R16, R4, R24.reuse, R16 ;  /* 0x000000180410723c */ /* 0x090ff60000001810 */
[----:B------:R-:W-:Y:S11]  /*184c0*/  @!UPT UIADD3 URZ, URZ, URZ, URZ ;  /* 0x0000003f3f3ff290 */ /* 0x000ff6000fffe03f */
[----:B------:R-:W-:Y:S01]  /*184d0*/  @!UPT UIADD3 URZ, URZ, URZ, URZ ;  /* 0x0000003f3f3ff290 */ /* 0x000fe2000fffe03f */
[----:B------:R0:W-:Y:S01]  /*184e0*/  STL.64 [R1+0x390], R16 ;  /* 0x0003901001007387 */ /* 0x0001e20000100a00 */
[----:B------:R1:W-:Y:S02]  /*184f0*/  STL.64 [R1+0x398], R18 ;  /* 0x0003981201007387 */ /* 0x0003e40000100a00 */
[----:B0-----:R-:W-:Y:S02]  /*18500*/  IMAD.MOV.U32 R16, RZ, RZ, R6 ;  /* 0x000000ffff107224 */ /* 0x001fe400078e0006 */
[----:B-1----:R-:W-:Y:S02]  /*18510*/  IMAD.MOV.U32 R18, RZ, RZ, R4 ;  /* 0x000000ffff127224 */ /* 0x002fe400078e0004 */
[----:B------:R-:W-:Y:S01]  /*18520*/  IMAD.MOV.U32 R17, RZ, RZ, R5 ;  /* 0x000000ffff117224 */ /* 0x000fe200078e0005 */
[----:B------:R-:W2:Y:S01]  /*18530*/  LDL.LU.64 R6, [R1+0x1ea8] ;  /* 0x001ea80001067983 */ /* 0x000ea20000300a00 */
[----:B------:R-:W2:Y:S02]  /*18540*/  LDL.LU.64 R4, [R1+0x1ea0] ;  /* 0x001ea00001047983 */ /* 0x000ea40000300a00 */
[----:B--2---:R-:W-:Y:S11]  /*18550*/  HMMA.16816.F32 R8, R4, R24, R8 ;  /* 0x000000180408723c */ /* 0x004ff60000001808 */
[----:B------:R-:W-:Y:S11]  /*18560*/  @!UPT UIADD3 URZ, URZ, URZ, URZ ;  /* 0x0000003f3f3ff290 */ /* 0x000ff6000fffe03f */
[----:B------:R-:W-:Y:S01]  /*18570*/  @!UPT UIADD3 URZ, URZ, URZ, URZ ;  /* 0x0000003f3f3ff290 */ /* 0x000fe2000fffe03f */
[----:B------:R-:W-:Y:S01]  /*18580*/  STL.64 [R1+0x550], R8 ;  /* 0x0005500801007387 */ /* 0x000fe20000100a00 */
[----:B------:R0:W-:Y:S03]  /*18590*/  STL.64 [R1+0x558], R10 ;  /* 0x0005580a01007387 */ /* 0x0001e60000100a00 */
[----:B0-----:R-:W3:Y:S01]  /*185a0*/  LDL.LU.64 R10, [R1+0x1e98] ;  /* 0x001e9800010a7983 */ /* 0x001ee20000300a00 */
[----:B------:R-:W3:Y:S02]  /*185b0*/  LDL.LU.64 R8, [R1+0x1e90] ;  /* 0x001e900001087983 */ /* 0x000ee40000300a00 */
[----:B------:R-:W-:Y:S02]  /*185c0*/  IMAD.MOV.U32 R2, RZ, RZ, R24 ;  /* 0x000000ffff027224 */ /* 0x000fe400078e0018 */
[----:B------:R-:W-:Y:S02]  /*185d0*/  IMAD.MOV.U32 R0, RZ, RZ, R25 ;  /* 0x000000ffff007224 */ /* 0x000fe400078e0019 */
[----:B------:R-:W2:Y:S01]  /*185e0*/  LDL.LU.64 R24, [R1+0x210] ;  /* 0x0002100001187983 */ /* 0x000ea20000300a00 */
[----:B------:R-:W2:Y:S02]  /*185f0*/  LDL.LU.64 R26, [R1+0x218] ;  /* 0x00021800011a7983 */ /* 0x000ea40000300a00 */
[----:B------:R0:W-:Y:S02]  /*18600*/  STL.64 [R1+0x1e28], R6 ;  /* 0x001e280601007387 */ /* 0x0001e40000100a00 */
[----:B------:R1:W-:Y:S02]  /*18610*/  STL.64 [R1+0x1e20], R4 ;  /* 0x001e200401007387 */ /* 0x0003e40000100a00 */
[----:B0-----:R-:W-:-:S02]  /*18620*/  IMAD.MOV.U32 R6, RZ, RZ, R16 ;  /* 0x000000ffff067224 */ /* 0x001fc400078e0010 */
[----:B------:R-:W-:Y:S02]  /*18630*/  IMAD.MOV.U32 R7, RZ, RZ, R3 ;  /* 0x000000ffff077224 */ /* 0x000fe400078e0003 */
[----:B-1----:R-:W-:Y:S02]  /*18640*/  IMAD.MOV.U32 R4, RZ, RZ, R18 ;  /* 0x000000ffff047224 */ /* 0x002fe400078e0012 */
[----:B------:R-:W-:Y:S02]  /*18650*/  IMAD.MOV.U32 R5, RZ, RZ, R17 ;  /* 0x000000ffff057224 */ /* 0x000fe400078e0011 */
[----:B------:R-:W4:Y:S01]  /*18660*/  LDL.LU.64 R16, [R1+0x9b0] ;  /* 0x0009b00001107983 */ /* 0x000f220000300a00 */
[----:B------:R-:W4:Y:S02]  /*18670*/  LDL.LU.64 R18, [R1+0x9b8] ;  /* 0x0009b80001127983 */ /* 0x000f240000300a00 */
[----:B------:R-:W-:Y:S02]  /*18680*/  STL.64 [R1+0x1e48], R6 ;  /* 0x001e480601007387 */ /* 0x000fe40000100a00 */
[----:B------:R0:W-:Y:S02]  /*18690*/  STL.64 [R1+0x1e40], R4 ;  /* 0x001e400401007387 */ /* 0x0001e40000100a00 */
[----:B0-----:R-:W-:-:S02]  /*186a0*/  IMAD.MOV.U32 R4, RZ, RZ, R2 ;  /* 0x000000ffff047224 */ /* 0x001fc400078e0002 */
[----:B------:R-:W-:-:S07]  /*186b0*/  IMAD.MOV.U32 R5, RZ, RZ, R0 ;  /* 0x000000ffff057224 */ /* 0x000fce00078e0000 */
        /* <DEDUP_REMOVED lines=14> */
[----:B------:R0:W-:Y:S01]  /*187a0*/  STL.64 [R1+0x830], R24 ;  /* 0x0008301801007387 */ /* 0x0001e20000100a00 */
[----:B------:R1:W-:Y:S03]  /*187b0*/  STL.64 [R1+0x838], R26 ;  /* 0x0008381a01007387 */ /* 0x0003e60000100a00 */
[----:B0-----:R-:W2:Y:S01]  /*187c0*/  LDL.LU.64 R24, [R1+0x280] ;  /* 0x0002800001187983 */ /* 0x001ea20000300a00 */
[----:B-1----:R-:W2:Y:S02]  /*187d0*/  LDL.LU.64 R26, [R1+0x288] ;  /* 0x00028800011a7983 */ /* 0x002ea40000300a00 */
[----:B------:R0:W-:Y:S02]  /*187e0*/  STL.64 [R1+0x1e58], R14 ;  /* 0x001e580e01007387 */ /* 0x0001e40000100a00 */
[----:B------:R1:W-:Y:S01]  /*187f0*/  STL.64 [R1+0x1e50], R12 ;  /* 0x001e500c01007387 */ /* 0x0003e20000100a00 */
[----:B0-----:R-:W4:Y:S04]  /*18800*/  LDL.64 R14, [R1+0x8] ;  /* 0x00000800010e7983 */ /* 0x001f280000100a00 */
[----:B-1----:R-:W4:Y:S02]  /*18810*/  LDL.64 R12, [R1] ;  /* 0x00000000010c7983 */ /* 0x002f240000100a00 */
[-C--:B----4-:R-:W-:Y:S11]  /*18820*/  HMMA.16816.F32 R16, R12, R4.reuse, R16 ;  /* 0x000000040c10723c */ /* 0x090ff60000001810 */
[----:B------:R-:W-:Y:S11]  /*18830*/  @!UPT UIADD3 URZ, URZ, URZ, URZ ;  /* 0x0000003f3f3ff290 */ /* 0x000ff6000fffe03f */
[----:B------:R-:W-:Y:S01]  /*18840*/  @!UPT UIADD3 URZ, URZ, URZ, URZ ;  /* 0x0000003f3f3ff290 */ /* 0x000fe2000fffe03f */
[----:B------:R-:W-:Y:S01]  /*18850*/  STL.64 [R1+0x2a0], R16 ;  /* 0x0002a01001007387 */ /* 0x000fe20000100a00 */
[----:B------:R0:W-:Y:S03]  /*18860*/  STL.64 [R1+0x2a8], R18 ;  /* 0x0002a81201007387 */ /* 0x0001e60000100a00 */
[----:B0-----:R-:W3:Y:S01]  /*18870*/  LDL.LU.64 R18, [R1+0x1e78] ;  /* 0x001e780001127983 */ /* 0x001ee20000300a00 */
[----:B------:R-:W3:Y:S01]  /*18880*/  LDL.LU.64 R16, [R1+0x1e70] ;  /* 0x001e700001107983 */ /* 0x000ee20000300a00 */
[----:B--2---:R-:W-:Y:S01]  /*18890*/  HMMA.16816.F32 R24, R20, R4, R24 ;  /* 0x000000041418723c */ /* 0x004fe20000001818 */
[----:B------:R-:W-:Y:S02]  /*188a0*/  IMAD.MOV.U32 R6, RZ, RZ, R12 ;  /* 0x000000ffff067224 */ /* 0x000fe400078e000c */
[----:B------:R-:W-:Y:S02]  /*188b0*/  IMAD.MOV.U32 R3, RZ, RZ, R13 ;  /* 0x000000ffff037224 */ /* 0x000fe400078e000d */
[----:B------:R-:W-:-:S02]  /*188c0*/  IMAD.MOV.U32 R2, RZ, RZ, R14 ;  /* 0x000000ffff027224 */ /* 0x000fc400078e000e */
[----:B------:R-:W-:Y:S01]  /*188d0*/  IMAD.MOV.U32 R0, RZ, RZ, R15 ;  /* 0x000000ffff007224 */ /* 0x000fe200078e000f */
[----:B------:R-:W2:Y:S01]  /*188e0*/  LDL.LU.64 R12, [R1+0x1a0] ;  /* 0x0001a000010c7983 */ /* 0x000ea20000300a00 */
[----:B------:R-:W2:Y:S01]  /*188f0*/  LDL.LU.64 R14, [R1+0x1a8] ;  /* 0x0001a800010e7983 */ /* 0x000ea20000300a00 */
[----:B---3--:R-:W-:Y:S11]  /*18900*/  HMMA.16816.F32 R8, R16, R4, R8 ;  /* 0x000000041008723c */ /* 0x008ff60000001808 */
[----:B------:R-:W-:Y:S11]  /*18910*/  @!UPT UIADD3 URZ, URZ, URZ, URZ ;  /* 0x0000003f3f3ff290 */ /* 0x000ff6000fffe03f */
[----:B------:R-:W-:Y:S01]  /*18920*/  @!UPT UIADD3 URZ, URZ, URZ, URZ ;  /* 0x0000003f3f3ff290 */ /* 0x000fe2000fffe03f */
[----:B------:R0:W-:Y:S01]  /*18930*/  STL.64 [R1+0x4a0], R8 ;  /* 0x0004a00801007387 */ /* 0x0001e20000100a00 */
[----:B------:R1:W-:Y:S03]  /*18940*/  STL.64 [R1+0x4a8], R10 ;  /* 0x0004a80a01007387 */ /* 0x0003e60000100a00 */
[----:B0-----:R-:W3:Y:S01]  /*18950*/  LDL.LU.64 R8, [R1+0xbf0] ;  /* 0x000bf00001087983 */ /* 0x001ee20000300a00 */
[----:B-1----:R-:W3:Y:S02]  /*18960*/  LDL.LU.64 R10, [R1+0xbf8] ;  /* 0x000bf800010a7983 */ /* 0x002ee40000300a00 */
[----:B------:R0:W-:Y:S02]  /*18970*/  STL.64 [R1+0x1df8], R18 ;  /* 0x001df81201007387 */ /* 0x0001e40000100a00 */
[----:B------:R1:W-:Y:S02]  /*18980*/  STL.64 [R1+0x1df0], R16 ;  /* 0x001df01001007387 */ /* 0x0003e40000100a00 */
[----:B0-----:R-:W-:-:S02]  /*18990*/  IMAD.MOV.U32 R18, RZ, RZ, R2 ;  /* 0x000000ffff127224 */ /* 0x001fc400078e0002 */
[----:B------:R-:W-:Y:S02]  /*189a0*/  IMAD.MOV.U32 R19, RZ, RZ, R0 ;  /* 0x000000ffff137224 */ /* 0x000fe400078e0000 */
[----:B-1----:R-:W-:Y:S02]  /*189b0*/  IMAD.MOV.U32 R16, RZ, RZ, R6 ;  /* 0x000000ffff107224 */ /* 0x002fe400078e0006 */
[----:B------:R-:W-:Y:S01]  /*189c0*/  IMAD.MOV.U32 R17, RZ, RZ, R3 ;  /* 0x000000ffff117224 */ /* 0x000fe200078e0003 */
[----:B------:R-:W-:Y:S04]  /*189d0*/  STL.64 [R1+0x1e18], R18 ;  /* 0x001e181201007387 */ /* 0x000fe80000100a00 */
[----:B------:R0:W-:Y:S02]  /*189e0*/  STL.64 [R1+0x1e10], R16 ;  /* 0x001e101001007387 */ /* 0x0001e40000100a00 */
[----:B0-----:R-:W3:Y:S01]  /*189f0*/  LDL.LU.64 R16, [R1+0xa0] ;  /* 0x0000a00001107983 */ /* 0x001ee20000300a00 */
[----:B------:R-:W-:Y:S02]  /*18a00*/  STL.64 [R1+0x620], R24 ;  /* 0x0006201801007387 */ /* 0x000fe40000100a00 */
[----:B------:R0:W-:Y:S02]  /*18a10*/  STL.64 [R1+0x628], R26 ;  /* 0x0006281a01007387 */ /* 0x0001e40000100a00 */
[----:B0-----:R-:W2:Y:S01]  /*18a20*/  LDL.LU.64 R26, [R1+0x1e68] ;  /* 0x001e6800011a7983 */ /* 0x001ea20000300a00 */
[----:B------:R-:W2:Y:S02]  /*18a30*/  LDL.LU.64 R24, [R1+0x1e60] ;  /* 0x001e600001187983 */ /* 0x000ea40000300a00 */
[----:B------:R-:W-:Y:S02]  /*18a40*/  STL.64 [R1+0x1e08], R22 ;  /* 0x001e081601007387 */ /* 0x000fe40000100a00 */
[----:B------:R0:W-:Y:S02]  /*18a50*/  STL.64 [R1+0x1e00], R20 ;  /* 0x001e001401007387 */ /* 0x0001e40000100a00 */
[----:B0-----:R-:W4:Y:S01]  /*18a60*/  LDL.LU.64 R20, [R1+0x540] ;  /* 0x0005400001147983 */ /* 0x001f220000300a00 */
[----:B------:R-:W4:Y:S01]  /*18a70*/  LDL.LU.64 R22, [R1+0x548] ;  /* 0x0005480001167983 */ /* 0x000f220000300a00 */
[----:B--2---:R-:W-:Y:S02]  /*18a80*/  HMMA.16816.F32 R4, R24, R4, R12 ;  /* 0x000000041804723c */ /* 0x004fe4000000180c */
[----:B------:R-:W2:Y:S01]  /*18a90*/  LDL.LU.64 R14, [R1+0x1e58] ;  /* 0x001e5800010e7983 */ /* 0x000ea20000300a00 */
[----:B------:R-:W2:Y:S11]  /*18aa0*/  LDL.LU.64 R12, [R1+0x1e50] ;  /* 0x001e5000010c7983 */ /* 0x000eb60000300a00 */
[----:B------:R-:W-:Y:S09]  /*18ab0*/  @!UPT UIADD3 URZ, URZ, URZ, URZ ;  /* 0x0000003f3f3ff290 */ /* 0x000ff2000fffe03f */
        /* <DEDUP_REMOVED lines=8> */
[-C--:B---3--:R-:W-:Y:S02]  /*18b40*/  HMMA.16816.F32 R4, R4, R16.reuse, R8 ;  /* 0x000000100404723c */ /* 0x088fe40000001808 */
[----:B------:R-:W2:Y:S01]  /*18b50*/  LDL.LU.64 R10, [R1+0x1e38] ;  /* 0x001e3800010a7983 */ /* 0x000ea20000300a00 */
[----:B------:R-:W2:Y:S11]  /*18b60*/  LDL.LU.64 R8, [R1+0x1e30] ;  /* 0x001e300001087983 */ /* 0x000eb60000300a00 */
[----:B------:R-:W-:Y:S09]  /*18b70*/  @!UPT UIADD3 URZ, URZ, URZ, URZ ;  /* 0x0000003f3f3ff290 */ /* 0x000ff2000fffe03f */
[----:B------:R-:W-:Y:S01]  /*18b80*/  STL.64 [R1+0x380], R4 ;  /* 0x0003800401007387 */ /* 0x000fe20000100a00 */
[----:B------:R0:W-:Y:S03]  /*18b90*/  STL.64 [R1+0x388], R6 ;  /* 0x0003880601007387 */ /* 0x0001e60000100a00 */
[----:B0-----:R-:W4:Y:S01]  /*18ba0*/  LDL.LU.64 R6, [R1+0x1e28] ;  /* 0x001e280001067983 */ /* 0x001f220000300a00 */
[----:B------:R-:W4:Y:S02]  /*18bb0*/  LDL.LU.64 R4, [R1+0x1e20] ;  /* 0x001e200001047983 */ /* 0x000f240000300a00 */
[----:B------:R-:W-:Y:S02]  /*18bc0*/  IMAD.MOV.U32 R2, RZ, RZ, R16 ;  /* 0x000000ffff027224 */ /* 0x000fe400078e0010 */
[----:B------:R-:W-:Y:S01]  /*18bd0*/  IMAD.MOV.U32 R0, RZ, RZ, R17 ;  /* 0x000000ffff007224 */ /* 0x000fe200078e0011 */
[----:B----4-:R-:W-:Y:S11]  /*18be0*/  HMMA.16816.F32 R20, R4, R16, R20 ;  /* 0x000000100414723c */ /* 0x010ff60000001814 */
[----:B------:R-:W-:Y:S11]  /*18bf0*/  @!UPT UIADD3 URZ, URZ, URZ, URZ ;  /* 0x0000003f3f3ff290 */ /* 0x000ff6000fffe03f */
[----:B------:R-:W-:Y:S01]  /*18c00*/  @!UPT UIADD3 URZ, URZ, URZ, URZ ;  /* 0x0000003f3f3ff290 */ /* 0x000fe2000fffe03f */
[----:B------:R0:W-:Y:S01]  /*18c10*/  STL.64 [R1+0x540], R20 ;  /* 0x0005401401007387 */ /* 0x0001e20000100a00 */
[----:B------:R1:W-:Y:S02]  /*18c20*/  STL.64 [R1+0x548], R22 ;  /* 0x0005481601007387 */ /* 0x0003e40000100a00 */
[----:B------:R-:W3:Y:S02]  /*18c30*/  LDL.LU.64 R16, [R1+0x260] ;  /* 0x0002600001107983 */ /* 0x000ee40000300a00 */
[----:B------:R-:W3:Y:S01]  /*18c40*/  LDL.LU.64 R18, [R1+0x268] ;  /* 0x0002680001127983 */ /* 0x000ee20000300a00 */
[----:B0-----:R-:W4:Y:S01]  /*18c50*/  LDL.LU.64 R20, [R1+0x9e0] ;  /* 0x0009e00001147983 */ /* 0x001f220000300a00 */
[----:B-1----:R-:W4:Y:S02]  /*18c60*/  LDL.LU.64 R22, [R1+0x9e8] ;  /* 0x0009e80001167983 */ /* 0x002f240000300a00 */
[----:B------:R0:W-:Y:S02]  /*18c70*/  STL.64 [R1+0x1da8], R6 ;  /* 0x001da80601007387 */ /* 0x0001e40000100a00 */
[----:B------:R1:W-:Y:S01]  /*18c80*/  STL.64 [R1+0x1da0], R4 ;  /* 0x001da00401007387 */ /* 0x0003e20000100a00 */
[----:B0-----:R-:W2:Y:S04]  /*18c90*/  LDL.64 R6, [R1+0x18] ;  /* 0x0000180001067983 */ /* 0x001ea80000100a00 */
[----:B-1----:R-:W3:Y:S04]  /*18ca0*/  LDL.64 R4, [R1+0x10] ;  /* 0x0000100001047983 */ /* 0x002ee80000100a00 */
[----:B--2---:R-:W-:Y:S01]  /*18cb0*/  STL.64 [R1+0x1dc8], R6 ;  /* 0x001dc80601007387 */ /* 0x004fe20000100a00 */
[----:B---3--:R0:W-:Y:S02]  /*18cc0*/  STL.64 [R1+0x1dc0], R4 ;  /* 0x001dc00401007387 */ /* 0x0081e40000100a00 */
[----:B0-----:R-:W-:-:S02]  /*18cd0*/  IMAD.MOV.U32 R4, RZ, RZ, R2 ;  /* 0x000000ffff047224 */ /* 0x001fc400078e0002 */
[----:B------:R-:W-:-:S07]  /*18ce0*/  IMAD.MOV.U32 R5, RZ, RZ, R0 ;  /* 0x000000ffff057224 */ /* 0x000fce00078e0000 */
[-C--:B------:R-:W-:Y:S08]  /*18cf0*/  HMMA.16816.F32 R24, R8, R4.reuse, R24 ;  /* 0x000000040818723c */ /* 0x080ff00000001818 */
[-C--:B------:R-:W-:Y:S11]  /*18d00*/  HMMA.16816.F32 R16, R12, R4.reuse, R16 ;  /* 0x000000040c10723c */ /* 0x080ff60000001810 */
[----:B------:R-:W-:Y:S04]  /*18d10*/  @!UPT UIADD3 URZ, URZ, URZ, URZ ;  /* 0x0000003f3f3ff290 */ /* 0x000fe8000fffe03f */
[----:B------:R0:W-:Y:S01]  /*18d20*/  STL.64 [R1+0x6c0], R24 ;  /* 0x0006c01801007387 */ /* 0x0001e20000100a00 */
[----:B------:R1:W-:Y:S03]  /*18d30*/  STL.64 [R1+0x6c8], R26 ;  /* 0x0006c81a01007387 */ /* 0x0003e60000100a00 */
[----:B0-----:R-:W2:Y:S01]  /*18d40*/  LDL.LU.64 R24, [R1+0x330] ;  /* 0x0003300001187983 */ /* 0x001ea20000300a00 */
[----:B-1----:R-:W2:Y:S02]  /*18d50*/  LDL.LU.64 R26, [R1+0x338] ;  /* 0x00033800011a7983 */ /* 0x002ea40000300a00 */
[----:B------:R-:W-:Y:S02]  /*18d60*/  STL.64 [R1+0x1db8], R10 ;  /* 0x001db80a01007387 */ /* 0x000fe40000100a00 */
[----:B------:R0:W-:Y:S02]  /*18d70*/  STL.64 [R1+0x1db0], R8 ;  /* 0x001db00801007387 */ /* 0x0001e40000100a00 */
[----:B0-----:R-:W3:Y:S01]  /*18d80*/  LDL.LU.64 R8, [R1+0x490] ;  /* 0x0004900001087983 */ /* 0x001ee20000300a00 */
[----:B------:R-:W3:Y:S02]  /*18d90*/  LDL.LU.64 R10, [R1+0x498] ;  /* 0x00049800010a7983 */ /* 0x000ee40000300a00 */
[----:B------:R-:W-:Y:S02]  /*18da0*/  STL.64 [R1+0x820], R16 ;  /* 0x0008201001007387 */ /* 0x000fe40000100a00 */
[----:B------:R0:W-:Y:S02]  /*18db0*/  STL.64 [R1+0x828], R18 ;  /* 0x0008281201007387 */ /* 0x0001e40000100a00 */
[----:B0-----:R-:W4:Y:S01]  /*18dc0*/  LDL.LU.64 R18, [R1+0x1e18] ;  /* 0x001e180001127983 */ /* 0x001f220000300a00 */
[----:B------:R-:W4:Y:S02]  /*18dd0*/  LDL.LU.64 R16, [R1+0x1e10] ;  /* 0x001e100001107983 */ /* 0x000f240000300a00 */
[----:B------:R-:W-:Y:S02]  /*18de0*/  STL.64 [R1+0x1dd8], R14 ;  /* 0x001dd80e01007387 */ /* 0x000fe40000100a00 */
[----:B------:R0:W-:Y:S02]  /*18df0*/  STL.64 [R1+0x1dd0], R12 ;  /* 0x001dd00c01007387 */ /* 0x0001e40000100a00 */
[----:B0-----:R-:W2:Y:S01]  /*18e00*/  LDL.LU.64 R12, [R1+0x1d0] ;  /* 0x0001d000010c7983 */ /* 0x001ea20000300a00 */
[----:B------:R-:W2:Y:S01]  /*18e10*/  LDL.LU.64 R14, [R1+0x1d8] ;  /* 0x0001d800010e7983 */ /* 0x000ea20000300a00 */
[-C--:B----4-:R-:W-:Y:S02]  /*18e20*/  HMMA.16816.F32 R16, R16, R4.reuse, R20 ;  /* 0x000000041010723c */ /* 0x090fe40000001814 */
[----:B------:R-:W2:Y:S01]  /*18e30*/  LDL.LU.64 R22, [R1+0x1e08] ;  /* 0x001e080001167983 */ /* 0x000ea20000300a00 */
[----:B------:R-:W2:Y:S11]  /*18e40*/  LDL.LU.64 R20, [R1+0x1e00] ;  /* 0x001e000001147983 */ /* 0x000eb60000300a00 */
[----:B------:R-:W-:Y:S09]  /*18e50*/  @!UPT UIADD3 URZ, URZ, URZ, URZ ;  /* 0x0000003f3f3ff290 */ /* 0x000ff2000fffe03f */
[----:B------:R-:W-:Y:S01]  /*18e60*/  STL.64 [R1+0x290], R16 ;  /* 0x0002901001007387 */ /* 0x000fe20000100a00 */
[----:B------:R0:W-:Y:S03]  /*18e70*/  STL.64 [R1+0x298], R18 ;  /* 0x0002981201007387 */ /* 0x0001e60000100a00 */
[----:B0-----:R-:W3:Y:S01]  /*18e80*/  LDL.LU.64 R18, [R1+0x1df8] ;  /* 0x001df80001127983 */ /* 0x001ee20000300a00 */
[----:B------:R-:W3:Y:S02]  /*18e90*/  LDL.LU.64 R16, [R1+0x1df0] ;  /* 0x001df00001107983 */ /* 0x000ee40000300a00 */
[-C--:B---3--:R-:W-:Y:S11]  /*18ea0*/  HMMA.16816.F32 R8, R16, R4.reuse, R8 ;  /* 0x000000041008723c */ /* 0x088ff60000001808 */
[----:B------:R-:W-:Y:S11]  /*18eb0*/  @!UPT UIADD3 URZ, URZ, URZ, URZ ;  /* 0x0000003f3f3ff290 */ /* 0x000ff6000fffe03f */
[----:B------:R-:W-:Y:S01]  /*18ec0*/  @!UPT UIADD3 URZ, URZ, URZ, URZ ;  /* 0x0000003f3f3ff290 */ /* 0x000fe2000fffe03f */
[----:B------:R0:W-:Y:S01]  /*18ed0*/  STL.64 [R1+0x490], R8 ;  /* 0x0004900801007387 */ /* 0x0001e20000100a00 */
[----:B------:R1:W-:Y:S03]  /*18ee0*/  STL.64 [R1+0x498], R10 ;  /* 0x0004980a01007387 */ /* 0x0003e60000100a00 */
[----:B0-----:R-:W3:Y:S01]  /*18ef0*/  LDL.LU.64 R8, [R1+0xbe0] ;  /* 0x000be00001087983 */ /* 0x001ee20000300a00 */
[----:B-1----:R-:W3:Y:S02]  /*18f00*/  LDL.LU.64 R10, [R1+0xbe8] ;  /* 0x000be800010a7983 */ /* 0x002ee40000300a00 */
[----:B------:R0:W-:Y:S02]  /*18f10*/  STL.64 [R1+0x1d88], R18 ;  /* 0x001d881201007387 */ /* 0x0001e40000100a00 */
[----:B------:R1:W-:Y:S01]  /*18f20*/  STL.64 [R1+0x1d80], R16 ;  /* 0x001d801001007387 */ /* 0x0003e20000100a00 */
[----:B0-----:R-:W4:Y:S04]  /*18f30*/  LDL.64 R18, [R1+0x8] ;  /* 0x0000080001127983 */ /* 0x001f280000100a00 */
[----:B-1----:R-:W3:Y:S01]  /*18f40*/  LDL.64 R16, [R1] ;  /* 0x0000000001107983 */ /* 0x002ee20000100a00 */
[-C--:B--2---:R-:W-:Y:S03]  /*18f50*/  HMMA.16816.F32 R24, R20, R4.reuse, R24 ;  /* 0x000000041418723c */ /* 0x084fe60000001818 */
[----:B----4-:R-:W-:Y:S01]  /*18f60*/  STL.64 [R1+0x1d98], R18 ;  /* 0x001d981201007387 */ /* 0x010fe20000100a00 */
[----:B---3--:R0:W-:Y:S03]  /*18f70*/  STL.64 [R1+0x1d90], R16 ;  /* 0x001d901001007387 */ /* 0x0081e60000100a00 */
[----:B0-----:R-:W2:Y:S11]  /*18f80*/  LDL.LU.64 R16, [R1+0x90] ;  /* 0x0000900001107983 */ /* 0x001eb60000300a00 */
[----:B------:R-:W-:Y:S05]  /*18f90*/  @!UPT UIADD3 URZ, URZ, URZ, URZ ;  /* 0x0000003f3f3ff290 */ /* 0x000fea000fffe03f */
[----:B------:R-:W-:Y:S02]  /*18fa0*/  STL.64 [R1+0x610], R24 ;  /* 0x0006101801007387 */ /* 0x000fe40000100a00 */
[----:B------:R0:W-:Y:S02]  /*18fb0*/  STL.64 [R1+0x618], R26 ;  /* 0x0006181a01007387 */ /* 0x0001e40000100a00 */
[----:B0-----:R-:W3:Y:S01]  /*18fc0*/  LDL.LU.64 R26, [R1+0x1de8] ;  /* 0x001de800011a7983 */ /* 0x001ee20000300a00 */
[----:B------:R-:W3:Y:S02]  /*18fd0*/  LDL.LU.64 R24, [R1+0x1de0] ;  /* 0x001de00001187983 */ /* 0x000ee40000300a00 */
[----:B------:R-:W-:Y:S02]  /*18fe0*/  STL.64 [R1+0x1d78], R22 ;  /* 0x001d781601007387 */ /* 0x000fe40000100a00 */
[----:B------:R0:W-:Y:S02]  /*18ff0*/  STL.64 [R1+0x1d70], R20 ;  /* 0x001d701401007387 */ /* 0x0001e40000100a00 */
[----:B0-----:R-:W4:Y:S01]  /*19000*/  LDL.LU.64 R20, [R1+0x470] ;  /* 0x0004700001147983 */ /* 0x001f220000300a00 */
[----:B------:R-:W4:Y:S01]  /*19010*/  LDL.LU.64 R22, [R1+0x478] ;  /* 0x0004780001167983 */ /* 0x000f220000300a00 */
[----:B---3--:R-:W-:Y:S02]  /*19020*/  HMMA.16816.F32 R4, R24, R4, R12 ;  /* 0x000000041804723c */ /* 0x008fe4000000180c */
[----:B------:R-:W3:Y:S01]  /*19030*/  LDL.LU.64 R14, [R1+0x1dd8] ;  /* 0x001dd800010e7983 */ /* 0x000ee20000300a00 */
[----:B------:R-:W3:Y:S11]  /*19040*/  LDL.LU.64 R12, [R1+0x1dd0] ;  /* 0x001dd000010c7983 */ /* 0x000ef60000300a00 */
[----:B------:R-:W-:Y:S09]  /*19050*/  @!UPT UIADD3 URZ, URZ, URZ, URZ ;  /* 0x0000003f3f3ff290 */ /* 0x000ff2000fffe03f */
        /* <DEDUP_REMOVED lines=8> */
[----:B--2---:R-:W-:Y:S01]  /*190e0*/  HMMA.16816.F32 R8, R4, R16, R8 ;  /* 0x000000100408723c */ /* 0x004fe20000001808 */
[----:B------:R-:W-:-:S02]  /*190f0*/  IMAD.MOV.U32 R2, RZ, RZ, R6 ;  /* 0x000000ffff027224 */ /* 0x000fc400078e0006 */
[----:B------:R-:W-:Y:S02]  /*19100*/  IMAD.MOV.U32 R0, RZ, RZ, R7 ;  /* 0x000000ffff007224 */ /* 0x000fe400078e0007 */
[----:B------:R-:W-:Y:S02]  /*19110*/  IMAD.MOV.U32 R29, RZ, RZ, R4 ;  /* 0x000000ffff1d7224 */ /* 0x000fe400078e0004 */
[----:B------:R-:W-:Y:S11]  /*19120*/  IMAD.MOV.U32 R3, RZ, RZ, R5 ;  /* 0x000000ffff037224 */ /* 0x000ff600078e0005 */
[----:B------:R-:W-:Y:S05]  /*19130*/  @!UPT UIADD3 URZ, URZ, URZ, URZ ;  /* 0x0000003f3f3ff290 */ /* 0x000fea000fffe03f */
[----:B------:R-:W-:Y:S01]  /*19140*/  STL.64 [R1+0x370], R8 ;  /* 0x0003700801007387 */ /* 0x000fe20000100a00 */
[----:B------:R0:W-:Y:S03]  /*19150*/  STL.64 [R1+0x378], R10 ;  /* 0x0003780a01007387 */ /* 0x0001e60000100a00 */
[----:B0-----:R-:W4:Y:S01]  /*19160*/  LDL.LU.64 R10, [R1+0x1db8] ;  /* 0x001db800010a7983 */ /* 0x001f220000300a00 */
[----:B------:R-:W4:Y:S02]  /*19170*/  LDL.LU.64 R8, [R1+0x1db0] ;  /* 0x001db00001087983 */ /* 0x000f240000300a00 */
[----:B------:R-:W3:Y:S02]  /*19180*/  LDL.LU.64 R6, [R1+0x1da8] ;  /* 0x001da80001067983 */ /* 0x000ee40000300a00 */
[----:B------:R-:W3:Y:S01]  /*19190*/  LDL.LU.64 R4, [R1+0x1da0] ;  /* 0x001da00001047983 */ /* 0x000ee20000300a00 */
[-C--:B----4-:R-:W-:Y:S08]  /*191a0*/  HMMA.16816.F32 R20, R8, R16.reuse, R20 ;  /* 0x000000100814723c */ /* 0x090ff00000001814 */
[----:B---3--:R-:W-:Y:S01]  /*191b0*/  HMMA.16816.F32 R24, R4, R16, R24 ;  /* 0x000000100418723c */ /* 0x008fe20000001818 */
[----:B------:R-:W-:Y:S01]  /*191c0*/  STL.64 [R1+0x1d38], R6 ;  /* 0x001d380601007387 */ /* 0x000fe20000100a00 */
[----:B------:R0:W-:Y:S05]  /*191d0*/  STL.64 [R1+0x1d30], R4 ;  /* 0x001d300401007387 */ /* 0x0001ea0000100a00 */
[----:B0-----:R-:W-:-:S02]  /*191e0*/  IMAD.MOV.U32 R5, RZ, RZ, R16 ;  /* 0x000000ffff057224 */ /* 0x001fc400078e0010 */
[----:B------:R-:W-:Y:S11]  /*191f0*/  IMAD.MOV.U32 R4, RZ, RZ, R17 ;  /* 0x000000ffff047224 */ /* 0x000ff600078e0011 */
[----:B------:R-:W-:Y:S03]  /*19200*/  @!UPT UIADD3 URZ, URZ, URZ, URZ ;  /* 0x0000003f3f3ff290 */ /* 0x000fe6000fffe03f */
[----:B------:R-:W-:Y:S01]  /*19210*/  STL.64 [R1+0x530], R24 ;  /* 0x0005301801007387 */ /* 0x000fe20000100a00 */
[----:B------:R-:W-:Y:S02]  /*19220*/  STL.64 [R1+0x538], R26 ;  /* 0x0005381a01007387 */ /* 0x000fe40000100a00 */
[----:B------:R0:W-:Y:S02]  /*19230*/  STL.64 [R1+0x6b0], R20 ;  /* 0x0006b01401007387 */ /* 0x0001e40000100a00 */
[----:B------:R1:W-:Y:S01]  /*19240*/  STL.64 [R1+0x6b8], R22 ;  /* 0x0006b81601007387 */ /* 0x0003e20000100a00 */
[----:B------:R-:W2:Y:S01]  /*19250*/  LDL.LU.64 R16, [R1+0x310] ;  /* 0x0003100001107983 */ /* 0x000ea20000300a00 */
[----:B------:R-:W2:Y:S03]  /*19260*/  LDL.LU.64 R18, [R1+0x318] ;  /* 0x0003180001127983 */ /* 0x000ea60000300a00 */
[----:B0-----:R-:W3:Y:S01]  /*19270*/  LDL.LU.64 R20, [R1+0x480] ;  /* 0x0004800001147983 */ /* 0x001ee20000300a00 */
[----:B-1----:R-:W3:Y:S02]  /*19280*/  LDL.LU.64 R22, [R1+0x488] ;  /* 0x0004880001167983 */ /* 0x002ee40000300a00 */
[----:B------:R-:W-:Y:S02]  /*19290*/  STL.64 [R1+0x1d48], R10 ;  /* 0x001d480a01007387 */ /* 0x000fe40000100a00 */
[----:B------:R0:W-:Y:S02]  /*192a0*/  STL.64 [R1+0x1d40], R8 ;  /* 0x001d400801007387 */ /* 0x0001e40000100a00 */
[----:B------:R-:W-:-:S02]  /*192b0*/  IMAD.MOV.U32 R6, RZ, RZ, R2 ;  /* 0x000000ffff067224 */ /* 0x000fc400078e0002 */
[----:B------:R-:W-:Y:S01]  /*192c0*/  IMAD.MOV.U32 R7, RZ, RZ, R0 ;  /* 0x000000ffff077224 */ /* 0x000fe200078e0000 */
[----:B------:R-:W4:Y:S01]  /*192d0*/  LDL.LU.64 R24, [R1+0x350] ;  /* 0x0003500001187983 */ /* 0x000f220000300a00 */
[----:B------:R-:W4:Y:S02]  /*192e0*/  LDL.LU.64 R26, [R1+0x358] ;  /* 0x00035800011a7983 */ /* 0x000f240000300a00 */
[----:B0-----:R-:W-:Y:S02]  /*192f0*/  IMAD.MOV.U32 R8, RZ, RZ, R5 ;  /* 0x000000ffff087224 */ /* 0x001fe400078e0005 */
[----:B------:R-:W-:Y:S02]  /*19300*/  IMAD.MOV.U32 R9, RZ, RZ, R4 ;  /* 0x000000ffff097224 */ /* 0x000fe400078e0004 */
[----:B------:R-:W-:Y:S02]  /*19310*/  IMAD.MOV.U32 R4, RZ, RZ, R29 ;  /* 0x000000ffff047224 */ /* 0x000fe400078e001d */
[----:B------:R-:W-:Y:S01]  /*19320*/  IMAD.MOV.U32 R5, RZ, RZ, R3 ;  /* 0x000000ffff057224 */ /* 0x000fe200078e0003 */
[----:B------:R-:W-:Y:S04]  /*19330*/  STL.64 [R1+0x1d58], R6 ;  /* 0x001d580601007387 */ /* 0x000fe80000100a00 */
[----:B------:R0:W-:Y:S04]  /*19340*/  STL.64 [R1+0x1d50], R4 ;  /* 0x001d500401007387 */ /* 0x0001e80000100a00 */
        /* <DEDUP_REMOVED lines=10> */
[----:B------:R-:W-:Y:S02]  /*193f0*/  IMAD.MOV.U32 R2, RZ, RZ, R18 ;  /* 0x000000ffff027224 */ /* 0x000fe400078e0012 */
[----:B------:R-:W-:-:S02]  /*19400*/  IMAD.MOV.U32 R0, RZ, RZ, R19 ;  /* 0x000000ffff007224 */ /* 0x000fc400078e0013 */
[----:B------:R-:W-:Y:S11]  /*19410*/  IMAD.MOV.U32 R3, RZ, RZ, R17 ;  /* 0x000000ffff037224 */ /* 0x000ff600078e0011 */
[----:B------:R-:W-:Y:S07]  /*19420*/  @!UPT UIADD3 URZ, URZ, URZ, URZ ;  /* 0x0000003f3f3ff290 */ /* 0x000fee000fffe03f */
[----:B------:R0:W-:Y:S01]  /*19430*/  STL.64 [R1+0x280], R4 ;  /* 0x0002800401007387 */ /* 0x0001e20000100a00 */
[----:B------:R-:W-:Y:S02]  /*19440*/  STL.64 [R1+0x288], R6 ;  /* 0x0002880601007387 */ /* 0x000fe40000100a00 */
[----:B------:R-:W2:Y:S02]  /*19450*/  LDL.LU.64 R18, [R1+0x1d88] ;  /* 0x001d880001127983 */ /* 0x000ea40000300a00 */
[----:B0-----:R-:W-:Y:S02]  /*19460*/  IMAD.MOV.U32 R4, RZ, RZ, R16 ;  /* 0x000000ffff047224 */ /* 0x001fe400078e0010 */
[----:B------:R-:W2:Y:S02]  /*19470*/  LDL.LU.64 R16, [R1+0x1d80] ;  /* 0x001d800001107983 */ /* 0x000ea40000300a00 */
[-C--:B--2---:R-:W-:Y:S11]  /*19480*/  HMMA.16816.F32 R20, R16, R8.reuse, R20 ;  /* 0x000000081014723c */ /* 0x084ff60000001814 */
[----:B------:R-:W-:Y:S11]  /*19490*/  @!UPT UIADD3 URZ, URZ, URZ, URZ ;  /* 0x0000003f3f3ff290 */ /* 0x000ff6000fffe03f */
[----:B------:R-:W-:Y:S01]  /*194a0*/  @!UPT UIADD3 URZ, URZ, URZ, URZ ;  /* 0x0000003f3f3ff290 */ /* 0x000fe2000fffe03f */
[----:B------:R-:W-:Y:S01]  /*194b0*/  STL.64 [R1+0x480], R20 ;  /* 0x0004801401007387 */ /* 0x000fe20000100a00 */
[----:B------:R0:W-:Y:S03]  /*194c0*/  STL.64 [R1+0x488], R22 ;  /* 0x0004881601007387 */ /* 0x0001e60000100a00 */
[----:B0-----:R-:W4:Y:S01]  /*194d0*/  LDL.LU.64 R22, [R1+0x1d78] ;  /* 0x001d780001167983 */ /* 0x001f220000300a00 */
[----:B------:R-:W4:Y:S02]  /*194e0*/  LDL.LU.64 R20, [R1+0x1d70] ;  /* 0x001d700001147983 */ /* 0x000f240000300a00 */
[----:B------:R-:W-:Y:S02]  /*194f0*/  STL.64 [R1+0x1cf8], R18 ;  /* 0x001cf81201007387 */ /* 0x000fe40000100a00 */
[----:B------:R0:W-:Y:S02]  /*19500*/  STL.64 [R1+0x1cf0], R16 ;  /* 0x001cf01001007387 */ /* 0x0001e40000100a00 */
[----:B0-----:R-:W2:Y:S01]  /*19510*/  LDL.LU.64 R16, [R1+0x220] ;  /* 0x0002200001107983 */ /* 0x001ea20000300a00 */
[----:B------:R-:W2:Y:S01]  /*19520*/  LDL.LU.64 R18, [R1+0x228] ;  /* 0x0002280001127983 */ /* 0x000ea20000300a00 */
        /* <DEDUP_REMOVED lines=8> */
[----:B------:R-:W-:Y:S01]  /*195b0*/  STL.64 [R1+0x1d00], R20 ;  /* 0x001d001401007387 */ /* 0x000fe20000100a00 */
[----:B--2---:R-:W-:Y:S07]  /*195c0*/  HMMA.16816.F32 R8, R24, R8, R16 ;  /* 0x000000081808723c */ /* 0x004fee0000001810 */
[----:B------:R-:W-:-:S02]  /*195d0*/  IMAD.MOV.U32 R16, RZ, RZ, R4 ;  /* 0x000000ffff107224 */ /* 0x000fc400078e0004 */
[----:B------:R-:W0:Y:S01]  /*195e0*/  LDSM.16.M88.4 R4, [R28+0x4800] ;  /* 0x004800001c04783b */ /* 0x000e220000000200 */
[----:B------:R-:W-:Y:S02]  /*195f0*/  IMAD.MOV.U32 R18, RZ, RZ, R2 ;  /* 0x000000ffff127224 */ /* 0x000fe400078e0002 */
[----:B------:R-:W-:Y:S02]  /*19600*/  IMAD.MOV.U32 R19, RZ, RZ, R0 ;  /* 0x000000ffff137224 */ /* 0x000fe400078e0000 */
[----:B------:R-:W-:-:S09]  /*19610*/  IMAD.MOV.U32 R17, RZ, RZ, R3 ;  /* 0x000000ffff117224 */ /* 0x000fd200078e0003 */
[----:B------:R1:W-:Y:S01]  /*19620*/  STL.64 [R1+0x760], R8 ;  /* 0x0007600801007387 */ /* 0x0003e20000100a00 */
[----:B------:R2:W-:Y:S03]  /*19630*/  STL.64 [R1+0x768], R10 ;  /* 0x0007680a01007387 */ /* 0x0005e60000100a00 */
[----:B-1----:R-:W3:Y:S01]  /*19640*/  LDL.LU.64 R8, [R1+0xba0] ;  /* 0x000ba00001087983 */ /* 0x002ee20000300a00 */
[----:B--2---:R-:W3:Y:S02]  /*19650*/  LDL.LU.64 R10, [R1+0xba8] ;  /* 0x000ba800010a7983 */ /* 0x004ee40000300a00 */
[----:B------:R-:W2:Y:S02]  /*19660*/  LDL.LU.64 R20, [R1+0x520] ;  /* 0x0005200001147983 */ /* 0x000ea40000300a00 */
[----:B------:R-:W2:Y:S01]  /*19670*/  LDL.LU.64 R22, [R1+0x528] ;  /* 0x0005280001167983 */ /* 0x000ea20000300a00 */
[----:B------:R-:W-:Y:S01]  /*19680*/  STL.64 [R1+0x1d18], R18 ;  /* 0x001d181201007387 */ /* 0x000fe20000100a00 */
[----:B------:R-:W-:Y:S02]  /*19690*/  STL.64 [R1+0x1d10], R16 ;  /* 0x001d101001007387 */ /* 0x000fe40000100a00 */
[----:B------:R-:W-:Y:S02]  /*196a0*/  STL.64 [R1+0x1ce8], R26 ;  /* 0x001ce81a01007387 */ /* 0x000fe40000100a00 */
[----:B------:R1:W-:Y:S01]  /*196b0*/  STL.64 [R1+0x1ce0], R24 ;  /* 0x001ce01801007387 */ /* 0x0003e20000100a00 */
[----:B------:R-:W4:Y:S04]  /*196c0*/  LDSM.16.M88.4 R16, [R28+0x4000] ;  /* 0x004000001c10783b */ /* 0x000f280000000200 */
[----:B0-----:R-:W-:Y:S01]  /*196d0*/  STL.64 [R1+0x70], R4 ;  /* 0x0000700401007387 */ /* 0x001fe20000100a00 */
[----:B------:R-:W-:-:S02]  /*196e0*/  IMAD.MOV.U32 R2, RZ, RZ, R6 ;  /* 0x000000ffff027224 */ /* 0x000fc400078e0006 */
[----:B------:R-:W-:Y:S02]  /*196f0*/  STL.64 [R1+0x78], R6 ;  /* 0x0000780601007387 */ /* 0x000fe40000100a00 */
[----:B------:R-:W-:Y:S02]  /*19700*/  IMAD.MOV.U32 R0, RZ, RZ, R7 ;  /* 0x000000ffff007224 */ /* 0x000fe400078e0007 */
[----:B------:R-:W0:Y:S04]  /*19710*/  LDSM.16.M88.4 R4, [R28+0x5000] ;  /* 0x005000001c04783b */ /* 0x000e280000000200 */
[----:B-1----:R-:W2:Y:S01]  /*19720*/  LDL.LU.64 R24, [R1+0x460] ;  /* 0x0004600001187983 */ /* 0x002ea20000300a00 */
[----:B------:R-:W2:Y:S03]  /*19730*/  LDL.LU.64 R26, [R1+0x468] ;  /* 0x00046800011a7983 */ /* 0x000ea60000300a00 */
[----:B----4-:R-:W-:Y:S01]  /*19740*/  STL.64 [R1+0x88], R18 ;  /* 0x0000881201007387 */ /* 0x010fe20000100a00 */
[----:B------:R-:W-:Y:S02]  /*19750*/  STL [R1+0x1aa4], R0 ;  /* 0x001aa40001007387 */ /* 0x000fe40000100800 */
[----:B------:R-:W-:Y:S01]  /*19760*/  STL [R1+0x1aa0], R2 ;  /* 0x001aa00201007387 */ /* 0x000fe20000100800 */
[----:B0-----:R-:W-:Y:S01]  /*19770*/  STL.64 [R1+0x60], R4 ;  /* 0x0000600401007387 */ /* 0x001fe20000100a00 */
[----:B------:R-:W-:Y:S02]  /*19780*/  STL.64 [R1+0x68], R6 ;  /* 0x0000680601007387 */ /* 0x000fe40000100a00 */
[----:B------:R-:W0:Y:S02]  /*19790*/  LDSM.16.M88.4 R4, [R28+0x5800] ;  /* 0x005800001c04783b */ /* 0x000e240000000200 */
[----:B0-----:R-:W-:Y:S02]  /*197a0*/  STL.64 [R1+0x50], R4 ;  /* 0x0000500401007387 */ /* 0x001fe40000100a00 */
[----:B------:R0:W-:Y:S02]  /*197b0*/  STL.64 [R1+0x58], R6 ;  /* 0x0000580601007387 */ /* 0x0001e40000100a00 */
[----:B0-----:R-:W3:Y:S01]  /*197c0*/  LDL.LU.64 R6, [R1+0x1d58] ;  /* 0x001d580001067983 */ /* 0x001ee20000300a00 */
[----:B------:R-:W3:Y:S02]  /*197d0*/  LDL.LU.64 R4, [R1+0x1d50] ;  /* 0x001d500001047983 */ /* 0x000ee40000300a00 */
[-C--:B---3--:R-:W-:Y:S01]  /*197e0*/  HMMA.16816.F32 R4, R4, R16.reuse, R8 ;  /* 0x000000100404723c */ /* 0x088fe20000001808 */
[----:B------:R-:W3:Y:S01]  /*197f0*/  LDL.LU.64 R10, [R1+0x1d48] ;  /* 0x001d4800010a7983 */ /* 0x000ee20000300a00 */
[----:B------:R-:W3:Y:S11]  /*19800*/  LDL.LU.64 R8, [R1+0x1d40] ;  /* 0x001d400001087983 */ /* 0x000ef60000300a00 */
[----:B------:R-:W-:Y:S10]  /*19810*/  @!UPT UIADD3 URZ, URZ, URZ, URZ ;  /* 0x0000003f3f3ff290 */ /* 0x000ff4000fffe03f */
[----:B------:R-:W-:Y:S01]  /*19820*/  STL.64 [R1+0x360], R4 ;  /* 0x0003600401007387 */ /* 0x000fe20000100a00 */
[----:B------:R0:W-:Y:S03]  /*19830*/  STL.64 [R1+0x368], R6 ;  /* 0x0003680601007387 */ /* 0x0001e60000100a00 */
[----:B0-----:R-:W2:Y:S01]  /*19840*/  LDL.LU.64 R6, [R1+0x1d38] ;  /* 0x001d380001067983 */ /* 0x001ea20000300a00 */
[----:B------:R-:W2:Y:S02]  /*19850*/  LDL.LU.64 R4, [R1+0x1d30] ;  /* 0x001d300001047983 */ /* 0x000ea40000300a00 */
[----:B--2---:R-:W-:Y:S11]  /*19860*/  HMMA.16816.F32 R20, R4, R16, R20 ;  /* 0x000000100414723c */ /* 0x004ff60000001814 */
[----:B------:R-:W-:Y:S11]  /*19870*/  @!UPT UIADD3 URZ, URZ, URZ, URZ ;  /* 0x0000003f3f3ff290 */ /* 0x000ff6000fffe03f */
[----:B------:R-:W-:Y:S01]  /*19880*/  @!UPT UIADD3 URZ, URZ, URZ, URZ ;  /* 0x0000003f3f3ff290 */ /* 0x000fe2000fffe03f */
[----:B------:R0:W-:Y:S01]  /*19890*/  STL.64 [R1+0x520], R20 ;  /* 0x0005201401007387 */ /* 0x0001e20000100a00 */
[----:B------:R1:W-:Y:S03]  /*198a0*/  STL.64 [R1+0x528], R22 ;  /* 0x0005281601007387 */ /* 0x0003e60000100a00 */
[----:B0-----:R-:W2:Y:S01]  /*198b0*/  LDL.LU.64 R20, [R1+0x9d0] ;  /* 0x0009d00001147983 */ /* 0x001ea20000300a00 */
[----:B-1----:R-:W4:Y:S03]  /*198c0*/  LDL.LU.64 R22, [R1+0x9d8] ;  /* 0x0009d80001167983 */ /* 0x002f260000300a00 */
[----:B----4-:R-:W-:Y:S01]  /*198d0*/  STL.64 [R1+0x1d28], R22 ;  /* 0x001d281601007387 */ /* 0x010fe20000100a00 */
[----:B--2---:R0:W-:Y:S03]  /*198e0*/  STL.64 [R1+0x1d20], R20 ;  /* 0x001d201401007387 */ /* 0x0041e60000100a00 */
[----:B0-----:R-:W2:Y:S01]  /*198f0*/  LDL.LU.64 R20, [R1+0x320] ;  /* 0x0003200001147983 */ /* 0x001ea20000300a00 */
[----:B------:R-:W2:Y:S02]  /*19900*/  LDL.LU.64 R22, [R1+0x328] ;  /* 0x0003280001167983 */ /* 0x000ea40000300a00 */
[----:B------:R0:W-:Y:S02]  /*19910*/  STL.64 [R1+0x1cc8], R6 ;  /* 0x001cc80601007387 */ /* 0x0001e40000100a00 */
[----:B------:R1:W-:Y:S01]  /*19920*/  STL.64 [R1+0x1cc0], R4 ;  /* 0x001cc00401007387 */ /* 0x0003e20000100a00 */
[----:B0-----:R-:W4:Y:S04]  /*19930*/  LDL.64 R6, [R1+0x18] ;  /* 0x0000180001067983 */ /* 0x001f280000100a00 */
[----:B-1----:R-:W3:Y:S01]  /*19940*/  LDL.64 R4, [R1+0x10] ;  /* 0x0000100001047983 */ /* 0x002ee20000100a00 */
[----:B------:R-:W-:-:S02]  /*19950*/  IMAD.MOV.U32 R2, RZ, RZ, R16 ;  /* 0x000000ffff027224 */ /* 0x000fc400078e0010 */
[----:B------:R-:W-:Y:S01]  /*19960*/  IMAD.MOV.U32 R0, RZ, RZ, R17 ;  /* 0x000000ffff007224 */ /* 0x000fe200078e0011 */
[-C--:B--2---:R-:W-:Y:S01]  /*19970*/  HMMA.16816.F32 R20, R12, R16.reuse, R20 ;  /* 0x000000100c14723c */ /* 0x084fe20000001814 */
[----:B----4-:R-:W-:Y:S01]  /*19980*/  STL.64 [R1+0x1cd8], R6 ;  /* 0x001cd80601007387 */ /* 0x010fe20000100a00 */
[----:B---3--:R0:W-:Y:S06]  /*19990*/  STL.64 [R1+0x1cd0], R4 ;  /* 0x001cd00401007387 */ /* 0x0081ec0000100a00 */
[----:B0-----:R-:W-:Y:S01]  /*199a0*/  HMMA.16816.F32 R4, R8, R16, R24 ;  /* 0x000000100804723c */ /* 0x001fe20000001818 */
        /* <DEDUP_REMOVED lines=10> */
[----:B------:R-:W4:Y:S02]  /*19a50*/  LDL.LU.64 R10, [R1+0x518] ;  /* 0x00051800010a7983 */ /* 0x000f240000300a00 */
[----:B------:R-:W-:Y:S02]  /*19a60*/  STL.64 [R1+0x800], R20 ;  /* 0x0008001401007387 */ /* 0x000fe40000100a00 */
[----:B------:R0:W-:Y:S02]  /*19a70*/  STL.64 [R1+0x808], R22 ;  /* 0x0008081601007387 */ /* 0x0001e40000100a00 */
[----:B0-----:R-:W2:Y:S01]  /*19a80*/  LDL.LU.64 R22, [R1+0x1d28] ;  /* 0x001d280001167983 */ /* 0x001ea20000300a00 */
[----:B------:R-:W2:Y:S02]  /*19a90*/  LDL.LU.64 R20, [R1+0x1d20] ;  /* 0x001d200001147983 */ /* 0x000ea40000300a00 */
[----:B------:R-:W2:Y:S02]  /*19aa0*/  LDL.LU.64 R18, [R1+0x1d18] ;  /* 0x001d180001127983 */ /* 0x000ea40000300a00 */
[----:B------:R-:W2:Y:S01]  /*19ab0*/  LDL.LU.64 R16, [R1+0x1d10] ;  /* 0x001d100001107983 */ /* 0x000ea20000300a00 */
[----:B------:R-:W-:Y:S01]  /*19ac0*/  STL.64 [R1+0x1ca8], R14 ;  /* 0x001ca80e01007387 */ /* 0x000fe20000100a00 */
[----:B------:R0:W-:Y:S02]  /*19ad0*/  STL.64 [R1+0x1ca0], R12 ;  /* 0x001ca00c01007387 */ /* 0x0001e40000100a00 */
[----:B0-----:R-:W-:-:S02]  /*19ae0*/  IMAD.MOV.U32 R12, RZ, RZ, R2 ;  /* 0x000000ffff0c7224 */ /* 0x001fc400078e0002 */
[----:B------:R-:W-:-:S07]  /*19af0*/  IMAD.MOV.U32 R13, RZ, RZ, R0 ;  /* 0x000000ffff0d7224 */ /* 0x000fce00078e0000 */
[-C--:B--2---:R-:W-:Y:S01]  /*19b00*/  HMMA.16816.F32 R16, R16, R12.reuse, R20 ;  /* 0x0000000c1010723c */ /* 0x084fe20000001814 */
[----:B------:R-:W2:Y:S01]  /*19b10*/  LDL.LU.64 R22, [R1+0x1d08] ;  /* 0x001d080001167983 */ /* 0x000ea20000300a00 */
[----:B------:R-:W2:Y:S11]  /*19b20*/  LDL.LU.64 R20, [R1+0x1d00] ;  /* 0x001d000001147983 */ /* 0x000eb60000300a00 */
[----:B------:R-:W-:Y:S10]  /*19b30*/  @!UPT UIADD3 URZ, URZ, URZ, URZ ;  /* 0x0000003f3f3ff290 */ /* 0x000ff4000fffe03f */
[----:B------:R-:W-:Y:S01]  /*19b40*/  STL.64 [R1+0x270], R16 ;  /* 0x0002701001007387 */ /* 0x000fe20000100a00 */
[----:B------:R0:W-:Y:S03]  /*19b50*/  STL.64 [R1+0x278], R18 ;  /* 0x0002781201007387 */ /* 0x0001e60000100a00 */
[----:B0-----:R-:W4:Y:S01]  /*19b60*/  LDL.LU.64 R18, [R1+0x1cf8] ;  /* 0x001cf80001127983 */ /* 0x001f220000300a00 */
[----:B------:R-:W4:Y:S01]  /*19b70*/  LDL.LU.64 R16, [R1+0x1cf0] ;  /* 0x001cf00001107983 */ /* 0x000f220000300a00 */
[-C--:B--2---:R-:W-:Y:S08]  /*19b80*/  HMMA.16816.F32 R24, R20, R12.reuse, R24 ;  /* 0x0000000c1418723c */ /* 0x084ff00000001818 */
[-C--:B----4-:R-:W-:Y:S11]  /*19b90*/  HMMA.16816.F32 R8, R16, R12.reuse, R8 ;  /* 0x0000000c1008723c */ /* 0x090ff60000001808 */
[----:B------:R-:W-:Y:S11]  /*19ba0*/  @!UPT UIADD3 URZ, URZ, URZ, URZ ;  /* 0x0000003f3f3ff290 */ /* 0x000ff6000fffe03f */
[----:B------:R-:W-:Y:S01]  /*19bb0*/  @!UPT UIADD3 URZ, URZ, URZ, URZ ;  /* 0x0000003f3f3ff290 */ /* 0x000fe2000fffe03f */
[----:B------:R0:W-:Y:S01]  /*19bc0*/  STL.64 [R1+0x470], R8 ;  /* 0x0004700801007387 */ /* 0x0001e20000100a00 */
[----:B------:R1:W-:Y:S03]  /*19bd0*/  STL.64 [R1+0x478], R10 ;  /* 0x0004780a01007387 */ /* 0x0003e60000100a00 */
[----:B0-----:R-:W2:Y:S01]  /*19be0*/  LDL.LU.64 R8, [R1+0x940] ;  /* 0x0009400001087983 */ /* 0x001ea20000300a00 */
[----:B-1----:R-:W2:Y:S02]  /*19bf0*/  LDL.LU.64 R10, [R1+0x948] ;  /* 0x00094800010a7983 */ /* 0x002ea40000300a00 */
[----:B------:R-:W-:Y:S02]  /*19c00*/  STL.64 [R1+0x1c98], R18 ;  /* 0x001c981201007387 */ /* 0x000fe40000100a00 */
[----:B------:R0:W-:Y:S02]  /*19c10*/  STL.64 [R1+0x1c90], R16 ;  /* 0x001c901001007387 */ /* 0x0001e40000100a00 */
[----:B0-----:R-:W4:Y:S01]  /*19c20*/  LDL.LU.64 R16, [R1+0xb90] ;  /* 0x000b900001107983 */ /* 0x001f220000300a00 */
[----:B------:R-:W4:Y:S02]  /*19c30*/  LDL.LU.64 R18, [R1+0xb98] ;  /* 0x000b980001127983 */ /* 0x000f240000300a00 */
[----:B------:R-:W-:Y:S02]  /*19c40*/  STL.64 [R1+0x5f0], R24 ;  /* 0x0005f01801007387 */ /* 0x000fe40000100a00 */
[----:B------:R0:W-:Y:S02]  /*19c50*/  STL.64 [R1+0x5f8], R26 ;  /* 0x0005f81a01007387 */ /* 0x0001e40000100a00 */
[----:B0-----:R-:W3:Y:S01]  /*19c60*/  LDL.LU.64 R26, [R1+0x1ce8] ;  /* 0x001ce800011a7983 */ /* 0x001ee20000300a00 */
[----:B------:R-:W3:Y:S02]  /*19c70*/  LDL.LU.64 R24, [R1+0x1ce0] ;  /* 0x001ce00001187983 */ /* 0x000ee40000300a00 */
[----:B---3--:R-:W-:Y:S01]  /*19c80*/  HMMA.16816.F32 R12, R24, R12, R4 ;  /* 0x0000000c180c723c */ /* 0x008fe20000001804 */
[----:B------:R-:W3:Y:S01]  /*19c90*/  LDL.LU.64 R6, [R1+0x1cd8] ;  /* 0x001cd80001067983 */ /* 0x000ee20000300a00 */
[----:B------:R-:W4:Y:S11]  /*19ca0*/  LDL.LU.64 R4, [R1+0x1cd0] ;  /* 0x001cd00001047983 */ /* 0x000f360000300a00 */
[----:B------:R-:W-:Y:S10]  /*19cb0*/  @!UPT UIADD3 URZ, URZ, URZ, URZ ;  /* 0x0000003f3f3ff290 */ /* 0x000ff4000fffe03f */
[----:B------:R0:W-:Y:S01]  /*19cc0*/  STL.64 [R1+0x750], R12 ;  /* 0x0007500c01007387 */ /* 0x0001e20000100a00 */
[----:B------:R1:W-:Y:S02]  /*19cd0*/  STL [R1+0x758], R14 ;  /* 0x0007580e01007387 */ /* 0x0003e40000100800 */
[----:B------:R-:W-:Y:S01]  /*19ce0*/  IMAD.MOV.U32 R28, RZ, RZ, R15 ;  /* 0x000000ffff1c7224 */ /* 0x000fe200078e000f */
[----:B0-----:R-:W2:Y:S01]  /*19cf0*/  LDL.LU.64 R12, [R1+0x690] ;  /* 0x00069000010c7983 */ /* 0x001ea20000300a00 */
[----:B-1----:R-:W2:Y:S02]  /*19d00*/  LDL.LU.64 R14, [R1+0x698] ;  /* 0x00069800010e7983 */ /* 0x002ea40000300a00 */
[----:B------:R-:W-:Y:S02]  /*19d10*/  STL.64 [R1+0x1c88], R26 ;  /* 0x001c881a01007387 */ /* 0x000fe40000100a00 */
[----:B------:R0:W-:Y:S02]  /*19d20*/  STL.64 [R1+0x1c80], R24 ;  /* 0x001c801801007387 */ /* 0x0001e40000100a00 */
[----:B0-----:R-:W4:Y:S01]  /*19d30*/  LDL.LU.64 R24, [R1+0x70] ;  /* 0x0000700001187983 */ /* 0x001f220000300a00 */
[----:B------:R-:W-:Y:S02]  /*19d40*/  STL [R1+0x1270], R28 ;  /* 0x0012701c01007387 */ /* 0x000fe40000100800 */
[----:B---3--:R-:W-:Y:S01]  /*19d50*/  IMAD.MOV.U32 R3, RZ, RZ, R7 ;  /* 0x000000ffff037224 */ /* 0x008fe200078e0007 */
        /* <DEDUP_REMOVED lines=15> */
[----:B0-----:R-:W2:Y:S01]  /*19e50*/  LDL.LU.64 R10, [R1+0x1cb8] ;  /* 0x001cb800010a7983 */ /* 0x001ea20000300a00 */
[----:B------:R-:W2:Y:S02]  /*19e60*/  LDL.LU.64 R8, [R1+0x1cb0] ;  /* 0x001cb00001087983 */ /* 0x000ea40000300a00 */
[----:B------:R-:W-:Y:S02]  /*19e70*/  IMAD.MOV.U32 R2, RZ, RZ, R24 ;  /* 0x000000ffff027224 */ /* 0x000fe400078e0018 */
[----:B------:R-:W-:Y:S02]  /*19e80*/  IMAD.MOV.U32 R0, RZ, RZ, R25 ;  /* 0x000000ffff007224 */ /* 0x000fe400078e0019 */
[----:B------:R-:W3:Y:S01]  /*19e90*/  LDL.LU.64 R24, [R1+0x3f0] ;  /* 0x0003f00001187983 */ /* 0x000ee20000300a00 */
[----:B------:R-:W3:Y:S02]  /*19ea0*/  LDL.LU.64 R26, [R1+0x3f8] ;  /* 0x0003f800011a7983 */ /* 0x000ee40000300a00 */
        /* <DEDUP_REMOVED lines=33> */
[----:B-1----:R-:W4:Y:S02]  /*1a0c0*/  LDL.64 R12, [R1] ;  /* 0x00000000010c7983 */ /* 0x002f240000100a00 */
[----:B----4-:R-:W-:Y:S11]  /*1a0d0*/  HMMA.16816.F32 R16, R12, R4, R16 ;  /* 0x000000040c10723c */ /* 0x010ff60000001810 */
        /* <DEDUP_REMOVED lines=8> */
[----:B------:R-:W-:-:S02]  /*1a160*/  IMAD.MOV.U32 R2, RZ, RZ, R14 ;  /* 0x000000ffff027224 */ /* 0x000fc400078e000e */
[----:B------:R-:W-:Y:S01]  /*1a170*/  IMAD.MOV.U32 R0, RZ, RZ, R15 ;  /* 0x000000ffff007224 */ /* 0x000fe200078e000f */
[----:B------:R-:W4:Y:S01]  /*1a180*/  LDL.LU.64 R12, [R1+0xb80] ;  /* 0x000b8000010c7983 */ /* 0x000f220000300a00 */
[----:B------:R-:W4:Y:S01]  /*1a190*/  LDL.LU.64 R14, [R1+0xb88] ;  /* 0x000b8800010e7983 */ /* 0x000f220000300a00 */
[-C--:B---3--:R-:W-:Y:S08]  /*1a1a0*/  HMMA.16816.F32 R24, R20, R4.reuse, R24 ;  /* 0x000000041418723c */ /* 0x088ff00000001818 */
[----:B--2---:R-:W-:Y:S11]  /*1a1b0*/  HMMA.16816.F32 R8, R16, R4, R8 ;  /* 0x000000041008723c */ /* 0x004ff60000001808 */
[----:B------:R-:W-:Y:S11]  /*1a1c0*/  @!UPT UIADD3 URZ, URZ, URZ, URZ ;  /* 0x0000003f3f3ff290 */ /* 0x000ff6000fffe03f */
[----:B------:R-:W-:Y:S01]  /*1a1d0*/  @!UPT UIADD3 URZ, URZ, URZ, URZ ;  /* 0x0000003f3f3ff290 */ /* 0x000fe2000fffe03f */
[----:B------:R-:W-:Y:S01]  /*1a1e0*/  STL.64 [R1+0x460], R8 ;  /* 0x0004600801007387 */ /* 0x000fe20000100a00 */
[----:B------:R-:W-:Y:S02]  /*1a1f0*/  STL.64 [R1+0x468], R10 ;  /* 0x0004680a01007387 */ /* 0x000fe40000100a00 */
[----:B----4-:R-:W-:Y:S02]  /*1a200*/  STL.64 [R1+0x1c78], R14 ;  /* 0x001c780e01007387 */ /* 0x010fe40000100a00 */
[----:B------:R0:W-:Y:S02]  /*1a210*/  STL.64 [R1+0x1c70], R12 ;  /* 0x001c700c01007387 */ /* 0x0001e40000100a00 */
[----:B0-----:R-:W2:Y:S01]  /*1a220*/  LDL.LU.64 R12, [R1+0x340] ;  /* 0x00034000010c7983 */ /* 0x001ea20000300a00 */
[----:B------:R-:W2:Y:S02]  /*1a230*/  LDL.LU.64 R14, [R1+0x348] ;  /* 0x00034800010e7983 */ /* 0x000ea40000300a00 */
[----:B------:R-:W3:Y:S02]  /*1a240*/  LDL.LU.64 R8, [R1+0x960] ;  /* 0x0009600001087983 */ /* 0x000ee40000300a00 */
[----:B------:R-:W3:Y:S01]  /*1a250*/  LDL.LU.64 R10, [R1+0x968] ;  /* 0x00096800010a7983 */ /* 0x000ee20000300a00 */
[----:B------:R-:W-:Y:S01]  /*1a260*/  STL.64 [R1+0x1c18], R18 ;  /* 0x001c181201007387 */ /* 0x000fe20000100a00 */
[----:B------:R-:W-:Y:S02]  /*1a270*/  STL.64 [R1+0x1c10], R16 ;  /* 0x001c101001007387 */ /* 0x000fe40000100a00 */
[----:B------:R-:W-:Y:S02]  /*1a280*/  STL.64 [R1+0x5e0], R24 ;  /* 0x0005e01801007387 */ /* 0x000fe40000100a00 */
[----:B------:R0:W-:Y:S02]  /*1a290*/  STL.64 [R1+0x5e8], R26 ;  /* 0x0005e81a01007387 */ /* 0x0001e40000100a00 */
[----:B0-----:R-:W2:Y:S01]  /*1a2a0*/  LDL.LU.64 R26, [R1+0x1c88] ;  /* 0x001c8800011a7983 */ /* 0x001ea20000300a00 */
[----:B------:R-:W2:Y:S02]  /*1a2b0*/  LDL.LU.64 R24, [R1+0x1c80] ;  /* 0x001c800001187983 */ /* 0x000ea40000300a00 */
[----:B------:R-:W-:-:S02]  /*1a2c0*/  IMAD.MOV.U32 R16, RZ, RZ, R6 ;  /* 0x000000ffff107224 */ /* 0x000fc400078e0006 */
[----:B------:R-:W-:Y:S01]  /*1a2d0*/  STL.64 [R1+0x1c08], R22 ;  /* 0x001c081601007387 */ /* 0x000fe20000100a00 */
[----:B------:R0:W-:Y:S04]  /*1a2e0*/  STL.64 [R1+0x1c00], R20 ;  /* 0x001c001401007387 */ /* 0x0001e80000100a00 */
[----:B0-----:R-:W4:Y:S01]  /*1a2f0*/  LDL.LU.64 R20, [R1+0x60] ;  /* 0x0000600001147983 */ /* 0x001f220000300a00 */
[----:B--2---:R-:W-:Y:S03]  /*1a300*/  HMMA.16816.F32 R4, R24, R4, R12 ;  /* 0x000000041804723c */ /* 0x004fe6000000180c */
[----:B------:R-:W4:Y:S01]  /*1a310*/  LDL.LU.64 R14, [R1+0x1c78] ;  /* 0x001c7800010e7983 */ /* 0x000f220000300a00 */
[----:B------:R-:W4:Y:S11]  /*1a320*/  LDL.LU.64 R12, [R1+0x1c70] ;  /* 0x001c7000010c7983 */ /* 0x000f360000300a00 */
[----:B------:R-:W-:Y:S08]  /*1a330*/  @!UPT UIADD3 URZ, URZ, URZ, URZ ;  /* 0x0000003f3f3ff290 */ /* 0x000ff0000fffe03f */
        /* <DEDUP_REMOVED lines=8> */
[----:B----4-:R-:W-:Y:S02]  /*1a3c0*/  HMMA.16816.F32 R4, R4, R20, R12 ;  /* 0x000000140404723c */ /* 0x010fe4000000180c */
[----:B------:R-:W4:Y:S01]  /*1a3d0*/  LDL.LU.64 R14, [R1+0x1c58] ;  /* 0x001c5800010e7983 */ /* 0x000f220000300a00 */
[----:B------:R-:W4:Y:S11]  /*1a3e0*/  LDL.LU.64 R12, [R1+0x1c50] ;  /* 0x001c5000010c7983 */ /* 0x000f360000300a00 */
[----:B------:R-:W-:Y:S09]  /*1a3f0*/  @!UPT UIADD3 URZ, URZ, URZ, URZ ;  /* 0x0000003f3f3ff290 */ /* 0x000ff2000fffe03f */
[----:B------:R-:W-:Y:S01]  /*1a400*/  STL.64 [R1+0x340], R4 ;  /* 0x0003400401007387 */ /* 0x000fe20000100a00 */
[----:B------:R0:W-:Y:S03]  /*1a410*/  STL.64 [R1+0x348], R6 ;  /* 0x0003480601007387 */ /* 0x0001e60000100a00 */
[----:B0-----:R-:W3:Y:S01]  /*1a420*/  LDL.LU.64 R6, [R1+0x1c48] ;  /* 0x001c480001067983 */ /* 0x001ee20000300a00 */
[----:B------:R-:W3:Y:S02]  /*1a430*/  LDL.LU.64 R4, [R1+0x1c40] ;  /* 0x001c400001047983 */ /* 0x000ee40000300a00 */
[----:B------:R-:W-:Y:S02]  /*1a440*/  IMAD.MOV.U32 R18, RZ, RZ, R2 ;  /* 0x000000ffff127224 */ /* 0x000fe400078e0002 */
[----:B------:R-:W-:Y:S02]  /*1a450*/  IMAD.MOV.U32 R19, RZ, RZ, R0 ;  /* 0x000000ffff137224 */ /* 0x000fe400078e0000 */
[----:B------:R-:W-:-:S02]  /*1a460*/  IMAD.MOV.U32 R2, RZ, RZ, R20 ;  /* 0x000000ffff027224 */ /* 0x000fc400078e0014 */
[----:B------:R-:W-:Y:S01]  /*1a470*/  IMAD.MOV.U32 R0, RZ, RZ, R21 ;  /* 0x000000ffff007224 */ /* 0x000fe200078e0015 */
[----:B---3--:R-:W-:Y:S11]  /*1a480*/  HMMA.16816.F32 R8, R4, R20, R8 ;  /* 0x000000140408723c */ /* 0x008ff60000001808 */
[----:B------:R-:W-:Y:S11]  /*1a490*/  @!UPT UIADD3 URZ, URZ, URZ, URZ ;  /* 0x0000003f3f3ff290 */ /* 0x000ff6000fffe03f */
[----:B------:R-:W-:Y:S01]  /*1a4a0*/  @!UPT UIADD3 URZ, URZ, URZ, URZ ;  /* 0x0000003f3f3ff290 */ /* 0x000fe2000fffe03f */
[----:B------:R-:W-:Y:S01]  /*1a4b0*/  STL.64 [R1+0x500], R8 ;  /* 0x0005000801007387 */ /* 0x000fe20000100a00 */
[----:B------:R0:W-:Y:S03]  /*1a4c0*/  STL.64 [R1+0x508], R10 ;  /* 0x0005080a01007387 */ /* 0x0001e60000100a00 */
[----:B0-----:R-:W2:Y:S01]  /*1a4d0*/  LDL.LU.64 R10, [R1+0x1c38] ;  /* 0x001c3800010a7983 */ /* 0x001ea20000300a00 */
[----:B------:R-:W2:Y:S02]  /*1a4e0*/  LDL.LU.64 R8, [R1+0x1c30] ;  /* 0x001c300001087983 */ /* 0x000ea40000300a00 */
[----:B------:R-:W3:Y:S02]  /*1a4f0*/  LDL.LU.64 R20, [R1+0x920] ;  /* 0x0009200001147983 */ /* 0x000ee40000300a00 */
[----:B------:R-:W2:Y:S02]  /*1a500*/  LDL.LU.64 R22, [R1+0x928] ;  /* 0x0009280001167983 */ /* 0x000ea40000300a00 */
[----:B--2---:R-:W-:Y:S01]  /*1a510*/  STL.64 [R1+0x1c28], R22 ;  /* 0x001c281601007387 */ /* 0x004fe20000100a00 */
[----:B---3--:R0:W-:Y:S03]  /*1a520*/  STL.64 [R1+0x1c20], R20 ;  /* 0x001c201401007387 */ /* 0x0081e60000100a00 */
[----:B0-----:R-:W2:Y:S01]  /*1a530*/  LDL.LU.64 R20, [R1+0xa30] ;  /* 0x000a300001147983 */ /* 0x001ea20000300a00 */
[----:B------:R-:W2:Y:S02]  /*1a540*/  LDL.LU.64 R22, [R1+0xa38] ;  /* 0x000a380001167983 */ /* 0x000ea40000300a00 */
[----:B------:R-:W-:Y:S02]  /*1a550*/  STL.64 [R1+0x1bd8], R6 ;  /* 0x001bd80601007387 */ /* 0x000fe40000100a00 */
[----:B------:R0:W-:Y:S02]  /*1a560*/  STL.64 [R1+0x1bd0], R4 ;  /* 0x001bd00401007387 */ /* 0x0001e40000100a00 */
[----:B0-----:R-:W-:-:S02]  /*1a570*/  IMAD.MOV.U32 R4, RZ, RZ, R2 ;  /* 0x000000ffff047224 */ /* 0x001fc400078e0002 */
[----:B------:R-:W-:-:S07]  /*1a580*/  IMAD.MOV.U32 R5, RZ, RZ, R0 ;  /* 0x000000ffff057224 */ /* 0x000fce00078e0000 */
[----:B------:R-:W-:Y:S11]  /*1a590*/  HMMA.16816.F32 R24, R8, R4, R24 ;  /* 0x000000040818723c */ /* 0x000ff60000001818 */
[----:B------:R-:W-:Y:S11]  /*1a5a0*/  @!UPT UIADD3 URZ, URZ, URZ, URZ ;  /* 0x0000003f3f3ff290 */ /* 0x000ff6000fffe03f */
[----:B------:R-:W-:Y:S01]  /*1a5b0*/  @!UPT UIADD3 URZ, URZ, URZ, URZ ;  /* 0x0000003f3f3ff290 */ /* 0x000fe2000fffe03f */
        /* <DEDUP_REMOVED lines=8> */
[----:B------:R-:W-:-:S07]  /*1a640*/  IMAD.MOV.U32 R17, RZ, RZ, R3 ;  /* 0x000000ffff117224 */ /* 0x000fce00078e0003 */
        /* <DEDUP_REMOVED lines=11> */
[----:B------:R-:W2:Y:S02]  /*1a700*/  LDL.LU.64 R14, [R1+0x18] ;  /* 0x00001800010e7983 */ /* 0x000ea40000300a00 */
[----:B------:R-:W2:Y:S02]  /*1a710*/  LDL.LU.64 R22, [R1+0x1c28] ;  /* 0x001c280001167983 */ /* 0x000ea40000300a00 */
[----:B------:R-:W2:Y:S01]  /*1a720*/  LDL.LU.64 R20, [R1+0x1c20] ;  /* 0x001c200001147983 */ /* 0x000ea20000300a00 */
[----:B------:R-:W-:Y:S01]  /*1a730*/  STL.64 [R1+0x250], R16 ;  /* 0x0002501001007387 */ /* 0x000fe20000100a00 */
[----:B------:R0:W-:Y:S03]  /*1a740*/  STL.64 [R1+0x258], R18 ;  /* 0x0002581201007387 */ /* 0x0001e60000100a00 */
[----:B0-----:R-:W2:Y:S01]  /*1a750*/  LDL.LU.64 R18, [R1+0x1c18] ;  /* 0x001c180001127983 */ /* 0x001ea20000300a00 */
[----:B------:R-:W2:Y:S02]  /*1a760*/  LDL.LU.64 R16, [R1+0x1c10] ;  /* 0x001c100001107983 */ /* 0x000ea40000300a00 */
        /* <DEDUP_REMOVED lines=9> */
[----:B0-----:R-:W2:Y:S01]  /*1a800*/  LDL.LU.64 R16, [R1] ;  /* 0x0000000001107983 */ /* 0x001ea20000300a00 */
[----:B------:R-:W2:Y:S01]  /*1a810*/  LDL.LU.64 R18, [R1+0x8] ;  /* 0x0000080001127983 */ /* 0x000ea20000300a00 */
[-C--:B---3--:R-:W-:Y:S02]  /*1a820*/  HMMA.16816.F32 R24, R20, R4.reuse, R24 ;  /* 0x000000041418723c */ /* 0x088fe40000001818 */
[----:B--2---:R-:W-:Y:S01]  /*1a830*/  STL.64 [R1+0x1ba8], R18 ;  /* 0x001ba81201007387 */ /* 0x004fe20000100a00 */
[----:B------:R0:W-:Y:S03]  /*1a840*/  STL.64 [R1+0x1ba0], R16 ;  /* 0x001ba01001007387 */ /* 0x0001e60000100a00 */
[----:B0-----:R-:W2:Y:S11]  /*1a850*/  LDL.LU.64 R16, [R1+0x50] ;  /* 0x0000500001107983 */ /* 0x001eb60000300a00 */
[----:B------:R-:W-:Y:S06]  /*1a860*/  @!UPT UIADD3 URZ, URZ, URZ, URZ ;  /* 0x0000003f3f3ff290 */ /* 0x000fec000fffe03f */
[----:B------:R-:W-:Y:S02]  /*1a870*/  STL.64 [R1+0x5d0], R24 ;  /* 0x0005d01801007387 */ /* 0x000fe40000100a00 */
[----:B------:R0:W-:Y:S02]  /*1a880*/  STL.64 [R1+0x5d8], R26 ;  /* 0x0005d81a01007387 */ /* 0x0001e40000100a00 */
        /* <DEDUP_REMOVED lines=16> */
[----:B0-----:R-:W2:Y:S01]  /*1a990*/  LDL.LU.64 R24, [R1+0xb70] ;  /* 0x000b700001187983 */ /* 0x001ea20000300a00 */
[----:B------:R-:W2:Y:S02]  /*1a9a0*/  LDL.LU.64 R26, [R1+0xb78] ;  /* 0x000b7800011a7983 */ /* 0x000ea40000300a00 */
[----:B----4-:R-:W-:-:S02]  /*1a9b0*/  IMAD.MOV.U32 R18, RZ, RZ, R12 ;  /* 0x000000ffff127224 */ /* 0x010fc400078e000c */
[----:B------:R-:W-:Y:S02]  /*1a9c0*/  IMAD.MOV.U32 R3, RZ, RZ, R13 ;  /* 0x000000ffff037224 */ /* 0x000fe400078e000d */
[----:B------:R-:W-:Y:S02]  /*1a9d0*/  IMAD.MOV.U32 R2, RZ, RZ, R14 ;  /* 0x000000ffff027224 */ /* 0x000fe400078e000e */
[----:B------:R-:W-:Y:S01]  /*1a9e0*/  IMAD.MOV.U32 R0, RZ, RZ, R15 ;  /* 0x000000ffff007224 */ /* 0x000fe200078e000f */
[-C--:B--2---:R-:W-:Y:S11]  /*1a9f0*/  HMMA.16816.F32 R24, R12, R16.reuse, R24 ;  /* 0x000000100c18723c */ /* 0x084ff60000001818 */
[----:B------:R-:W-:Y:S11]  /*1aa00*/  @!UPT UIADD3 URZ, URZ, URZ, URZ ;  /* 0x0000003f3f3ff290 */ /* 0x000ff6000fffe03f */
[----:B------:R-:W-:Y:S01]  /*1aa10*/  @!UPT UIADD3 URZ, URZ, URZ, URZ ;  /* 0x0000003f3f3ff290 */ /* 0x000fe2000fffe03f */
[----:B------:R0:W-:Y:S01]  /*1aa20*/  STL.64 [R1+0x240], R24 ;  /* 0x0002401801007387 */ /* 0x0001e20000100a00 */
[----:B------:R1:W-:Y:S02]  /*1aa30*/  STL.64 [R1+0x248], R26 ;  /* 0x0002481a01007387 */ /* 0x0003e40000100a00 */
[----:B------:R-:W3:Y:S02]  /*1aa40*/  LDL.LU.64 R12, [R1+0x8f0] ;  /* 0x0008f000010c7983 */ /* 0x000ee40000300a00 */
[----:B------:R-:W3:Y:S01]  /*1aa50*/  LDL.LU.64 R14, [R1+0x8f8] ;  /* 0x0008f800010e7983 */ /* 0x000ee20000300a00 */
[----:B0-----:R-:W2:Y:S01]  /*1aa60*/  LDL.LU.64 R24, [R1+0xaa0] ;  /* 0x000aa00001187983 */ /* 0x001ea20000300a00 */
[----:B-1----:R-:W4:Y:S01]  /*1aa70*/  LDL.LU.64 R26, [R1+0xaa8] ;  /* 0x000aa800011a7983 */ /* 0x002f220000300a00 */
[-C--:B------:R-:W-:Y:S11]  /*1aa80*/  HMMA.16816.F32 R20, R4, R16.reuse, R20 ;  /* 0x000000100414723c */ /* 0x080ff60000001814 */
[----:B------:R-:W-:Y:S11]  /*1aa90*/  @!UPT UIADD3 URZ, URZ, URZ, URZ ;  /* 0x0000003f3f3ff290 */ /* 0x000ff6000fffe03f */
[----:B------:R-:W-:Y:S01]  /*1aaa0*/  @!UPT UIADD3 URZ, URZ, URZ, URZ ;  /* 0x0000003f3f3ff290 */ /* 0x000fe2000fffe03f */
[----:B------:R-:W-:Y:S01]  /*1aab0*/  STL.64 [R1+0x430], R20 ;  /* 0x0004301401007387 */ /* 0x000fe20000100a00 */
[----:B------:R-:W-:Y:S01]  /*1aac0*/  STL.64 [R1+0x438], R22 ;  /* 0x0004381601007387 */ /* 0x000fe20000100a00 */
[----:B---3--:R-:W-:Y:S02]  /*1aad0*/  HMMA.16816.F32 R12, R8, R16, R12 ;  /* 0x00000010080c723c */ /* 0x008fe4000000180c */
[----:B----4-:R-:W-:Y:S01]  /*1aae0*/  STL.64 [R1+0x1bb8], R26 ;  /* 0x001bb81a01007387 */ /* 0x010fe20000100a00 */
[----:B--2---:R0:W-:Y:S03]  /*1aaf0*/  STL.64 [R1+0x1bb0], R24 ;  /* 0x001bb01801007387 */ /* 0x0041e60000100a00 */
[----:B0-----:R-:W2:Y:S01]  /*1ab00*/  LDL.LU.64 R24, [R1+0x5b0] ;  /* 0x0005b00001187983 */ /* 0x001ea20000300a00 */
[----:B------:R-:W2:Y:S02]  /*1ab10*/  LDL.LU.64 R26, [R1+0x5b8] ;  /* 0x0005b800011a7983 */ /* 0x000ea40000300a00 */
[----:B------:R-:W3:Y:S02]  /*1ab20*/  LDL.LU.64 R20, [R1+0x930] ;  /* 0x0009300001147983 */ /* 0x000ee40000300a00 */
[----:B------:R-:W3:Y:S01]  /*1ab30*/  LDL.LU.64 R22, [R1+0x938] ;  /* 0x0009380001167983 */ /* 0x000ee20000300a00 */
[----:B------:R-:W4:Y:S01]  /*1ab40*/  LDL R28, [R1+0x458] ;  /* 0x00045800011c7983 */ /* 0x000f220000100800 */
[----:B------:R-:W-:Y:S02]  /*1ab50*/  STL.64 [R1+0x1b58], R6 ;  /* 0x001b580601007387 */ /* 0x000fe40000100a00 */
[----:B------:R-:W-:Y:S08]  /*1ab60*/  STL.64 [R1+0x1b50], R4 ;  /* 0x001b500401007387 */ /* 0x000ff00000100a00 */
[----:B------:R-:W-:Y:S01]  /*1ab70*/  STL.64 [R1+0x5c0], R12 ;  /* 0x0005c00c01007387 */ /* 0x000fe20000100a00 */
[----:B------:R0:W-:Y:S04]  /*1ab80*/  STL.64 [R1+0x5c8], R14 ;  /* 0x0005c80e01007387 */ /* 0x0001e80000100a00 */
[----:B0-----:R-:W2:Y:S01]  /*1ab90*/  LDL.LU.64 R14, [R1+0x1bc8] ;  /* 0x001bc800010e7983 */ /* 0x001ea20000300a00 */
[----:B------:R-:W2:Y:S02]  /*1aba0*/  LDL.LU.64 R12, [R1+0x1bc0] ;  /* 0x001bc000010c7983 */ /* 0x000ea40000300a00 */
[----:B------:R-:W-:Y:S02]  /*1abb0*/  STL.64 [R1+0x1b10], R10 ;  /* 0x001b100a01007387 */ /* 0x000fe40000100a00 */
[----:B------:R0:W-:Y:S02]  /*1abc0*/  STL.64 [R1+0x1b08], R8 ;  /* 0x001b080801007387 */ /* 0x0001e40000100a00 */
[----:B------:R-:W-:-:S02]  /*1abd0*/  IMAD.MOV.U32 R4, RZ, RZ, R18 ;  /* 0x000000ffff047224 */ /* 0x000fc400078e0012 */
[----:B------:R-:W-:Y:S02]  /*1abe0*/  IMAD.MOV.U32 R6, RZ, RZ, R2 ;  /* 0x000000ffff067224 */ /* 0x000fe400078e0002 */
[----:B------:R-:W-:Y:S02]  /*1abf0*/  IMAD.MOV.U32 R7, RZ, RZ, R0 ;  /* 0x000000ffff077224 */ /* 0x000fe400078e0000 */
[----:B------:R-:W-:Y:S02]  /*1ac00*/  IMAD.MOV.U32 R2, RZ, RZ, R16 ;  /* 0x000000ffff027224 */ /* 0x000fe400078e0010 */
[----:B------:R-:W-:Y:S01]  /*1ac10*/  IMAD.MOV.U32 R0, RZ, RZ, R17 ;  /* 0x000000ffff007224 */ /* 0x000fe200078e0011 */
[----:B0-----:R-:W3:Y:S01]  /*1ac20*/  LDL.LU.64 R8, [R1+0x8e0] ;  /* 0x0008e00001087983 */ /* 0x001ee20000300a00 */
[----:B------:R-:W3:Y:S01]  /*1ac30*/  LDL.LU.64 R10, [R1+0x8e8] ;  /* 0x0008e800010a7983 */ /* 0x000ee20000300a00 */
[----:B--2---:R-:W-:Y:S11]  /*1ac40*/  HMMA.16816.F32 R24, R12, R16, R24 ;  /* 0x000000100c18723c */ /* 0x004ff60000001818 */
[----:B------:R-:W-:Y:S11]  /*1ac50*/  @!UPT UIADD3 URZ, URZ, URZ, URZ ;  /* 0x0000003f3f3ff290 */ /* 0x000ff6000fffe03f */
[----:B------:R-:W-:Y:S01]  /*1ac60*/  @!UPT UIADD3 URZ, URZ, URZ, URZ ;  /* 0x0000003f3f3ff290 */ /* 0x000fe2000fffe03f */
[----:B------:R-:W-:Y:S01]  /*1ac70*/  STL.64 [R1+0x730], R24 ;  /* 0x0007301801007387 */ /* 0x000fe20000100a00 */
[----:B------:R0:W-:Y:S03]  /*1ac80*/  STL.64 [R1+0x738], R26 ;  /* 0x0007381a01007387 */ /* 0x0001e60000100a00 */
[----:B0-----:R-:W2:Y:S01]  /*1ac90*/  LDL.LU.64 R26, [R1+0x1bb8] ;  /* 0x001bb800011a7983 */ /* 0x001ea20000300a00 */
[----:B------:R-:W2:Y:S02]  /*1aca0*/  LDL.LU.64 R24, [R1+0x1bb0] ;  /* 0x001bb00001187983 */ /* 0x000ea40000300a00 */
[----:B------:R-:W2:Y:S02]  /*1acb0*/  LDL.LU.64 R18, [R1+0x1ba8] ;  /* 0x001ba80001127983 */ /* 0x000ea40000300a00 */
[----:B------:R-:W2:Y:S01]  /*1acc0*/  LDL.LU.64 R16, [R1+0x1ba0] ;  /* 0x001ba00001107983 */ /* 0x000ea20000300a00 */
[----:B------:R-:W-:Y:S01]  /*1acd0*/  STL.64 [R1+0x1ad0], R14 ;  /* 0x001ad00e01007387 */ /* 0x000fe20000100a00 */
[----:B------:R0:W-:Y:S02]  /*1ace0*/  STL.64 [R1+0x1ac8], R12 ;  /* 0x001ac80c01007387 */ /* 0x0001e40000100a00 */
[----:B0-----:R-:W-:-:S02]  /*1acf0*/  IMAD.MOV.U32 R12, RZ, RZ, R2 ;  /* 0x000000ffff0c7224 */ /* 0x001fc400078e0002 */
[----:B------:R-:W-:Y:S02]  /*1ad00*/  IMAD.MOV.U32 R13, RZ, RZ, R0 ;  /* 0x000000ffff0d7224 */ /* 0x000fe400078e0000 */
[----:B------:R-:W-:-:S05]  /*1ad10*/  IMAD.MOV.U32 R5, RZ, RZ, R3 ;  /* 0x000000ffff057224 */ /* 0x000fca00078e0003 */
[-C--:B--2---:R-:W-:Y:S01]  /*1ad20*/  HMMA.16816.F32 R24, R16, R12.reuse, R24 ;  /* 0x0000000c1018723c */ /* 0x084fe20000001818 */
[----:B------:R-:W-:Y:S02]  /*1ad30*/  IMAD.MOV.U32 R3, RZ, RZ, R18 ;  /* 0x000000ffff037224 */ /* 0x000fe400078e0012 */
[----:B------:R-:W-:Y:S02]  /*1ad40*/  IMAD.MOV.U32 R29, RZ, RZ, R19 ;  /* 0x000000ffff1d7224 */ /* 0x000fe400078e0013 */
[----:B------:R-:W-:Y:S02]  /*1ad50*/  IMAD.MOV.U32 R0, RZ, RZ, R16 ;  /* 0x000000ffff007224 */ /* 0x000fe400078e0010 */
[----:B------:R-:W-:Y:S11]  /*1ad60*/  IMAD.MOV.U32 R2, RZ, RZ, R17 ;  /* 0x000000ffff027224 */ /* 0x000ff600078e0011 */
[----:B------:R-:W-:Y:S05]  /*1ad70*/  @!UPT UIADD3 URZ, URZ, URZ, URZ ;  /* 0x0000003f3f3ff290 */ /* 0x000fea000fffe03f */
[----:B------:R-:W-:Y:S01]  /*1ad80*/  STL.64 [R1+0x1f0], R24 ;  /* 0x0001f01801007387 */ /* 0x000fe20000100a00 */
[----:B------:R0:W-:Y:S03]  /*1ad90*/  STL.64 [R1+0x1f8], R26 ;  /* 0x0001f81a01007387 */ /* 0x0001e60000100a00 */
[----:B0-----:R-:W2:Y:S01]  /*1ada0*/  LDL.LU.64 R26, [R1+0x1b98] ;  /* 0x001b9800011a7983 */ /* 0x001ea20000300a00 */
[----:B------:R-:W2:Y:S02]  /*1adb0*/  LDL.LU.64 R24, [R1+0x1b90] ;  /* 0x001b900001187983 */ /* 0x000ea40000300a00 */
[----:B------:R-:W3:Y:S02]  /*1adc0*/  LDL.LU.64 R18, [R1+0x1b88] ;  /* 0x001b880001127983 */ /* 0x000ee40000300a00 */
[----:B------:R-:W3:Y:S02]  /*1add0*/  LDL.LU.64 R16, [R1+0x1b80] ;  /* 0x001b800001107983 */ /* 0x000ee40000300a00 */
[-C--:B---3--:R-:W-:Y:S11]  /*1ade0*/  HMMA.16816.F32 R20, R16, R12.reuse, R20 ;  /* 0x0000000c1014723c */ /* 0x088ff60000001814 */
        /* <DEDUP_REMOVED lines=10> */
[-C--:B---3--:R-:W-:Y:S08]  /*1ae90*/  HMMA.16816.F32 R8, R20, R12.reuse, R8 ;  /* 0x0000000c1408723c */ /* 0x088ff00000001808 */
[----:B--2---:R-:W-:Y:S01]  /*1aea0*/  HMMA.16816.F32 R12, R24, R12, R16 ;  /* 0x0000000c180c723c */ /* 0x004fe20000001810 */
[----:B----4-:R-:W-:Y:S11]  /*1aeb0*/  LDSM.16.M88.4 R16, [R28+0x6000] ;  /* 0x006000001c10783b */ /* 0x010ff60000000200 */
[----:B------:R-:W-:Y:S03]  /*1aec0*/  @!UPT UIADD3 URZ, URZ, URZ, URZ ;  /* 0x0000003f3f3ff290 */ /* 0x000fe6000fffe03f */
[----:B------:R0:W-:Y:S01]  /*1aed0*/  STL.64 [R1+0x5b0], R8 ;  /* 0x0005b00801007387 */ /* 0x0001e20000100a00 */
[----:B------:R1:W-:Y:S03]  /*1aee0*/  STL.64 [R1+0x5b8], R10 ;  /* 0x0005b80a01007387 */ /* 0x0003e60000100a00 */
[----:B0-----:R-:W2:Y:S01]  /*1aef0*/  LDL.LU.64 R8, [R1+0xb50] ;  /* 0x000b500001087983 */ /* 0x001ea20000300a00 */
[----:B-1----:R-:W2:Y:S02]  /*1af00*/  LDL.LU.64 R10, [R1+0xb58] ;  /* 0x000b5800010a7983 */ /* 0x002ea40000300a00 */
[----:B------:R-:W-:Y:S02]  /*1af10*/  STL.64 [R1+0x1a28], R22 ;  /* 0x001a281601007387 */ /* 0x000fe40000100a00 */
[----:B------:R-:W-:Y:S01]  /*1af20*/  STL.64 [R1+0x1a20], R20 ;  /* 0x001a201401007387 */ /* 0x000fe20000100a00 */
[----:B------:R-:W-:Y:S01]  /*1af30*/  STL.64 [R1+0x19f0], R26 ;  /* 0x0019f01a01007387 */ /* 0x000fe20000100a00 */
[----:B------:R0:W-:Y:S02]  /*1af40*/  STL.64 [R1+0x19e8], R24 ;  /* 0x0019e81801007387 */ /* 0x0001e40000100a00 */
[----:B------:R-:W-:Y:S02]  /*1af50*/  STL.64 [R1+0x8d0], R12 ;  /* 0x0008d00c01007387 */ /* 0x000fe40000100a00 */
[----:B------:R-:W-:Y:S02]  /*1af60*/  STL.64 [R1+0x8d8], R14 ;  /* 0x0008d80e01007387 */ /* 0x000fe40000100a00 */
[----:B------:R-:W1:Y:S04]  /*1af70*/  LDSM.16.M88.4 R12, [R28+0x7000] ;  /* 0x007000001c0c783b */ /* 0x000e680000000200 */
[----:B------:R-:W-:Y:S04]  /*1af80*/  LDSM.16.M88.4 R20, [R28+0x6800] ;  /* 0x006800001c14783b */ /* 0x000fe80000000200 */
[----:B0-----:R-:W3:Y:S01]  /*1af90*/  LDL.LU.64 R24, [R1+0xb60] ;  /* 0x000b600001187983 */ /* 0x001ee20000300a00 */
[----:B------:R-:W3:Y:S03]  /*1afa0*/  LDL.LU.64 R26, [R1+0xb68] ;  /* 0x000b6800011a7983 */ /* 0x000ee60000300a00 */
[----:B-1----:R-:W-:Y:S01]  /*1afb0*/  STL.64 [R1+0x30], R12 ;  /* 0x0000300c01007387 */ /* 0x002fe20000100a00 */
[----:B------:R-:W-:Y:S02]  /*1afc0*/  STL.64 [R1+0x38], R14 ;  /* 0x0000380e01007387 */ /* 0x000fe40000100a00 */
[----:B------:R-:W0:Y:S04]  /*1afd0*/  LDSM.16.M88.4 R12, [R28+0x7800] ;  /* 0x007800001c0c783b */ /* 0x000e280000000200 */
[----:B------:R-:W-:Y:S01]  /*1afe0*/  STL.64 [R1+0x1b0], R16 ;  /* 0x0001b01001007387 */ /* 0x000fe20000100a00 */
[----:B------:R-:W-:Y:S01]  /*1aff0*/  STL.64 [R1+0x1b8], R18 ;  /* 0x0001b81201007387 */ /* 0x000fe20000100a00 */
[----:B------:R-:W-:Y:S03]  /*1b000*/  STL.64 [R1+0x1b60], R16 ;  /* 0x001b601001007387 */ /* 0x000fe60000100a00 */
[----:B0-----:R-:W-:Y:S01]  /*1b010*/  STL.64 [R1+0x28], R14 ;  /* 0x0000280e01007387 */ /* 0x001fe20000100a00 */
[C---:B--2---:R-:W-:Y:S08]  /*1b020*/  HMMA.16816.F32 R8, R4.reuse, R20, R8 ;  /* 0x000000140408723c */ /* 0x044ff00000001808 */
[C---:B---3--:R-:W-:Y:S11]  /*1b030*/  HMMA.16816.F32 R24, R4.reuse, R16, R24 ;  /* 0x000000100418723c */ /* 0x048ff60000001818 */
[----:B------:R-:W-:Y:S11]  /*1b040*/  @!UPT UIADD3 URZ, URZ, URZ, URZ ;  /* 0x0000003f3f3ff290 */ /* 0x000ff6000fffe03f */
[----:B------:R-:W-:Y:S01]  /*1b050*/  @!UPT UIADD3 URZ, URZ, URZ, URZ ;  /* 0x0000003f3f3ff290 */ /* 0x000fe2000fffe03f */
[----:B------:R-:W-:Y:S01]  /*1b060*/  STL.64 [R1+0x1e0], R24 ;  /* 0x0001e01801007387 */ /* 0x000fe20000100a00 */
[----:B------:R-:W-:Y:S02]  /*1b070*/  STL.64 [R1+0x1e8], R26 ;  /* 0x0001e81a01007387 */ /* 0x000fe40000100a00 */
[----:B------:R0:W-:Y:S02]  /*1b080*/  STL.64 [R1+0x1b68], R12 ;  /* 0x001b680c01007387 */ /* 0x0001e40000100a00 */
[----:B------:R-:W-:Y:S01]  /*1b090*/  STL.64 [R1+0x48], R22 ;  /* 0x0000481601007387 */ /* 0x000fe20000100a00 */
[----:B0-----:R-:W2:Y:S01]  /*1b0a0*/  LDL.LU.64 R12, [R1+0xb40] ;  /* 0x000b4000010c7983 */ /* 0x001ea20000300a00 */
[----:B------:R-:W2:Y:S02]  /*1b0b0*/  LDL.LU.64 R14, [R1+0xb48] ;  /* 0x000b4800010e7983 */ /* 0x000ea40000300a00 */
[----:B------:R-:W-:Y:S02]  /*1b0c0*/  STL.64 [R1+0x1d0], R8 ;  /* 0x0001d00801007387 */ /* 0x000fe40000100a00 */
[----:B------:R-:W-:Y:S01]  /*1b0d0*/  STL.64 [R1+0x1d8], R10 ;  /* 0x0001d80a01007387 */ /* 0x000fe20000100a00 */
[----:B------:R-:W3:Y:S01]  /*1b0e0*/  LDL.LU.64 R16, [R1+0xb30] ;  /* 0x000b300001107983 */ /* 0x000ee20000300a00 */
[----:B------:R-:W3:Y:S02]  /*1b0f0*/  LDL.LU.64 R18, [R1+0xb38] ;  /* 0x000b380001127983 */ /* 0x000ee40000300a00 */
[----:B------:R0:W-:Y:S02]  /*1b100*/  STL.64 [R1+0x1b48], R20 ;  /* 0x001b481401007387 */ /* 0x0001e40000100a00 */
[----:B0-----:R-:W4:Y:S01]  /*1b110*/  LDL.LU.64 R20, [R1+0xa60] ;  /* 0x000a600001147983 */ /* 0x001f220000300a00 */
[----:B------:R-:W4:Y:S02]  /*1b120*/  LDL.LU.64 R22, [R1+0xa68] ;  /* 0x000a680001167983 */ /* 0x000f240000300a00 */
[----:B------:R-:W2:Y:S02]  /*1b130*/  LDL.LU.64 R8, [R1+0xa10] ;  /* 0x000a100001087983 */ /* 0x000ea40000300a00 */
[----:B------:R-:W2:Y:S02]  /*1b140*/  LDL.LU.64 R10, [R1+0xa18] ;  /* 0x000a1800010a7983 */ /* 0x000ea40000300a00 */
[----:B--2---:R-:W-:Y:S01]  /*1b150*/  STL.64 [R1+0x1b20], R10 ;  /* 0x001b200a01007387 */ /* 0x004fe20000100a00 */
[----:B------:R0:W-:Y:S03]  /*1b160*/  STL.64 [R1+0x1b18], R8 ;  /* 0x001b180801007387 */ /* 0x0001e60000100a00 */
[----:B0-----:R-:W2:Y:S01]  /*1b170*/  LDL.LU.64 R8, [R1+0x30] ;  /* 0x0000300001087983 */ /* 0x001ea20000300a00 */
[----:B------:R-:W2:Y:S02]  /*1b180*/  LDL.LU.64 R24, [R1+0x420] ;  /* 0x0004200001187983 */ /* 0x000ea40000300a00 */
[----:B------:R-:W2:Y:S02]  /*1b190*/  LDL.LU.64 R26, [R1+0x428] ;  /* 0x00042800011a7983 */ /* 0x000ea40000300a00 */
[----:B--2---:R-:W-:Y:S01]  /*1b1a0*/  STL.64 [R1+0x1ae0], R26 ;  /* 0x001ae01a01007387 */ /* 0x004fe20000100a00 */
[----:B------:R0:W-:Y:S03]  /*1b1b0*/  STL.64 [R1+0x1ad8], R24 ;  /* 0x001ad81801007387 */ /* 0x0001e60000100a00 */
[----:B0-----:R-:W2:Y:S01]  /*1b1c0*/  LDL.LU.64 R24, [R1+0x970] ;  /* 0x0009700001187983 */ /* 0x001ea20000300a00 */
[----:B------:R-:W2:Y:S03]  /*1b1d0*/  LDL.LU.64 R26, [R1+0x978] ;  /* 0x00097800011a7983 */ /* 0x000ea60000300a00 */
[----:B--2---:R-:W-:Y:S01]  /*1b1e0*/  STL.64 [R1+0x1af0], R26 ;  /* 0x001af01a01007387 */ /* 0x004fe20000100a00 */
[----:B------:R0:W-:Y:S03]  /*1b1f0*/  STL.64 [R1+0x1ae8], R24 ;  /* 0x001ae81801007387 */ /* 0x0001e60000100a00 */
[----:B0-----:R-:W2:Y:S01]  /*1b200*/  LDL.LU.64 R24, [R1+0x980] ;  /* 0x0009800001187983 */ /* 0x001ea20000300a00 */
[----:B------:R-:W2:Y:S03]  /*1b210*/  LDL.LU.64 R26, [R1+0x988] ;  /* 0x00098800011a7983 */ /* 0x000ea60000300a00 */
[----:B--2---:R-:W-:Y:S01]  /*1b220*/  STL.64 [R1+0x1b00], R26 ;  /* 0x001b001a01007387 */ /* 0x004fe20000100a00 */
[----:B------:R0:W-:Y:S03]  /*1b230*/  STL.64 [R1+0x1af8], R24 ;  /* 0x001af81801007387 */ /* 0x0001e60000100a00 */
[----:B0-----:R-:W2:Y:S01]  /*1b240*/  LDL.LU.64 R24, [R1+0x990] ;  /* 0x0009900001187983 */ /* 0x001ea20000300a00 */
[----:B------:R-:W2:Y:S01]  /*1b250*/  LDL.LU.64 R26, [R1+0x998] ;  /* 0x00099800011a7983 */ /* 0x000ea20000300a00 */
[C---:B------:R-:W-:Y:S02]  /*1b260*/  HMMA.16816.F32 R12, R4.reuse, R8, R12 ;  /* 0x00000008040c723c */ /* 0x040fe4000000180c */
[----:B--2---:R-:W-:Y:S01]  /*1b270*/  STL.64 [R1+0x1b30], R26 ;  /* 0x001b301a01007387 */ /* 0x004fe20000100a00 */
[----:B------:R0:W-:Y:S03]  /*1b280*/  STL.64 [R1+0x1b28], R24 ;  /* 0x001b281801007387 */ /* 0x0001e60000100a00 */
[----:B0-----:R-:W2:Y:S01]  /*1b290*/  LDL.LU.64 R24, [R1+0xa40] ;  /* 0x000a400001187983 */ /* 0x001ea20000300a00 */
[----:B------:R-:W2:Y:S03]  /*1b2a0*/  LDL.LU.64 R26, [R1+0xa48] ;  /* 0x000a4800011a7983 */ /* 0x000ea60000300a00 */
[----:B--2---:R-:W-:Y:S01]  /*1b2b0*/  STL.64 [R1+0x1b40], R26 ;  /* 0x001b401a01007387 */ /* 0x004fe20000100a00 */
[----:B------:R0:W-:Y:S03]  /*1b2c0*/  STL.64 [R1+0x1b38], R24 ;  /* 0x001b381801007387 */ /* 0x0001e60000100a00 */
[----:B0-----:R-:W2:Y:S01]  /*1b2d0*/  LDL.LU.64 R24, [R1+0xa50] ;  /* 0x000a500001187983 */ /* 0x001ea20000300a00 */
[----:B------:R-:W2:Y:S08]  /*1b2e0*/  LDL.LU.64 R26, [R1+0xa58] ;  /* 0x000a5800011a7983 */ /* 0x000eb00000300a00 */
[----:B------:R0:W-:Y:S02]  /*1b2f0*/  STL.64 [R1+0x1c0], R12 ;  /* 0x0001c00c01007387 */ /* 0x0001e40000100a00 */
[----:B------:R-:W-:Y:S01]  /*1b300*/  STL.64 [R1+0x1c8], R14 ;  /* 0x0001c80e01007387 */ /* 0x000fe20000100a00 */
[----:B0-----:R-:W3:Y:S02]  /*1b310*/  LDL.LU.64 R12, [R1+0x1b68] ;  /* 0x001b6800010c7983 */ /* 0x001ee40000300a00 */
[----:B---3--:R-:W-:Y:S02]  /*1b320*/  HMMA.16816.F32 R4, R4, R12, R16 ;  /* 0x0000000c0404723c */ /* 0x008fe40000001810 */
[----:B------:R-:W4:Y:S11]  /*1b330*/  LDL.LU.64 R16, [R1+0x1b60] ;  /* 0x001b600001107983 */ /* 0x000f360000300a00 */
[----:B------:R-:W-:Y:S10]  /*1b340*/  @!UPT UIADD3 URZ, URZ, URZ, URZ ;  /* 0x0000003f3f3ff290 */ /* 0x000ff4000fffe03f */
[----:B------:R-:W-:Y:S01]  /*1b350*/  STL.64 [R1+0x190], R4 ;  /* 0x0001900401007387 */ /* 0x000fe20000100a00 */
[----:B------:R0:W-:Y:S03]  /*1b360*/  STL.64 [R1+0x198], R6 ;  /* 0x0001980601007387 */ /* 0x0001e60000100a00 */
[----:B0-----:R-:W4:Y:S01]  /*1b370*/  LDL.LU.64 R6, [R1+0x1b58] ;  /* 0x001b580001067983 */ /* 0x001f220000300a00 */
[----:B------:R-:W4:Y:S02]  /*1b380*/  LDL.LU.64 R4, [R1+0x1b50] ;  /* 0x001b500001047983 */ /* 0x000f240000300a00 */
[C---:B----4-:R-:W-:Y:S11]  /*1b390*/  HMMA.16816.F32 R20, R4.reuse, R16, R20 ;  /* 0x000000100414723c */ /* 0x050ff60000001814 */
[----:B------:R-:W-:Y:S11]  /*1b3a0*/  @!UPT UIADD3 URZ, URZ, URZ, URZ ;  /* 0x0000003f3f3ff290 */ /* 0x000ff6000fffe03f */
[----:B------:R-:W-:Y:S01]  /*1b3b0*/  @!UPT UIADD3 URZ, URZ, URZ, URZ ;  /* 0x0000003f3f3ff290 */ /* 0x000fe2000fffe03f */
[----:B------:R0:W-:Y:S01]  /*1b3c0*/  STL.64 [R1+0x230], R20 ;  /* 0x0002301401007387 */ /* 0x0001e20000100a00 */
[----:B------:R-:W-:Y:S03]  /*1b3d0*/  STL.64 [R1+0x238], R22 ;  /* 0x0002381601007387 */ /* 0x000fe60000100a00 */
[----:B0-----:R-:W2:Y:S02]  /*1b3e0*/  LDL.LU.64 R20, [R1+0x1b48] ;  /* 0x001b480001147983 */ /* 0x001ea40000300a00 */
[C---:B--2---:R-:W-:Y:S11]  /*1b3f0*/  HMMA.16816.F32 R24, R4.reuse, R20, R24 ;  /* 0x000000140418723c */ /* 0x044ff60000001818 */
[----:B------:R-:W-:Y:S11]  /*1b400*/  @!UPT UIADD3 URZ, URZ, URZ, URZ ;  /* 0x0000003f3f3ff290 */ /* 0x000ff6000fffe03f */
[----:B------:R-:W-:Y:S01]  /*1b410*/  @!UPT UIADD3 URZ, URZ, URZ, URZ ;  /* 0x0000003f3f3ff290 */ /* 0x000fe2000fffe03f */
[----:B------:R-:W-:Y:S01]  /*1b420*/  STL.64 [R1+0x220], R24 ;  /* 0x0002201801007387 */ /* 0x000fe20000100a00 */
[----:B------:R0:W-:Y:S03]  /*1b430*/  STL.64 [R1+0x228], R26 ;  /* 0x0002281a01007387 */ /* 0x0001e60000100a00 */
[----:B0-----:R-:W2:Y:S01]  /*1b440*/  LDL.LU.64 R26, [R1+0x1b40] ;  /* 0x001b4000011a7983 */ /* 0x001ea20000300a00 */
[----:B------:R-:W2:Y:S02]  /*1b450*/  LDL.LU.64 R24, [R1+0x1b38] ;  /* 0x001b380001187983 */ /* 0x000ea40000300a00 */
[----:B------:R-:W-:Y:S02]  /*1b460*/  IMAD.MOV.U32 R15, RZ, RZ, R8 ;  /* 0x000000ffff0f7224 */ /* 0x000fe400078e0008 */
[----:B------:R-:W-:Y:S01]  /*1b470*/  IMAD.MOV.U32 R14, RZ, RZ, R9 ;  /* 0x000000ffff0e7224 */ /* 0x000fe200078e0009 */
[C---:B--2---:R-:W-:Y:S11]  /*1b480*/  HMMA.16816.F32 R24, R4.reuse, R8, R24 ;  /* 0x000000080418723c */ /* 0x044ff60000001818 */
[----:B------:R-:W-:Y:S11]  /*1b490*/  @!UPT UIADD3 URZ, URZ, URZ, URZ ;  /* 0x0000003f3f3ff290 */ /* 0x000ff6000fffe03f */
[----:B------:R-:W-:Y:S01]  /*1b4a0*/  @!UPT UIADD3 URZ, URZ, URZ, URZ ;  /* 0x0000003f3f3ff290 */ /* 0x000fe2000fffe03f */
[----:B------:R-:W-:Y:S01]  /*1b4b0*/  STL.64 [R1+0x210], R24 ;  /* 0x0002101801007387 */ /* 0x000fe20000100a00 */
[----:B------:R0:W-:Y:S03]  /*1b4c0*/  STL.64 [R1+0x218], R26 ;  /* 0x0002181a01007387 */ /* 0x0001e60000100a00 */
[----:B0-----:R-:W2:Y:S01]  /*1b4d0*/  LDL.LU.64 R26, [R1+0x1b30] ;  /* 0x001b3000011a7983 */ /* 0x001ea20000300a00 */
[----:B------:R-:W2:Y:S02]  /*1b4e0*/  LDL.LU.64 R24, [R1+0x1b28] ;  /* 0x001b280001187983 */ /* 0x000ea40000300a00 */
[----:B------:R-:W3:Y:S02]  /*1b4f0*/  LDL.LU.64 R10, [R1+0x1b20] ;  /* 0x001b2000010a7983 */ /* 0x000ee40000300a00 */
[----:B------:R-:W3:Y:S02]  /*1b500*/  LDL.LU.64 R8, [R1+0x1b18] ;  /* 0x001b180001087983 */ /* 0x000ee40000300a00 */
[----:B---3--:R-:W-:Y:S01]  /*1b510*/  HMMA.16816.F32 R4, R4, R12, R8 ;  /* 0x0000000c0404723c */ /* 0x008fe20000001808 */
[----:B------:R-:W2:Y:S01]  /*1b520*/  LDL.LU.64 R10, [R1+0x1b10] ;  /* 0x001b1000010a7983 */ /* 0x000ea20000300a00 */
[----:B------:R-:W2:Y:S11]  /*1b530*/  LDL.LU.64 R8, [R1+0x1b08] ;  /* 0x001b080001087983 */ /* 0x000eb60000300a00 */
[----:B------:R-:W-:Y:S10]  /*1b540*/  @!UPT UIADD3 URZ, URZ, URZ, URZ ;  /* 0x0000003f3f3ff290 */ /* 0x000ff4000fffe03f */
[----:B------:R-:W-:Y:S01]  /*1b550*/  STL.64 [R1+0x1a0], R4 ;  /* 0x0001a00401007387 */ /* 0x000fe20000100a00 */
[----:B------:R-:W-:Y:S01]  /*1b560*/  STL.64 [R1+0x1a8], R6 ;  /* 0x0001a80601007387 */ /* 0x000fe20000100a00 */
[C---:B--2---:R-:W-:Y:S11]  /*1b570*/  HMMA.16816.F32 R24, R8.reuse, R16, R24 ;  /* 0x000000100818723c */ /* 0x044ff60000001818 */
[----:B------:R-:W-:Y:S11]  /*1b580*/  @!UPT UIADD3 URZ, URZ, URZ, URZ ;  /* 0x0000003f3f3ff290 */ /* 0x000ff6000fffe03f */
[----:B------:R-:W-:Y:S01]  /*1b590*/  @!UPT UIADD3 URZ, URZ, URZ, URZ ;  /* 0x0000003f3f3ff290 */ /* 0x000fe2000fffe03f */
[----:B------:R-:W-:Y:S01]  /*1b5a0*/  STL.64 [R1+0x330], R24 ;  /* 0x0003301801007387 */ /* 0x000fe20000100a00 */
[----:B------:R0:W-:Y:S03]  /*1b5b0*/  STL.64 [R1+0x338], R26 ;  /* 0x0003381a01007387 */ /* 0x0001e60000100a00 */
[----:B0-----:R-:W2:Y:S01]  /*1b5c0*/  LDL.LU.64 R26, [R1+0x1b00] ;  /* 0x001b0000011a7983 */ /* 0x001ea20000300a00 */
        /* <DEDUP_REMOVED lines=9> */
[----:B------:R-:W-:-:S07]  /*1b660*/  IMAD.MOV.U32 R5, RZ, RZ, R14 ;  /* 0x000000ffff057224 */ /* 0x000fce00078e000e */
[C---:B--2---:R-:W-:Y:S11]  /*1b670*/  HMMA.16816.F32 R24, R8.reuse, R4, R24 ;  /* 0x000000040818723c */ /* 0x044ff60000001818 */
[----:B------:R-:W-:Y:S11]  /*1b680*/  @!UPT UIADD3 URZ, URZ, URZ, URZ ;  /* 0x0000003f3f3ff290 */ /* 0x000ff6000fffe03f */
[----:B------:R-:W-:Y:S01]  /*1b690*/  @!UPT UIADD3 URZ, URZ, URZ, URZ ;  /* 0x0000003f3f3ff290 */ /* 0x000fe2000fffe03f */
[----:B------:R-:W-:Y:S01]  /*1b6a0*/  STL.64 [R1+0x310], R24 ;  /* 0x0003101801007387 */ /* 0x000fe20000100a00 */
[----:B------:R0:W-:Y:S03]  /*1b6b0*/  STL.64 [R1+0x318], R26 ;  /* 0x0003181a01007387 */ /* 0x0001e60000100a00 */
[----:B0-----:R-:W2:Y:S01]  /*1b6c0*/  LDL.LU.64 R26, [R1+0x1ae0] ;  /* 0x001ae000011a7983 */ /* 0x001ea20000300a00 */
[----:B------:R-:W2:Y:S02]  /*1b6d0*/  LDL.LU.64 R24, [R1+0x1ad8] ;  /* 0x001ad80001187983 */ /* 0x000ea40000300a00 */
[----:B------:R0:W-:Y:S02]  /*1b6e0*/  STL.64 [R1+0x1ac0], R4 ;  /* 0x001ac00401007387 */ /* 0x0001e40000100a00 */
[----:B0-----:R-:W3:Y:S01]  /*1b6f0*/  LDL.LU.64 R4, [R1+0x950] ;  /* 0x0009500001047983 */ /* 0x001ee20000300a00 */
[----:B------:R-:W3:Y:S02]  /*1b700*/  LDL.LU.64 R6, [R1+0x958] ;  /* 0x0009580001067983 */ /* 0x000ee40000300a00 */
[----:B---3--:R-:W-:Y:S07]  /*1b710*/  HMMA.16816.F32 R8, R8, R12, R4 ;  /* 0x0000000c0808723c */ /* 0x008fee0000001804 */
[----:B------:R-:W-:-:S02]  /*1b720*/  IMAD.MOV.U32 R5, RZ, RZ, R12 ;  /* 0x000000ffff057224 */ /* 0x000fc400078e000c */
[----:B------:R-:W-:Y:S11]  /*1b730*/  IMAD.MOV.U32 R4, RZ, RZ, R13 ;  /* 0x000000ffff047224 */ /* 0x000ff600078e000d */
[----:B------:R-:W-:Y:S03]  /*1b740*/  @!UPT UIADD3 URZ, URZ, URZ, URZ ;  /* 0x0000003f3f3ff290 */ /* 0x000fe6000fffe03f */
[----:B------:R0:W-:Y:S01]  /*1b750*/  STL.64 [R1+0x200], R8 ;  /* 0x0002000801007387 */ /* 0x0001e20000100a00 */
[----:B------:R-:W-:Y:S02]  /*1b760*/  STL.64 [R1+0x208], R10 ;  /* 0x0002080a01007387 */ /* 0x000fe40000100a00 */
[----:B------:R-:W2:Y:S02]  /*1b770*/  LDL.LU.64 R14, [R1+0x1ad0] ;  /* 0x001ad000010e7983 */ /* 0x000ea40000300a00 */
[----:B------:R-:W2:Y:S02]  /*1b780*/  LDL.LU.64 R12, [R1+0x1ac8] ;  /* 0x001ac800010c7983 */ /* 0x000ea40000300a00 */
[----:B0-----:R-:W-:Y:S02]  /*1b790*/  IMAD.MOV.U32 R8, RZ, RZ, R5 ;  /* 0x000000ffff087224 */ /* 0x001fe400078e0005 */
[----:B------:R-:W-:-:S05]  /*1b7a0*/  IMAD.MOV.U32 R9, RZ, RZ, R4 ;  /* 0x000000ffff097224 */ /* 0x000fca00078e0004 */
[----:B------:R-:W-:Y:S01]  /*1b7b0*/  STL.64 [R1+0x1ab8], R8 ;  /* 0x001ab80801007387 */ /* 0x000fe20000100a00 */
[----:B------:R-:W-:Y:S02]  /*1b7c0*/  IMAD.MOV.U32 R23, RZ, RZ, R16 ;  /* 0x000000ffff177224 */ /* 0x000fe400078e0010 */
[----:B------:R-:W-:Y:S01]  /*1b7d0*/  IMAD.MOV.U32 R22, RZ, RZ, R17 ;  /* 0x000000ffff167224 */ /* 0x000fe200078e0011 */
[C---:B--2---:R-:W-:Y:S11]  /*1b7e0*/  HMMA.16816.F32 R4, R12.reuse, R16, R24 ;  /* 0x000000100c04723c */ /* 0x044ff60000001818 */
[----:B------:R-:W-:Y:S11]  /*1b7f0*/  @!UPT UIADD3 URZ, URZ, URZ, URZ ;  /* 0x0000003f3f3ff290 */ /* 0x000ff6000fffe03f */
[----:B------:R-:W-:Y:S01]  /*1b800*/  @!UPT UIADD3 URZ, URZ, URZ, URZ ;  /* 0x0000003f3f3ff290 */ /* 0x000fe2000fffe03f */
[----:B------:R0:W-:Y:S01]  /*1b810*/  STL.64 [R1+0x420], R4 ;  /* 0x0004200401007387 */ /* 0x0001e20000100a00 */
[----:B------:R1:W-:Y:S03]  /*1b820*/  STL.64 [R1+0x428], R6 ;  /* 0x0004280601007387 */ /* 0x0003e60000100a00 */
[----:B0-----:R-:W2:Y:S01]  /*1b830*/  LDL.LU.64 R4, [R1+0x410] ;  /* 0x0004100001047983 */ /* 0x001ea20000300a00 */
[----:B-1----:R-:W2:Y:S02]  /*1b840*/  LDL.LU.64 R6, [R1+0x418] ;  /* 0x0004180001067983 */ /* 0x002ea40000300a00 */
[----:B------:R-:W3:Y:S02]  /*1b850*/  LDL.LU.64 R8, [R1+0x400] ;  /* 0x0004000001087983 */ /* 0x000ee40000300a00 */
[----:B------:R-:W3:Y:S01]  /*1b860*/  LDL.LU.64 R10, [R1+0x408] ;  /* 0x00040800010a7983 */ /* 0x000ee20000300a00 */
[----:B------:R-:W4:Y:S01]  /*1b870*/  LDL.LU.64 R16, [R1+0xaf0] ;  /* 0x000af00001107983 */ /* 0x000f220000300a00 */
[----:B------:R-:W2:Y:S03]  /*1b880*/  LDL.LU.64 R18, [R1+0xaf8] ;  /* 0x000af80001127983 */ /* 0x000ea60000300a00 */
[----:B--2---:R-:W-:Y:S01]  /*1b890*/  STL.64 [R1+0x1a70], R18 ;  /* 0x001a701201007387 */ /* 0x004fe20000100a00 */
[----:B----4-:R0:W-:Y:S03]  /*1b8a0*/  STL.64 [R1+0x1a68], R16 ;  /* 0x001a681001007387 */ /* 0x0101e60000100a00 */
[----:B0-----:R-:W2:Y:S01]  /*1b8b0*/  LDL.LU.64 R16, [R1+0xb00] ;  /* 0x000b000001107983 */ /* 0x001ea20000300a00 */
[----:B------:R-:W4:Y:S03]  /*1b8c0*/  LDL.LU.64 R18, [R1+0xb08] ;  /* 0x000b080001127983 */ /* 0x000f260000300a00 */
[----:B----4-:R-:W-:Y:S01]  /*1b8d0*/  STL.64 [R1+0x1a80], R18 ;  /* 0x001a801201007387 */ /* 0x010fe20000100a00 */
[----:B--2---:R0:W-:Y:S03]  /*1b8e0*/  STL.64 [R1+0x1a78], R16 ;  /* 0x001a781001007387 */ /* 0x0041e60000100a00 */
        /* <DEDUP_REMOVED lines=9> */
[----:B------:R-:W2:Y:S02]  /*1b980*/  LDL.LU.64 R18, [R1+0x918] ;  /* 0x0009180001127983 */ /* 0x000ea40000300a00 */
[----:B------:R-:W4:Y:S02]  /*1b990*/  LDL.LU.64 R24, [R1+0xab0] ;  /* 0x000ab00001187983 */ /* 0x000f240000300a00 */
[----:B------:R-:W2:Y:S01]  /*1b9a0*/  LDL.LU.64 R26, [R1+0xab8] ;  /* 0x000ab800011a7983 */ /* 0x000ea20000300a00 */
[C---:B------:R-:W-:Y:S01]  /*1b9b0*/  HMMA.16816.F32 R4, R12.reuse, R20, R4 ;  /* 0x000000140c04723c */ /* 0x040fe20000001804 */
[----:B--2---:R-:W-:Y:S01]  /*1b9c0*/  STL.64 [R1+0x1a38], R26 ;  /* 0x001a381a01007387 */ /* 0x004fe20000100a00 */
[----:B----4-:R0:W-:Y:S03]  /*1b9d0*/  STL.64 [R1+0x1a30], R24 ;  /* 0x001a301801007387 */ /* 0x0101e60000100a00 */
[----:B0-----:R-:W2:Y:S01]  /*1b9e0*/  LDL.LU.64 R24, [R1+0xad0] ;  /* 0x000ad00001187983 */ /* 0x001ea20000300a00 */
[----:B------:R-:W4:Y:S03]  /*1b9f0*/  LDL.LU.64 R26, [R1+0xad8] ;  /* 0x000ad800011a7983 */ /* 0x000f260000300a00 */
[----:B----4-:R-:W-:Y:S01]  /*1ba00*/  STL.64 [R1+0x1a48], R26 ;  /* 0x001a481a01007387 */ /* 0x010fe20000100a00 */
[----:B--2---:R-:W-:Y:S11]  /*1ba10*/  STL.64 [R1+0x1a40], R24 ;  /* 0x001a401801007387 */ /* 0x004ff60000100a00 */
[----:B------:R-:W-:Y:S02]  /*1ba20*/  @!UPT UIADD3 URZ, URZ, URZ, URZ ;  /* 0x0000003f3f3ff290 */ /* 0x000fe4000fffe03f */
[----:B------:R0:W-:Y:S02]  /*1ba30*/  STL.64 [R1+0x410], R4 ;  /* 0x0004100401007387 */ /* 0x0001e40000100a00 */
[----:B------:R-:W-:Y:S01]  /*1ba40*/  STL.64 [R1+0x418], R6 ;  /* 0x0004180601007387 */ /* 0x000fe20000100a00 */
[----:B0-----:R-:W3:Y:S02]  /*1ba50*/  LDL.LU.64 R4, [R1+0x1ac0] ;  /* 0x001ac00001047983 */ /* 0x001ee40000300a00 */
[----:B---3--:R-:W-:Y:S11]  /*1ba60*/  HMMA.16816.F32 R8, R12, R4, R8 ;  /* 0x000000040c08723c */ /* 0x008ff60000001808 */
[----:B------:R-:W-:Y:S11]  /*1ba70*/  @!UPT UIADD3 URZ, URZ, URZ, URZ ;  /* 0x0000003f3f3ff290 */ /* 0x000ff6000fffe03f */
[----:B------:R-:W-:Y:S01]  /*1ba80*/  @!UPT UIADD3 URZ, URZ, URZ, URZ ;  /* 0x0000003f3f3ff290 */ /* 0x000fe2000fffe03f */
[----:B------:R0:W-:Y:S01]  /*1ba90*/  STL.64 [R1+0x400], R8 ;  /* 0x0004000801007387 */ /* 0x0001e20000100a00 */
[----:B------:R-:W-:Y:S03]  /*1baa0*/  STL [R1+0x408], R10 ;  /* 0x0004080a01007387 */ /* 0x000fe60000100800 */
[----:B0-----:R-:W2:Y:S01]  /*1bab0*/  LDL.LU.64 R8, [R1+0x1ab8] ;  /* 0x001ab80001087983 */ /* 0x001ea20000300a00 */
[----:B------:R-:W-:-:S05]  /*1bac0*/  IMAD.MOV.U32 R28, RZ, RZ, R11 ;  /* 0x000000ffff1c7224 */ /* 0x000fca00078e000b */
[----:B------:R-:W-:Y:S01]  /*1bad0*/  STL [R1+0x1274], R28 ;  /* 0x0012741c01007387 */ /* 0x000fe20000100800 */
[----:B--2---:R-:W-:Y:S03]  /*1bae0*/  HMMA.16816.F32 R12, R12, R8, R16 ;  /* 0x000000080c0c723c */ /* 0x004fe60000001810 */
[----:B------:R-:W2:Y:S01]  /*1baf0*/  LDL.LU.64 R18, [R1+0x1ab0] ;  /* 0x001ab00001127983 */ /* 0x000ea20000300a00 */
[----:B------:R-:W2:Y:S02]  /*1bb00*/  LDL.LU.64 R16, [R1+0x1aa8] ;  /* 0x001aa80001107983 */ /* 0x000ea40000300a00 */
[----:B------:R-:W-:Y:S02]  /*1bb10*/  IMAD.MOV.U32 R24, RZ, RZ, R23 ;  /* 0x000000ffff187224 */ /* 0x000fe400078e0017 */
[----:B------:R-:W-:Y:S11]  /*1bb20*/  IMAD.MOV.U32 R25, RZ, RZ, R22 ;  /* 0x000000ffff197224 */ /* 0x000ff600078e0016 */
[----:B------:R-:W-:Y:S04]  /*1bb30*/  @!UPT UIADD3 URZ, URZ, URZ, URZ ;  /* 0x0000003f3f3ff290 */ /* 0x000fe8000fffe03f */
[----:B------:R0:W-:Y:S01]  /*1bb40*/  STL.64 [R1+0x300], R12 ;  /* 0x0003000c01007387 */ /* 0x0001e20000100a00 */
[----:B------:R1:W-:Y:S02]  /*1bb50*/  STL.64 [R1+0x308], R14 ;  /* 0x0003080e01007387 */ /* 0x0003e40000100a00 */
[----:B0-----:R-:W-:Y:S02]  /*1bb60*/  IMAD.MOV.U32 R12, RZ, RZ, R0 ;  /* 0x000000ffff0c7224 */ /* 0x001fe400078e0000 */
[----:B------:R-:W-:Y:S02]  /*1bb70*/  IMAD.MOV.U32 R13, RZ, RZ, R2 ;  /* 0x000000ffff0d7224 */ /* 0x000fe400078e0002 */
[----:B-1----:R-:W-:Y:S02]  /*1bb80*/  IMAD.MOV.U32 R14, RZ, RZ, R3 ;  /* 0x000000ffff0e7224 */ /* 0x002fe400078e0003 */
[----:B------:R-:W-:Y:S01]  /*1bb90*/  IMAD.MOV.U32 R15, RZ, RZ, R29 ;  /* 0x000000ffff0f7224 */ /* 0x000fe200078e001d */
[----:B------:R-:W3:Y:S01]  /*1bba0*/  LDL.LU R0, [R1+0x1aa4] ;  /* 0x001aa40001007983 */ /* 0x000ee20000300800 */
[----:B------:R-:W4:Y:S02]  /*1bbb0*/  LDL.LU R2, [R1+0x1aa0] ;  /* 0x001aa00001027983 */ /* 0x000f240000300800 */
[----:B------:R-:W3:Y:S02]  /*1bbc0*/  LDL.LU R3, [R1+0x1a9c] ;  /* 0x001a9c0001037983 */ /* 0x000ee40000300800 */
[----:B------:R-:W3:Y:S01]  /*1bbd0*/  LDL.LU R29, [R1+0x1a98] ;  /* 0x001a9800011d7983 */ /* 0x000ee20000300800 */
[C---:B--2---:R-:W-:Y:S11]  /*1bbe0*/  HMMA.16816.F32 R16, R12.reuse, R24, R16 ;  /* 0x000000180c10723c */ /* 0x044ff60000001810 */
[----:B------:R-:W-:Y:S11]  /*1bbf0*/  @!UPT UIADD3 URZ, URZ, URZ, URZ ;  /* 0x0000003f3f3ff290 */ /* 0x000ff6000fffe03f */
[----:B------:R-:W-:Y:S01]  /*1bc00*/  @!UPT UIADD3 URZ, URZ, URZ, URZ ;  /* 0x0000003f3f3ff290 */ /* 0x000fe2000fffe03f */
[----:B------:R-:W-:Y:S01]  /*1bc10*/  STL.64 [R1+0x120], R16 ;  /* 0x0001201001007387 */ /* 0x000fe20000100a00 */
[----:B------:R0:W-:Y:S03]  /*1bc20*/  STL.64 [R1+0x128], R18 ;  /* 0x0001281201007387 */ /* 0x0001e60000100a00 */
[----:B0-----:R-:W2:Y:S01]  /*1bc30*/  LDL.LU.64 R18, [R1+0x1a90] ;  /* 0x001a900001127983 */ /* 0x001ea20000300a00 */
[----:B------:R-:W2:Y:S02]  /*1bc40*/  LDL.LU.64 R16, [R1+0x1a88] ;  /* 0x001a880001107983 */ /* 0x000ea40000300a00 */
        /* <DEDUP_REMOVED lines=9> */
[----:B------:R-:W3:Y:S01]  /*1bce0*/  LDL.LU.64 R22, [R1+0xae8] ;  /* 0x000ae80001167983 */ /* 0x000ee20000300a00 */
[C---:B--2---:R-:W-:Y:S11]  /*1bcf0*/  HMMA.16816.F32 R16, R12.reuse, R4, R16 ;  /* 0x000000040c10723c */ /* 0x044ff60000001810 */
[----:B------:R-:W-:Y:S11]  /*1bd00*/  @!UPT UIADD3 URZ, URZ, URZ, URZ ;  /* 0x0000003f3f3ff290 */ /* 0x000ff6000fffe03f */
[----:B------:R-:W-:Y:S01]  /*1bd10*/  @!UPT UIADD3 URZ, URZ, URZ, URZ ;  /* 0x0000003f3f3ff290 */ /* 0x000fe2000fffe03f */
[----:B------:R-:W-:Y:S01]  /*1bd20*/  STL.64 [R1+0x10], R16 ;  /* 0x0000101001007387 */ /* 0x000fe20000100a00 */
[----:B------:R0:W-:Y:S03]  /*1bd30*/  STL.64 [R1+0x18], R18 ;  /* 0x0000181201007387 */ /* 0x0001e60000100a00 */
[----:B0-----:R-:W2:Y:S01]  /*1bd40*/  LDL.LU.64 R18, [R1+0x1a70] ;  /* 0x001a700001127983 */ /* 0x001ea20000300a00 */
[----:B------:R-:W2:Y:S02]  /*1bd50*/  LDL.LU.64 R16, [R1+0x1a68] ;  /* 0x001a680001107983 */ /* 0x000ea40000300a00 */
[----:B--2---:R-:W-:Y:S01]  /*1bd60*/  HMMA.16816.F32 R12, R12, R8, R16 ;  /* 0x000000080c0c723c */ /* 0x004fe20000001810 */
[----:B------:R-:W3:Y:S01]  /*1bd70*/  LDL.LU.64 R18, [R1+0x1a60] ;  /* 0x001a600001127983 */ /* 0x000ee20000300a00 */
[----:B------:R-:W3:Y:S11]  /*1bd80*/  LDL.LU.64 R16, [R1+0x1a58] ;  /* 0x001a580001107983 */ /* 0x000ef60000300a00 */
[----:B------:R-:W-:Y:S10]  /*1bd90*/  @!UPT UIADD3 URZ, URZ, URZ, URZ ;  /* 0x0000003f3f3ff290 */ /* 0x000ff4000fffe03f */
[----:B------:R-:W-:Y:S01]  /*1bda0*/  STL.64 [R1+0x1788], R14 ;  /* 0x0017880e01007387 */ /* 0x000fe20000100a00 */
[----:B------:R0:W-:Y:S03]  /*1bdb0*/  STL.64 [R1+0x1780], R12 ;  /* 0x0017800c01007387 */ /* 0x0001e60000100a00 */
[----:B0-----:R-:W2:Y:S01]  /*1bdc0*/  LDL.LU.64 R12, [R1+0xac0] ;  /* 0x000ac000010c7983 */ /* 0x001ea20000300a00 */
[----:B------:R-:W2:Y:S01]  /*1bdd0*/  LDL.LU.64 R14, [R1+0xac8] ;  /* 0x000ac800010e7983 */ /* 0x000ea20000300a00 */
[C---:B---3--:R-:W-:Y:S02]  /*1bde0*/  HMMA.16816.F32 R24, R16.reuse, R24, R20 ;  /* 0x000000181018723c */ /* 0x048fe40000001814 */
[----:B------:R-:W3:Y:S11]  /*1bdf0*/  LDL.LU.64 R20, [R1+0x1a50] ;  /* 0x001a500001147983 */ /* 0x000ef60000300a00 */
[----:B------:R-:W-:Y:S10]  /*1be00*/  @!UPT UIADD3 URZ, URZ, URZ, URZ ;  /* 0x0000003f3f3ff290 */ /* 0x000ff4000fffe03f */
[----:B------:R-:W-:Y:S01]  /*1be10*/  STL.64 [R1+0x150], R24 ;  /* 0x0001501801007387 */ /* 0x000fe20000100a00 */
[----:B------:R0:W-:Y:S03]  /*1be20*/  STL.64 [R1+0x158], R26 ;  /* 0x0001581a01007387 */ /* 0x0001e60000100a00 */
[----:B0-----:R-:W3:Y:S01]  /*1be30*/  LDL.LU.64 R26, [R1+0x1a48] ;  /* 0x001a4800011a7983 */ /* 0x001ee20000300a00 */
[----:B------:R-:W3:Y:S02]  /*1be40*/  LDL.LU.64 R24, [R1+0x1a40] ;  /* 0x001a400001187983 */ /* 0x000ee40000300a00 */
[C---:B---3--:R-:W-:Y:S11]  /*1be50*/  HMMA.16816.F32 R24, R16.reuse, R20, R24 ;  /* 0x000000141018723c */ /* 0x048ff60000001818 */
[----:B------:R-:W-:Y:S11]  /*1be60*/  @!UPT UIADD3 URZ, URZ, URZ, URZ ;  /* 0x0000003f3f3ff290 */ /* 0x000ff6000fffe03f */
[----:B------:R-:W-:Y:S01]  /*1be70*/  @!UPT UIADD3 URZ, URZ, URZ, URZ ;  /* 0x0000003f3f3ff290 */ /* 0x000fe2000fffe03f */
[----:B------:R-:W-:Y:S01]  /*1be80*/  STL.64 [R1+0x140], R24 ;  /* 0x0001401801007387 */ /* 0x000fe20000100a00 */
[----:B------:R0:W-:Y:S03]  /*1be90*/  STL.64 [R1+0x148], R26 ;  /* 0x0001481a01007387 */ /* 0x0001e60000100a00 */
[----:B0-----:R-:W3:Y:S01]  /*1bea0*/  LDL.LU.64 R26, [R1+0x1a38] ;  /* 0x001a3800011a7983 */ /* 0x001ee20000300a00 */
[----:B------:R-:W3:Y:S01]  /*1beb0*/  LDL.LU.64 R24, [R1+0x1a30] ;  /* 0x001a300001187983 */ /* 0x000ee20000300a00 */
[C---:B--2---:R-:W-:Y:S01]  /*1bec0*/  HMMA.16816.F32 R12, R16.reuse, R4, R12 ;  /* 0x00000004100c723c */ /* 0x044fe2000000180c */
[----:B------:R-:W-:Y:S02]  /*1bed0*/  IMAD.MOV.U32 R7, RZ, RZ, R20 ;  /* 0x000000ffff077224 */ /* 0x000fe400078e0014 */
[----:B------:R-:W-:Y:S01]  /*1bee0*/  IMAD.MOV.U32 R6, RZ, RZ, R21 ;  /* 0x000000ffff067224 */ /* 0x000fe200078e0015 */
[----:B------:R-:W2:Y:S01]  /*1bef0*/  LDL.LU.64 R22, [R1+0x1a28] ;  /* 0x001a280001167983 */ /* 0x000ea20000300a00 */
[----:B------:R-:W2:Y:S02]  /*1bf00*/  LDL.LU.64 R20, [R1+0x1a20] ;  /* 0x001a200001147983 */ /* 0x000ea40000300a00 */
[----:B------:R0:W-:Y:S11]  /*1bf10*/  STL.64 [R1+0x19f8], R8 ;  /* 0x0019f80801007387 */ /* 0x0001f60000100a00 */
[----:B------:R-:W-:Y:S05]  /*1bf20*/  @!UPT UIADD3 URZ, URZ, URZ, URZ ;  /* 0x0000003f3f3ff290 */ /* 0x000fea000fffe03f */
[----:B------:R-:W-:Y:S01]  /*1bf30*/  STL.64 [R1], R12 ;  /* 0x0000000c01007387 */ /* 0x000fe20000100a00 */
[----:B------:R-:W-:Y:S01]  /*1bf40*/  STL.64 [R1+0x8], R14 ;  /* 0x0000080e01007387 */ /* 0x000fe20000100a00 */
[----:B---3--:R-:W-:Y:S02]  /*1bf50*/  HMMA.16816.F32 R16, R16, R8, R24 ;  /* 0x000000081010723c */ /* 0x008fe40000001818 */
[----:B0-----:R-:W3:Y:S01]  /*1bf60*/  LDL.LU.64 R8, [R1+0xa80] ;  /* 0x000a800001087983 */ /* 0x001ee20000300a00 */
[----:B------:R-:W2:Y:S03]  /*1bf70*/  LDL.LU.64 R10, [R1+0xa88] ;  /* 0x000a8800010a7983 */ /* 0x000ea60000300a00 */
[----:B--2---:R-:W-:Y:S01]  /*1bf80*/  STL.64 [R1+0x1a08], R10 ;  /* 0x001a080a01007387 */ /* 0x004fe20000100a00 */
[----:B---3--:R0:W-:Y:S03]  /*1bf90*/  STL.64 [R1+0x1a00], R8 ;  /* 0x001a000801007387 */ /* 0x0081e60000100a00 */
[----:B0-----:R-:W2:Y:S01]  /*1bfa0*/  LDL.LU.64 R8, [R1+0xa90] ;  /* 0x000a900001087983 */ /* 0x001ea20000300a00 */
[----:B------:R-:W2:Y:S02]  /*1bfb0*/  LDL.LU.64 R10, [R1+0xa98] ;  /* 0x000a9800010a7983 */ /* 0x000ea40000300a00 */
[----:B------:R-:W3:Y:S02]  /*1bfc0*/  LDL.LU.64 R24, [R1+0xa70] ;  /* 0x000a700001187983 */ /* 0x000ee40000300a00 */
[----:B------:R-:W2:Y:S02]  /*1bfd0*/  LDL.LU.64 R26, [R1+0xa78] ;  /* 0x000a7800011a7983 */ /* 0x000ea40000300a00 */
[----:B--2---:R-:W-:Y:S01]  /*1bfe0*/  STL.64 [R1+0x1a18], R26 ;  /* 0x001a181a01007387 */ /* 0x004fe20000100a00 */
[----:B---3--:R0:W-:Y:S03]  /*1bff0*/  STL.64 [R1+0x1a10], R24 ;  /* 0x001a101801007387 */ /* 0x0081e60000100a00 */
[----:B0-----:R-:W2:Y:S02]  /*1c000*/  LDL.LU.64 R24, [R1+0x1b0] ;  /* 0x0001b00001187983 */ /* 0x001ea40000300a00 */
[----:B------:R0:W-:Y:S02]  /*1c010*/  STL.64 [R1+0x1568], R18 ;  /* 0x0015681201007387 */ /* 0x0001e40000100a00 */
[----:B------:R1:W-:Y:S01]  /*1c020*/  STL.64 [R1+0x1560], R16 ;  /* 0x0015601001007387 */ /* 0x0003e20000100a00 */
[----:B0-----:R-:W3:Y:S04]  /*1c030*/  LDL R18, [R1+0x108] ;  /* 0x0001080001127983 */ /* 0x001ee80000100800 */
[----:B------:R-:W3:Y:S01]  /*1c040*/  LDL R19, [R1+0x10c] ;  /* 0x00010c0001137983 */ /* 0x000ee20000100800 */
[----:B------:R-:W-:-:S02]  /*1c050*/  IMAD.MOV.U32 R14, RZ, RZ, R29 ;  /* 0x000000ffff0e7224 */ /* 0x000fc400078e001d */
[----:B------:R-:W-:Y:S02]  /*1c060*/  IMAD.MOV.U32 R15, RZ, RZ, R3 ;  /* 0x000000ffff0f7224 */ /* 0x000fe400078e0003 */
[----:B-1----:R-:W-:Y:S01]  /*1c070*/  IMAD.MOV.U32 R17, RZ, RZ, R6 ;  /* 0x000000ffff117224 */ /* 0x002fe200078e0006 */
[----:B--2---:R-:W-:Y:S01]  /*1c080*/  HMMA.16816.F32 R8, R20, R24, R8 ;  /* 0x000000181408723c */ /* 0x004fe20000001808 */
[----:B------:R-:W-:Y:S02]  /*1c090*/  IMAD.MOV.U32 R6, RZ, RZ, R24 ;  /* 0x000000ffff067224 */ /* 0x000fe400078e0018 */
[----:B------:R-:W-:Y:S01]  /*1c0a0*/  IMAD.MOV.U32 R3, RZ, RZ, R25 ;  /* 0x000000ffff037224 */ /* 0x000fe200078e0019 */
[----:B---3--:R-:W-:Y:S01]  /*1c0b0*/  STL.64 [R1+0x19c0], R18 ;  /* 0x0019c01201007387 */ /* 0x008fe20000100a00 */
[----:B------:R0:W-:Y:S02]  /*1c0c0*/  STL.64 [R1+0x19a0], R14 ;  /* 0x0019a00e01007387 */ /* 0x0001e40000100a00 */
[----:B------:R-:W2:Y:S01]  /*1c0d0*/  LDL.LU.64 R12, [R1+0xa20] ;  /* 0x000a2000010c7983 */ /* 0x000ea20000300a00 */
[----:B0-----:R-:W2:Y:S01]  /*1c0e0*/  LDL.LU.64 R14, [R1+0xa28] ;  /* 0x000a2800010e7983 */ /* 0x001ea20000300a00 */
[----:B------:R-:W3:Y:S02]  /*1c0f0*/  LDL.LU.64 R26, [R1+0x1a18] ;  /* 0x001a1800011a7983 */ /* 0x000ee40000300a00 */
[----:B------:R-:W3:Y:S11]  /*1c100*/  LDL.LU.64 R24, [R1+0x1a10] ;  /* 0x001a100001187983 */ /* 0x000ef60000300a00 */
[----:B------:R-:W-:Y:S01]  /*1c110*/  @!UPT UIADD3 URZ, URZ, URZ, URZ ;  /* 0x0000003f3f3ff290 */ /* 0x000fe2000fffe03f */
[----:B------:R-:W-:Y:S01]  /*1c120*/  STL.64 [R1+0x180], R8 ;  /* 0x0001800801007387 */ /* 0x000fe20000100a00 */
[----:B------:R0:W-:Y:S01]  /*1c130*/  STL [R1+0x188], R10 ;  /* 0x0001880a01007387 */ /* 0x0001e20000100800 */
[----:B------:R-:W-:-:S03]  /*1c140*/  IMAD.MOV.U32 R28, RZ, RZ, R11 ;  /* 0x000000ffff1c7224 */ /* 0x000fc600078e000b */
[----:B0-----:R-:W2:Y:S01]  /*1c150*/  LDL.LU.64 R10, [R1+0x1a08] ;  /* 0x001a0800010a7983 */ /* 0x001ea20000300a00 */
[----:B------:R-:W2:Y:S02]  /*1c160*/  LDL.LU.64 R8, [R1+0x1a00] ;  /* 0x001a000001087983 */ /* 0x000ea40000300a00 */
[----:B------:R-:W-:Y:S02]  /*1c170*/  IMAD.MOV.U32 R16, RZ, RZ, R7 ;  /* 0x000000ffff107224 */ /* 0x000fe400078e0007 */
[----:B------:R-:W-:Y:S01]  /*1c180*/  STL [R1+0x14e0], R28 ;  /* 0x0014e01c01007387 */ /* 0x000fe20000100800 */
[C---:B---3--:R-:W-:Y:S08]  /*1c190*/  HMMA.16816.F32 R24, R20.reuse, R4, R24 ;  /* 0x000000041418723c */ /* 0x048ff00000001818 */
[C---:B--2---:R-:W-:Y:S11]  /*1c1a0*/  HMMA.16816.F32 R8, R20.reuse, R16, R8 ;  /* 0x000000101408723c */ /* 0x044ff60000001808 */
[----:B------:R-:W-:Y:S11]  /*1c1b0*/  @!UPT UIADD3 URZ, URZ, URZ, URZ ;  /* 0x0000003f3f3ff290 */ /* 0x000ff6000fffe03f */
[----:B------:R-:W-:Y:S01]  /*1c1c0*/  @!UPT UIADD3 URZ, URZ, URZ, URZ ;  /* 0x0000003f3f3ff290 */ /* 0x000fe2000fffe03f */
[----:B------:R0:W-:Y:S01]  /*1c1d0*/  STL.64 [R1+0x170], R8 ;  /* 0x0001700801007387 */ /* 0x0001e20000100a00 */
[----:B------:R-:W-:Y:S03]  /*1c1e0*/  STL.64 [R1+0x178], R10 ;  /* 0x0001780a01007387 */ /* 0x000fe60000100a00 */
[----:B0-----:R-:W2:Y:S01]  /*1c1f0*/  LDL.LU.64 R8, [R1+0x19f8] ;  /* 0x0019f80001087983 */ /* 0x001ea20000300a00 */
[----:B------:R-:W-:Y:S02]  /*1c200*/  STL.64 [R1+0x19d0], R16 ;  /* 0x0019d01001007387 */ /* 0x000fe40000100a00 */
[----:B------:R-:W-:Y:S02]  /*1c210*/  STL.64 [R1+0x160], R24 ;  /* 0x0001601801007387 */ /* 0x000fe40000100a00 */
[----:B------:R0:W-:Y:S02]  /*1c220*/  STL.64 [R1+0x168], R26 ;  /* 0x0001681a01007387 */ /* 0x0001e40000100a00 */
[----:B0-----:R-:W3:Y:S01]  /*1c230*/  LDL.LU.64 R26, [R1+0x19f0] ;  /* 0x0019f000011a7983 */ /* 0x001ee20000300a00 */
[----:B------:R-:W3:Y:S02]  /*1c240*/  LDL.LU.64 R24, [R1+0x19e8] ;  /* 0x0019e80001187983 */ /* 0x000ee40000300a00 */
[----:B------:R0:W-:Y:S02]  /*1c250*/  STL.64 [R1+0x19c8], R4 ;  /* 0x0019c80401007387 */ /* 0x0001e40000100a00 */
[----:B------:R-:W-:Y:S01]  /*1c260*/  IMAD.MOV.U32 R16, RZ, RZ, R6 ;  /* 0x000000ffff107224 */ /* 0x000fe200078e0006 */
[----:B0-----:R-:W2:Y:S01]  /*1c270*/  LDL.LU.64 R4, [R1+0x8a0] ;  /* 0x0008a00001047983 */ /* 0x001ea20000300a00 */
[----:B------:R-:W2:Y:S02]  /*1c280*/  LDL.LU.64 R6, [R1+0x8a8] ;  /* 0x0008a80001067983 */ /* 0x000ea40000300a00 */
[----:B------:R-:W-:Y:S01]  /*1c290*/  IMAD.MOV.U32 R17, RZ, RZ, R3 ;  /* 0x000000ffff117224 */ /* 0x000fe200078e0003 */
[----:B--2---:R-:W-:Y:S01]  /*1c2a0*/  STL.64 [R1+0x19e0], R6 ;  /* 0x0019e00601007387 */ /* 0x004fe20000100a00 */
[----:B------:R0:W-:Y:S03]  /*1c2b0*/  STL.64 [R1+0x19d8], R4 ;  /* 0x0019d80401007387 */ /* 0x0001e60000100a00 */
[----:B0-----:R-:W3:Y:S01]  /*1c2c0*/  LDL.LU.64 R4, [R1+0x8b0] ;  /* 0x0008b00001047983 */ /* 0x001ee20000300a00 */
[----:B------:R-:W3:Y:S01]  /*1c2d0*/  LDL.LU.64 R6, [R1+0x8b8] ;  /* 0x0008b80001067983 */ /* 0x000ee20000300a00 */
[----:B------:R-:W-:Y:S01]  /*1c2e0*/  HMMA.16816.F32 R20, R20, R8, R12 ;  /* 0x000000081414723c */ /* 0x000fe2000000180c */
[----:B------:R-:W2:Y:S01]  /*1c2f0*/  LDL.LU.64 R12, [R1+0x130] ;  /* 0x00013000010c7983 */ /* 0x000ea20000300a00 */
[----:B------:R-:W2:Y:S11]  /*1c300*/  LDL.LU.64 R14, [R1+0x138] ;  /* 0x00013800010e7983 */ /* 0x000eb60000300a00 */
[----:B------:R-:W-:Y:S10]  /*1c310*/  @!UPT UIADD3 URZ, URZ, URZ, URZ ;  /* 0x0000003f3f3ff290 */ /* 0x000ff4000fffe03f */
[----:B------:R4:W-:Y:S01]  /*1c320*/  STL.64 [R1+0x1348], R22 ;  /* 0x0013481601007387 */ /* 0x0009e20000100a00 */
[----:B------:R0:W-:Y:S02]  /*1c330*/  STL.64 [R1+0x1340], R20 ;  /* 0x0013401401007387 */ /* 0x0001e40000100a00 */
[----:B----4-:R-:W-:Y:S02]  /*1c340*/  IMAD.MOV.U32 R22, RZ, RZ, R2 ;  /* 0x000000ffff167224 */ /* 0x010fe400078e0002 */
[----:B------:R-:W-:-:S05]  /*1c350*/  IMAD.MOV.U32 R23, RZ, RZ, R0 ;  /* 0x000000ffff177224 */ /* 0x000fca00078e0000 */
[----:B------:R1:W-:Y:S01]  /*1c360*/  STL.64 [R1+0x1988], R22 ;  /* 0x0019881601007387 */ /* 0x0003e20000100a00 */
[----:B0-----:R-:W4:Y:S03]  /*1c370*/  LDL.LU.64 R20, [R1+0x890] ;  /* 0x0008900001147983 */ /* 0x001f260000300a00 */
[----:B-1----:R-:W4:Y:S01]  /*1c380*/  LDL.LU.64 R22, [R1+0x898] ;  /* 0x0008980001167983 */ /* 0x002f220000300a00 */
[C---:B---3--:R-:W-:Y:S03]  /*1c390*/  HMMA.16816.F32 R16, R24.reuse, R16, R4 ;  /* 0x000000101810723c */ /* 0x048fe60000001804 */
[----:B------:R-:W3:Y:S01]  /*1c3a0*/  LDL.LU.64 R6, [R1+0x19e0] ;  /* 0x0019e00001067983 */ /* 0x000ee20000300a00 */
[----:B------:R-:W3:Y:S11]  /*1c3b0*/  LDL.LU.64 R4, [R1+0x19d8] ;  /* 0x0019d80001047983 */ /* 0x000ef60000300a00 */
[----:B------:R-:W-:Y:S08]  /*1c3c0*/  @!UPT UIADD3 URZ, URZ, URZ, URZ ;  /* 0x0000003f3f3ff290 */ /* 0x000ff0000fffe03f */
[----:B------:R0:W-:Y:S01]  /*1c3d0*/  STL.64 [R1+0x8b0], R16 ;  /* 0x0008b01001007387 */ /* 0x0001e20000100a00 */
[----:B------:R3:W-:Y:S03]  /*1c3e0*/  STL.64 [R1+0x8b8], R18 ;  /* 0x0008b81201007387 */ /* 0x0007e60000100a00 */
[----:B0-----:R-:W3:Y:S02]  /*1c3f0*/  LDL.LU.64 R16, [R1+0x19d0] ;  /* 0x0019d00001107983 */ /* 0x001ee40000300a00 */
[C---:B---3--:R-:W-:Y:S02]  /*1c400*/  HMMA.16816.F32 R16, R24.reuse, R16, R4 ;  /* 0x000000101810723c */ /* 0x048fe40000001804 */
[----:B------:R-:W4:Y:S11]  /*1c410*/  LDL.LU.64 R4, [R1+0x19c8] ;  /* 0x0019c80001047983 */ /* 0x000f360000300a00 */
[----:B------:R-:W-:Y:S10]  /*1c420*/  @!UPT UIADD3 URZ, URZ, URZ, URZ ;  /* 0x0000003f3f3ff290 */ /* 0x000ff4000fffe03f */
[----:B------:R-:W-:Y:S01]  /*1c430*/  STL.64 [R1+0x8a0], R16 ;  /* 0x0008a01001007387 */ /* 0x000fe20000100a00 */
[----:B------:R0:W-:Y:S03]  /*1c440*/  STL.64 [R1+0x8a8], R18 ;  /* 0x0008a81201007387 */ /* 0x0001e60000100a00 */
[----:B0-----:R-:W3:Y:S01]  /*1c450*/  LDL.LU.64 R18, [R1+0x19c0] ;  /* 0x0019c00001127983 */ /* 0x001ee20000300a00 */
[C---:B----4-:R-:W-:Y:S08]  /*1c460*/  HMMA.16816.F32 R4, R24.reuse, R4, R20 ;  /* 0x000000041804723c */ /* 0x050ff00000001814 */
[----:B--2---:R-:W-:Y:S11]  /*1c470*/  HMMA.16816.F32 R24, R24, R8, R12 ;  /* 0x000000081818723c */ /* 0x004ff6000000180c */
[----:B------:R-:W-:Y:S05]  /*1c480*/  @!UPT UIADD3 URZ, URZ, URZ, URZ ;  /* 0x0000003f3f3ff290 */ /* 0x000fea000fffe03f */
[----:B------:R-:W-:Y:S02]  /*1c490*/  IMAD.MOV.U32 R0, RZ, RZ, R6 ;  /* 0x000000ffff007224 */ /* 0x000fe400078e0006 */
[----:B------:R-:W-:Y:S02]  /*1c4a0*/  IMAD.MOV.U32 R3, RZ, RZ, R5 ;  /* 0x000000ffff037224 */ /* 0x000fe400078e0005 */
[----:B------:R-:W-:Y:S02]  /*1c4b0*/  IMAD.MOV.U32 R29, RZ, RZ, R4 ;  /* 0x000000ffff1d7224 */ /* 0x000fe400078e0004 */
[----:B------:R-:W-:Y:S01]  /*1c4c0*/  IMAD.MOV.U32 R2, RZ, RZ, R7 ;  /* 0x000000ffff027224 */ /* 0x000fe200078e0007 */
[----:B------:R-:W-:Y:S01]  /*1c4d0*/  STL [R1+0x1130], R0 ;  /* 0x0011300001007387 */ /* 0x000fe20000100800 */
[----:B------:R-:W-:Y:S02]  /*1c4e0*/  STL [R1+0x112c], R3 ;  /* 0x00112c0301007387 */ /* 0x000fe40000100800 */
[----:B------:R-:W-:Y:S02]  /*1c4f0*/  STL [R1+0x1128], R29 ;  /* 0x0011281d01007387 */ /* 0x000fe40000100800 */
[----:B------:R-:W-:Y:S01]  /*1c500*/  STL [R1+0x10dc], R2 ;  /* 0x0010dc0201007387 */ /* 0x000fe20000100800 */
[----:B------:R0:W-:Y:S01]  /*1c510*/  STL.64 [R1+0x10a8], R26 ;  /* 0x0010a81a01007387 */ /* 0x0001e20000100a00 */
[----:B------:R-:W-:Y:S03]  /*1c520*/  STL.64 [R1+0x10a0], R24 ;  /* 0x0010a01801007387 */ /* 0x000fe60000100a00 */
[----:B0-----:R-:W2:Y:S01]  /*1c530*/  LDL.LU R26, [R1+0x38] ;  /* 0x00003800011a7983 */ /* 0x001ea20000300800 */
[----:B------:R-:W2:Y:S03]  /*1c540*/  LDL.LU R27, [R1+0x3c] ;  /* 0x00003c00011b7983 */ /* 0x000ea60000300800 */
[----:B--2---:R-:W-:Y:S01]  /*1c550*/  STL.64 [R1+0x1910], R26 ;  /* 0x0019101a01007387 */ /* 0x004fe20000100a00 */
[----:B------:R-:W2:Y:S03]  /*1c560*/  LDL.64 R14, [R1+0xf8] ;  /* 0x0000f800010e7983 */ /* 0x000ea60000100a00 */
[----:B--2---:R0:W-:Y:S01]  /*1c570*/  STL.64 [R1+0x19b8], R14 ;  /* 0x0019b80e01007387 */ /* 0x0041e20000100a00 */
[----:B------:R-:W2:Y:S02]  /*1c580*/  LDL.LU R20, [R1+0x3b0] ;  /* 0x0003b00001147983 */ /* 0x000ea40000300800 */
[----:B------:R-:W2:Y:S02]  /*1c590*/  LDL.LU R21, [R1+0x3b4] ;  /* 0x0003b40001157983 */ /* 0x000ea40000300800 */
[----:B------:R-:W4:Y:S01]  /*1c5a0*/  LDL.LU R22, [R1+0x3b8] ;  /* 0x0003b80001167983 */ /* 0x000f220000300800 */
[----:B------:R-:W4:Y:S01]  /*1c5b0*/  LDL.LU R23, [R1+0x3bc] ;  /* 0x0003bc0001177983 */ /* 0x000f220000300800 */
[----:B------:R-:W3:Y:S02]  /*1c5c0*/  LDL.LU R12, [R1+0x3e0] ;  /* 0x0003e000010c7983 */ /* 0x000ee40000300800 */
[----:B------:R-:W3:Y:S01]  /*1c5d0*/  LDL.LU R13, [R1+0x3e4] ;  /* 0x0003e400010d7983 */ /* 0x000ee20000300800 */
[----:B0-----:R-:W3:Y:S01]  /*1c5e0*/  LDL.LU R14, [R1+0x3e8] ;  /* 0x0003e800010e7983 */ /* 0x001ee20000300800 */
[----:B------:R-:W3:Y:S03]  /*1c5f0*/  LDL.LU R15, [R1+0x3ec] ;  /* 0x0003ec00010f7983 */ /* 0x000ee60000300800 */
[----:B----4-:R-:W-:Y:S01]  /*1c600*/  STL.64 [R1+0x1998], R22 ;  /* 0x0019981601007387 */ /* 0x010fe20000100a00 */
[----:B--2---:R0:W-:Y:S03]  /*1c610*/  STL.64 [R1+0x1990], R20 ;  /* 0x0019901401007387 */ /* 0x0041e60000100a00 */
[----:B0-----:R-:W2:Y:S01]  /*1c620*/  LDL.LU R20, [R1+0x3c0] ;  /* 0x0003c00001147983 */ /* 0x001ea20000300800 */
[----:B------:R-:W2:Y:S02]  /*1c630*/  LDL.LU R21, [R1+0x3c4] ;  /* 0x0003c40001157983 */ /* 0x000ea40000300800 */
[----:B------:R-:W4:Y:S02]  /*1c640*/  LDL.LU R22, [R1+0x3c8] ;  /* 0x0003c80001167983 */ /* 0x000f240000300800 */
[----:B------:R-:W4:Y:S02]  /*1c650*/  LDL.LU R23, [R1+0x3cc] ;  /* 0x0003cc0001177983 */ /* 0x000f240000300800 */
[----:B----4-:R-:W-:Y:S01]  /*1c660*/  STL.64 [R1+0x19b0], R22 ;  /* 0x0019b01601007387 */ /* 0x010fe20000100a00 */
[----:B--2---:R0:W-:Y:S03]  /*1c670*/  STL.64 [R1+0x19a8], R20 ;  /* 0x0019a81401007387 */ /* 0x0041e60000100a00 */
[----:B0-----:R-:W2:Y:S01]  /*1c680*/  LDL.LU R20, [R1+0x3d0] ;  /* 0x0003d00001147983 */ /* 0x001ea20000300800 */
[----:B------:R-:W2:Y:S02]  /*1c690*/  LDL.LU R21, [R1+0x3d4] ;  /* 0x0003d40001157983 */ /* 0x000ea40000300800 */
[----:B------:R-:W2:Y:S02]  /*1c6a0*/  LDL.LU R22, [R1+0x3d8] ;  /* 0x0003d80001167983 */ /* 0x000ea40000300800 */
[----:B------:R-:W2:Y:S01]  /*1c6b0*/  LDL.LU R23, [R1+0x3dc] ;  /* 0x0003dc0001177983 */ /* 0x000ea20000300800 */
[----:B------:R-:W4:Y:S04]  /*1c6c0*/  LDL.64 R26, [R1+0x98] ;  /* 0x00009800011a7983 */ /* 0x000f280000100a00 */
[----:B----4-:R0:W-:Y:S04]  /*1c6d0*/  STL.64 [R1+0x1958], R26 ;  /* 0x0019581a01007387 */ /* 0x0101e80000100a00 */
[----:B0-----:R-:W4:Y:S04]  /*1c6e0*/  LDL.64 R26, [R1+0xb8] ;  /* 0x0000b800011a7983 */ /* 0x001f280000100a00 */
[----:B------:R-:W0:Y:S02]  /*1c6f0*/  S2R R7, SR_TID.X ;  /* 0x0000000000077919 */ /* 0x000e240000002100 */
[C---:B0-----:R-:W-:Y:S01]  /*1c700*/  LOP3.LUT R6, R7.reuse, 0x7, RZ, 0xc0, !PT ;  /* 0x0000000707067812 */ /* 0x041fe200078ec0ff */
[----:B------:R-:W-:-:S04]  /*1c710*/  IMAD.SHL.U32 R5, R7, 0x2, RZ ;  /* 0x0000000207057824 */ /* 0x000fc800078e00ff */
[----:B------:R-:W-:Y:S02]  /*1c720*/  IMAD R6, R6, 0x110, RZ ;  /* 0x0000011006067824 */ /* 0x000fe400078e02ff */
[----:B------:R-:W-:-:S03]  /*1c730*/  IMAD.SHL.U32 R7, R7, 0x80, RZ ;  /* 0x0000008007077824 */ /* 0x000fc600078e00ff */
[----:B------:R-:W-:-:S04]  /*1c740*/  LOP3.LUT R11, R6, 0x10, R5, 0x78, !PT ;  /* 0x00000010060b7812 */ /* 0x000fc800078e7805 */
[----:B------:R-:W-:-:S05]  /*1c750*/  LOP3.LUT R11, R11, 0x800, R7, 0xf8, !PT ;  /* 0x000008000b0b7812 */ /* 0x000fca00078ef807 */
[----:B------:R-:W-:Y:S02]  /*1c760*/  LDSM.16.MT88.4 R4, [R11+0x9000] ;  /* 0x009000000b04783b */ /* 0x000fe40000004200 */
[----:B------:R-:W0:Y:S02]  /*1c770*/  LDSM.16.MT88.4 R8, [R11+0x9080] ;  /* 0x009080000b08783b */ /* 0x000e240000004200 */
[----:B----4-:R1:W-:Y:S04]  /*1c780*/  STL.64 [R1+0x1968], R26 ;  /* 0x0019681a01007387 */ /* 0x0103e80000100a00 */
[----:B-1----:R-:W4:Y:S04]  /*1c790*/  LDL.64 R26, [R1+0xc8] ;  /* 0x0000c800011a7983 */ /* 0x002f280000100a00 */
[----:B----4-:R1:W-:Y:S04]  /*1c7a0*/  STL.64 [R1+0x1980], R26 ;  /* 0x0019801a01007387 */ /* 0x0103e80000100a00 */
[----:B-1----:R-:W4:Y:S01]  /*1c7b0*/  LDL.64 R26, [R1+0xd8] ;  /* 0x0000d800011a7983 */ /* 0x002f220000100a00 */
[----:B0-----:R0:W-:Y:S02]  /*1c7c0*/  STL.64 [R1+0x18c8], R10 ;  /* 0x0018c80a01007387 */ /* 0x0011e40000100a00 */
[----:B------:R1:W-:Y:S01]  /*1c7d0*/  STL.64 [R1+0x18c0], R8 ;  /* 0x0018c00801007387 */ /* 0x0003e20000100a00 */
[----:B0-----:R-:W2:Y:S01]  /*1c7e0*/  LDL.64 R10, [R1+0xa8] ;  /* 0x0000a800010a7983 */ /* 0x001ea20000100a00 */
[C---:B---3--:R-:W-:Y:S03]  /*1c7f0*/  HMMA.16816.F32 R12, R4.reuse, R18, R12 ;  /* 0x00000012040c723c */ /* 0x048fe6000000180c */
[----:B--2---:R0:W-:Y:S01]  /*1c800*/  STL.64 [R1+0x1960], R10 ;  /* 0x0019600a01007387 */ /* 0x0041e20000100a00 */
[----:B-1----:R-:W2:Y:S02]  /*1c810*/  LDL.LU R8, [R1+0x390] ;  /* 0x0003900001087983 */ /* 0x002ea40000300800 */
[----:B------:R-:W2:Y:S01]  /*1c820*/  LDL.LU R9, [R1+0x394] ;  /* 0x0003940001097983 */ /* 0x000ea20000300800 */
[----:B0-----:R-:W3:Y:S01]  /*1c830*/  LDL.LU R10, [R1+0x398] ;  /* 0x00039800010a7983 */ /* 0x001ee20000300800 */
[----:B------:R-:W3:Y:S03]  /*1c840*/  LDL.LU R11, [R1+0x39c] ;  /* 0x00039c00010b7983 */ /* 0x000ee60000300800 */
[----:B---3--:R-:W-:Y:S01]  /*1c850*/  STL.64 [R1+0x1978], R10 ;  /* 0x0019780a01007387 */ /* 0x008fe20000100a00 */
[----:B--2---:R0:W-:Y:S03]  /*1c860*/  STL.64 [R1+0x1970], R8 ;  /* 0x0019700801007387 */ /* 0x0041e60000100a00 */
[----:B0-----:R-:W2:Y:S01]  /*1c870*/  LDL.LU R8, [R1+0x3a0] ;  /* 0x0003a00001087983 */ /* 0x001ea20000300800 */
[----:B------:R-:W2:Y:S02]  /*1c880*/  LDL.LU R9, [R1+0x3a4] ;  /* 0x0003a40001097983 */ /* 0x000ea40000300800 */
[----:B------:R-:W2:Y:S02]  /*1c890*/  LDL.LU R10, [R1+0x3a8] ;  /* 0x0003a800010a7983 */ /* 0x000ea40000300800 */
[----:B------:R-:W2:Y:S03]  /*1c8a0*/  LDL.LU R11, [R1+0x3ac] ;  /* 0x0003ac00010b7983 */ /* 0x000ea60000300800 */
[----:B------:R-:W-:Y:S01]  /*1c8b0*/  STL.64 [R1+0x3e0], R12 ;  /* 0x0003e00c01007387 */ /* 0x000fe20000100a00 */
[----:B------:R0:W-:Y:S03]  /*1c8c0*/  STL.64 [R1+0x3e8], R14 ;  /* 0x0003e80e01007387 */ /* 0x0001e60000100a00 */
[----:B0-----:R-:W3:Y:S02]  /*1c8d0*/  LDL.LU.64 R14, [R1+0x19b8] ;  /* 0x0019b800010e7983 */ /* 0x001ee40000300a00 */
[----:B---3--:R-:W-:Y:S01]  /*1c8e0*/  HMMA.16816.F32 R20, R4, R14, R20 ;  /* 0x0000000e0414723c */ /* 0x008fe20000001814 */
[----:B------:R-:W-:-:S02]  /*1c8f0*/  IMAD.MOV.U32 R2, RZ, RZ, R14 ;  /* 0x000000ffff027224 */ /* 0x000fc400078e000e */
[----:B------:R-:W-:Y:S11]  /*1c900*/  IMAD.MOV.U32 R0, RZ, RZ, R15 ;  /* 0x000000ffff007224 */ /* 0x000ff600078e000f */
[----:B------:R-:W-:Y:S09]  /*1c910*/  @!UPT UIADD3 URZ, URZ, URZ, URZ ;  /* 0x0000003f3f3ff290 */ /* 0x000ff2000fffe03f */
[----:B------:R-:W-:Y:S01]  /*1c920*/  STL.64 [R1+0xc40], R20 ;  /* 0x000c401401007387 */ /* 0x000fe20000100a00 */
[----:B------:R0:W-:Y:S03]  /*1c930*/  STL.64 [R1+0xc48], R22 ;  /* 0x000c481601007387 */ /* 0x0001e60000100a00 */
[----:B0-----:R-:W3:Y:S01]  /*1c940*/  LDL.LU.64 R22, [R1+0x19b0] ;  /* 0x0019b00001167983 */ /* 0x001ee20000300a00 */
[----:B------:R-:W3:Y:S02]  /*1c950*/  LDL.LU.64 R20, [R1+0x19a8] ;  /* 0x0019a80001147983 */ /* 0x000ee40000300a00 */
[----:B------:R-:W3:Y:S02]  /*1c960*/  LDL.LU.64 R14, [R1+0x19a0] ;  /* 0x0019a000010e7983 */ /* 0x000ee40000300a00 */
[----:B---3--:R-:W-:Y:S11]  /*1c970*/  HMMA.16816.F32 R20, R4, R14, R20 ;  /* 0x0000000e0414723c */ /* 0x008ff60000001814 */
[----:B------:R-:W-:Y:S11]  /*1c980*/  @!UPT UIADD3 URZ, URZ, URZ, URZ ;  /* 0x0000003f3f3ff290 */ /* 0x000ff6000fffe03f */
[----:B------:R-:W-:Y:S01]  /*1c990*/  @!UPT UIADD3 URZ, URZ, URZ, URZ ;  /* 0x0000003f3f3ff290 */ /* 0x000fe2000fffe03f */
[----:B------:R-:W-:Y:S01]  /*1c9a0*/  STL.64 [R1+0xc30], R20 ;  /* 0x000c301401007387 */ /* 0x000fe20000100a00 */
[----:B------:R0:W-:Y:S03]  /*1c9b0*/  STL.64 [R1+0xc38], R22 ;  /* 0x000c381601007387 */ /* 0x0001e60000100a00 */
[----:B0-----:R-:W3:Y:S01]  /*1c9c0*/  LDL.LU.64 R22, [R1+0x1998] ;  /* 0x0019980001167983 */ /* 0x001ee20000300a00 */
[----:B------:R-:W3:Y:S02]  /*1c9d0*/  LDL.LU.64 R20, [R1+0x1990] ;  /* 0x0019900001147983 */ /* 0x000ee40000300a00 */
[----:B------:R0:W-:Y:S02]  /*1c9e0*/  STL.64 [R1+0x18a0], R14 ;  /* 0x0018a00e01007387 */ /* 0x0001e40000100a00 */
[----:B------:R-:W2:Y:S01]  /*1c9f0*/  LDL.LU R12, [R1+0x380] ;  /* 0x00038000010c7983 */ /* 0x000ea20000300800 */
[----:B------:R-:W2:Y:S01]  /*1ca00*/  LDL.LU R13, [R1+0x384] ;  /* 0x00038400010d7983 */ /* 0x000ea20000300800 */
[----:B----4-:R-:W-:-:S03]  /*1ca10*/  IMAD.MOV.U32 R3, RZ, RZ, R27 ;  /* 0x000000ffff037224 */ /* 0x010fc600078e001b */
[----:B0-----:R-:W4:Y:S01]  /*1ca20*/  LDL.LU R14, [R1+0x388] ;  /* 0x00038800010e7983 */ /* 0x001f220000300800 */
[----:B------:R-:W4:Y:S01]  /*1ca30*/  LDL.LU R15, [R1+0x38c] ;  /* 0x00038c00010f7983 */ /* 0x000f220000300800 */
[C---:B---3--:R-:W-:Y:S11]  /*1ca40*/  HMMA.16816.F32 R20, R4.reuse, R26, R20 ;  /* 0x0000001a0414723c */ /* 0x048ff60000001814 */
[----:B------:R-:W-:Y:S11]  /*1ca50*/  @!UPT UIADD3 URZ, URZ, URZ, URZ ;  /* 0x0000003f3f3ff290 */ /* 0x000ff6000fffe03f */
[----:B------:R-:W-:Y:S01]  /*1ca60*/  @!UPT UIADD3 URZ, URZ, URZ, URZ ;  /* 0x0000003f3f3ff290 */ /* 0x000fe2000fffe03f */
[----:B------:R0:W-:Y:S01]  /*1ca70*/  STL.64 [R1+0xc20], R20 ;  /* 0x000c201401007387 */ /* 0x0001e20000100a00 */
[----:B------:R1:W-:Y:S02]  /*1ca80*/  STL.64 [R1+0xc28], R22 ;  /* 0x000c281601007387 */ /* 0x0003e40000100a00 */
[----:B0-----:R-:W-:Y:S01]  /*1ca90*/  IMAD.MOV.U32 R20, RZ, RZ, R26 ;  /* 0x000000ffff147224 */ /* 0x001fe200078e001a */
[----:B-1----:R-:W3:Y:S01]  /*1caa0*/  LDL.LU.64 R22, [R1+0x1988] ;  /* 0x0019880001167983 */ /* 0x002ee20000300a00 */
[----:B------:R-:W2:Y:S02]  /*1cab0*/  LDL.LU.64 R26, [R1+0x1980] ;  /* 0x00198000011a7983 */ /* 0x000ea40000300a00 */
[----:B------:R-:W-:Y:S01]  /*1cac0*/  STL [R1+0x1884], R3 ;  /* 0x0018840301007387 */ /* 0x000fe20000100800 */
[----:B------:R-:W-:Y:S01]  /*1cad0*/  STL [R1+0x1880], R20 ;  /* 0x0018801401007387 */ /* 0x000fe20000100800 */
[----:B--2---:R-:W-:Y:S01]  /*1cae0*/  HMMA.16816.F32 R8, R4, R26, R8 ;  /* 0x0000001a0408723c */ /* 0x004fe20000001808 */
[----:B------:R-:W-:-:S02]  /*1caf0*/  IMAD.MOV.U32 R28, RZ, RZ, R26 ;  /* 0x000000ffff1c7224 */ /* 0x000fc400078e001a */
[----:B------:R-:W-:Y:S11]  /*1cb00*/  IMAD.MOV.U32 R21, RZ, RZ, R27 ;  /* 0x000000ffff157224 */ /* 0x000ff600078e001b */
[----:B------:R-:W-:Y:S09]  /*1cb10*/  @!UPT UIADD3 URZ, URZ, URZ, URZ ;  /* 0x0000003f3f3ff290 */ /* 0x000ff2000fffe03f */
[----:B------:R-:W-:Y:S01]  /*1cb20*/  STL.64 [R1+0xc10], R8 ;  /* 0x000c100801007387 */ /* 0x000fe20000100a00 */
[----:B------:R0:W-:Y:S03]  /*1cb30*/  STL.64 [R1+0xc18], R10 ;  /* 0x000c180a01007387 */ /* 0x0001e60000100a00 */
[----:B0-----:R-:W2:Y:S01]  /*1cb40*/  LDL.LU.64 R10, [R1+0x1978] ;  /* 0x00197800010a7983 */ /* 0x001ea20000300a00 */
[----:B------:R-:W2:Y:S02]  /*1cb50*/  LDL.LU.64 R8, [R1+0x1970] ;  /* 0x0019700001087983 */ /* 0x000ea40000300a00 */
[----:B------:R-:W2:Y:S02]  /*1cb60*/  LDL.LU.64 R26, [R1+0x1968] ;  /* 0x00196800011a7983 */ /* 0x000ea40000300a00 */
[----:B------:R-:W-:Y:S01]  /*1cb70*/  STL [R1+0x188c], R21 ;  /* 0x00188c1501007387 */ /* 0x000fe20000100800 */
[----:B------:R-:W-:Y:S01]  /*1cb80*/  STL [R1+0x1888], R28 ;  /* 0x0018881c01007387 */ /* 0x000fe20000100800 */
[C---:B--2---:R-:W-:Y:S11]  /*1cb90*/  HMMA.16816.F32 R8, R4.reuse, R26, R8 ;  /* 0x0000001a0408723c */ /* 0x044ff60000001808 */
[----:B------:R-:W-:Y:S11]  /*1cba0*/  @!UPT UIADD3 URZ, URZ, URZ, URZ ;  /* 0x0000003f3f3ff290 */ /* 0x000ff6000fffe03f */
[----:B------:R-:W-:Y:S01]  /*1cbb0*/  @!UPT UIADD3 URZ, URZ, URZ, URZ ;  /* 0x0000003f3f3ff290 */ /* 0x000fe2000fffe03f */
[----:B------:R-:W-:Y:S01]  /*1cbc0*/  STL.64 [R1+0xc00], R8 ;  /* 0x000c000801007387 */ /* 0x000fe20000100a00 */
[----:B------:R0:W-:Y:S03]  /*1cbd0*/  STL.64 [R1+0xc08], R10 ;  /* 0x000c080a01007387 */ /* 0x0001e60000100a00 */
[----:B0-----:R-:W4:Y:S01]  /*1cbe0*/  LDL.LU.64 R10, [R1+0x1960] ;  /* 0x00196000010a7983 */ /* 0x001f220000300a00 */
[----:B------:R-:W-:Y:S02]  /*1cbf0*/  IMAD.MOV.U32 R29, RZ, RZ, R27 ;  /* 0x000000ffff1d7224 */ /* 0x000fe400078e001b */
[----:B------:R-:W-:Y:S02]  /*1cc00*/  IMAD.MOV.U32 R20, RZ, RZ, R26 ;  /* 0x000000ffff147224 */ /* 0x000fe400078e001a */
[----:B------:R-:W2:Y:S01]  /*1cc10*/  LDL.LU.64 R26, [R1+0x1958] ;  /* 0x00195800011a7983 */ /* 0x000ea20000300a00 */
[----:B------:R-:W-:Y:S02]  /*1cc20*/  STL [R1+0x1894], R29 ;  /* 0x0018941d01007387 */ /* 0x000fe40000100800 */
[----:B------:R0:W-:Y:S02]  /*1cc30*/  STL [R1+0x1890], R20 ;  /* 0x0018901401007387 */ /* 0x0001e40000100800 */
[----:B---3--:R1:W-:Y:S01]  /*1cc40*/  STL.64 [R1+0x1940], R22 ;  /* 0x0019401601007387 */ /* 0x0083e20000100a00 */
[----:B0-----:R-:W2:Y:S01]  /*1cc50*/  LDL.LU R20, [R1+0x370] ;  /* 0x0003700001147983 */ /* 0x001ea20000300800 */
[----:B------:R-:W2:Y:S02]  /*1cc60*/  LDL.LU R21, [R1+0x374] ;  /* 0x0003740001157983 */ /* 0x000ea40000300800 */
[----:B-1----:R-:W2:Y:S02]  /*1cc70*/  LDL.LU R22, [R1+0x378] ;  /* 0x0003780001167983 */ /* 0x002ea40000300800 */
[----:B------:R-:W2:Y:S01]  /*1cc80*/  LDL.LU R23, [R1+0x37c] ;  /* 0x00037c0001177983 */ /* 0x000ea20000300800 */
[----:B----4-:R-:W-:Y:S01]  /*1cc90*/  HMMA.16816.F32 R12, R4, R10, R12 ;  /* 0x0000000a040c723c */ /* 0x010fe2000000180c */
[----:B------:R-:W-:-:S02]  /*1cca0*/  IMAD.MOV.U32 R28, RZ, RZ, R10 ;  /* 0x000000ffff1c7224 */ /* 0x000fc400078e000a */
[----:B------:R-:W-:Y:S11]  /*1ccb0*/  IMAD.MOV.U32 R3, RZ, RZ, R11 ;  /* 0x000000ffff037224 */ /* 0x000ff600078e000b */
[----:B------:R-:W-:Y:S09]  /*1ccc0*/  @!UPT UIADD3 URZ, URZ, URZ, URZ ;  /* 0x0000003f3f3ff290 */ /* 0x000ff2000fffe03f */
[----:B------:R-:W-:Y:S01]  /*1ccd0*/  STL.64 [R1+0xbf0], R12 ;  /* 0x000bf00c01007387 */ /* 0x000fe20000100a00 */
[----:B------:R0:W-:Y:S02]  /*1cce0*/  STL.64 [R1+0xbf8], R14 ;  /* 0x000bf80e01007387 */ /* 0x0001e40000100a00 */
[----:B------:R-:W3:Y:S02]  /*1ccf0*/  LDL.64 R10, [R1+0x28] ;  /* 0x00002800010a7983 */ /* 0x000ee40000100a00 */
[----:B0-----:R-:W-:Y:S02]  /*1cd00*/  IMAD.MOV.U32 R14, RZ, RZ, R2 ;  /* 0x000000ffff0e7224 */ /* 0x001fe400078e0002 */
[----:B------:R-:W-:Y:S01]  /*1cd10*/  IMAD.MOV.U32 R15, RZ, RZ, R0 ;  /* 0x000000ffff0f7224 */ /* 0x000fe200078e0000 */
[----:B---3--:R2:W-:Y:S02]  /*1cd20*/  STL.64 [R1+0x18e0], R10 ;  /* 0x0018e00a01007387 */ /* 0x0085e40000100a00 */
[----:B--2---:R-:W-:Y:S02]  /*1cd30*/  HMMA.16816.F32 R8, R4, R26, R20 ;  /* 0x0000001a0408723c */ /* 0x004fe40000001814 */
[----:B------:R-:W-:Y:S01]  /*1cd40*/  STL.64 [R1+0x18b8], R14 ;  /* 0x0018b80e01007387 */ /* 0x000fe20000100a00 */
[----:B------:R-:W-:Y:S11]  /*1cd50*/  STL [R1+0x1898], R28 ;  /* 0x0018981c01007387 */ /* 0x000ff60000100800 */
[----:B------:R-:W-:Y:S09]  /*1cd60*/  @!UPT UIADD3 URZ, URZ, URZ, URZ ;  /* 0x0000003f3f3ff290 */ /* 0x000ff2000fffe03f */
[----:B------:R0:W-:Y:S01]  /*1cd70*/  STL.64 [R1+0xbe0], R8 ;  /* 0x000be00801007387 */ /* 0x0001e20000100a00 */
[----:B------:R1:W-:Y:S03]  /*1cd80*/  STL.64 [R1+0xbe8], R10 ;  /* 0x000be80a01007387 */ /* 0x0003e60000100a00 */
[----:B0-----:R-:W2:Y:S01]  /*1cd90*/  LDL.LU R8, [R1+0x1c0] ;  /* 0x0001c00001087983 */ /* 0x001ea20000300800 */
[----:B------:R-:W2:Y:S02]  /*1cda0*/  LDL.LU R9, [R1+0x1c4] ;  /* 0x0001c40001097983 */ /* 0x000ea40000300800 */
[----:B-1----:R-:W3:Y:S02]  /*1cdb0*/  LDL.LU R10, [R1+0x1c8] ;  /* 0x0001c800010a7983 */ /* 0x002ee40000300800 */
[----:B------:R-:W3:Y:S02]  /*1cdc0*/  LDL.LU R11, [R1+0x1cc] ;  /* 0x0001cc00010b7983 */ /* 0x000ee40000300800 */
[----:B------:R-:W-:-:S02]  /*1cdd0*/  IMAD.MOV.U32 R17, RZ, RZ, R26 ;  /* 0x000000ffff117224 */ /* 0x000fc400078e001a */
[----:B------:R-:W-:Y:S01]  /*1cde0*/  IMAD.MOV.U32 R16, RZ, RZ, R27 ;  /* 0x000000ffff107224 */ /* 0x000fe200078e001b */
[----:B---3--:R0:W-:Y:S01]  /*1cdf0*/  STL.64 [R1+0x18f0], R10 ;  /* 0x0018f00a01007387 */ /* 0x0081e20000100a00 */
[----:B--2---:R-:W-:Y:S03]  /*1ce00*/  STL.64 [R1+0x18e8], R8 ;  /* 0x0018e80801007387 */ /* 0x004fe60000100a00 */
[----:B0-----:R-:W2:Y:S04]  /*1ce10*/  LDL R10, [R1+0x48] ;  /* 0x00004800010a7983 */ /* 0x001ea80000100800 */
[----:B------:R-:W2:Y:S01]  /*1ce20*/  LDL R11, [R1+0x4c] ;  /* 0x00004c00010b7983 */ /* 0x000ea20000100800 */
[----:B------:R-:W3:Y:S02]  /*1ce30*/  LDL.LU R24, [R1+0x1e0] ;  /* 0x0001e00001187983 */ /* 0x000ee40000300800 */
[----:B------:R-:W3:Y:S02]  /*1ce40*/  LDL.LU R25, [R1+0x1e4] ;  /* 0x0001e40001197983 */ /* 0x000ee40000300800 */
[----:B------:R-:W4:Y:S01]  /*1ce50*/  LDL.LU R26, [R1+0x1e8] ;  /* 0x0001e800011a7983 */ /* 0x000f220000300800 */
[----:B------:R-:W4:Y:S01]  /*1ce60*/  LDL.LU R27, [R1+0x1ec] ;  /* 0x0001ec00011b7983 */ /* 0x000f220000300800 */
[----:B------:R-:W2:Y:S03]  /*1ce70*/  LDL.64 R22, [R1+0x88] ;  /* 0x0000880001167983 */ /* 0x000ea60000100a00 */
[----:B----4-:R0:W-:Y:S01]  /*1ce80*/  STL.64 [R1+0x1920], R26 ;  /* 0x0019201a01007387 */ /* 0x0101e20000100a00 */
[----:B---3--:R-:W-:Y:S03]  /*1ce90*/  STL.64 [R1+0x1918], R24 ;  /* 0x0019181801007387 */ /* 0x008fe60000100a00 */
[----:B0-----:R-:W3:Y:S04]  /*1cea0*/  LDL.64 R26, [R1+0x58] ;  /* 0x00005800011a7983 */ /* 0x001ee80000100a00 */
[----:B---3--:R0:W-:Y:S04]  /*1ceb0*/  STL.64 [R1+0x1930], R26 ;  /* 0x0019301a01007387 */ /* 0x0081e80000100a00 */
[----:B0-----:R-:W3:Y:S04]  /*1cec0*/  LDL.64 R26, [R1+0x68] ;  /* 0x00006800011a7983 */ /* 0x001ee80000100a00 */
[----:B---3--:R0:W-:Y:S01]  /*1ced0*/  STL.64 [R1+0x1938], R26 ;  /* 0x0019381a01007387 */ /* 0x0081e20000100a00 */
[----:B------:R-:W3:Y:S02]  /*1cee0*/  LDL.LU R24, [R1+0x350] ;  /* 0x0003500001187983 */ /* 0x000ee40000300800 */
[----:B------:R-:W3:Y:S01]  /*1cef0*/  LDL.LU R25, [R1+0x354] ;  /* 0x0003540001197983 */ /* 0x000ee20000300800 */
[----:B0-----:R-:W4:Y:S01]  /*1cf00*/  LDL.LU R26, [R1+0x358] ;  /* 0x00035800011a7983 */ /* 0x001f220000300800 */
[----:B------:R-:W4:Y:S03]  /*1cf10*/  LDL.LU R27, [R1+0x35c] ;  /* 0x00035c00011b7983 */ /* 0x000f260000300800 */
[----:B----4-:R-:W-:Y:S01]  /*1cf20*/  STL.64 [R1+0x1950], R26 ;  /* 0x0019501a01007387 */ /* 0x010fe20000100a00 */
[----:B---3--:R0:W-:Y:S03]  /*1cf30*/  STL.64 [R1+0x1948], R24 ;  /* 0x0019481801007387 */ /* 0x0081e60000100a00 */
[----:B0-----:R-:W3:Y:S01]  /*1cf40*/  LDL.LU R24, [R1+0x360] ;  /* 0x0003600001187983 */ /* 0x001ee20000300800 */
[----:B------:R-:W3:Y:S02]  /*1cf50*/  LDL.LU R25, [R1+0x364] ;  /* 0x0003640001197983 */ /* 0x000ee40000300800 */
[----:B------:R-:W3:Y:S02]  /*1cf60*/  LDL.LU R26, [R1+0x368] ;  /* 0x00036800011a7983 */ /* 0x000ee40000300800 */
[----:B------:R-:W3:Y:S01]  /*1cf70*/  LDL.LU R27, [R1+0x36c] ;  /* 0x00036c00011b7983 */ /* 0x000ee20000300800 */
[----:B--2---:R0:W-:Y:S04]  /*1cf80*/  STL.64 [R1+0x1908], R10 ;  /* 0x0019080a01007387 */ /* 0x0041e80000100a00 */
[----:B0-----:R-:W2:Y:S04]  /*1cf90*/  LDL.64 R10, [R1+0x1b8] ;  /* 0x0001b800010a7983 */ /* 0x001ea80000100a00 */
[----:B--2---:R0:W-:Y:S01]  /*1cfa0*/  STL.64 [R1+0x1928], R10 ;  /* 0x0019280a01007387 */ /* 0x0041e20000100a00 */
[----:B------:R-:W2:Y:S02]  /*1cfb0*/  LDL.LU R8, [R1+0x240] ;  /* 0x0002400001087983 */ /* 0x000ea40000300800 */
[----:B------:R-:W2:Y:S01]  /*1cfc0*/  LDL.LU R9, [R1+0x244] ;  /* 0x0002440001097983 */ /* 0x000ea20000300800 */
[----:B0-----:R-:W2:Y:S01]  /*1cfd0*/  LDL.LU R10, [R1+0x248] ;  /* 0x00024800010a7983 */ /* 0x001ea20000300800 */
[----:B------:R-:W2:Y:S02]  /*1cfe0*/  LDL.LU R11, [R1+0x24c] ;  /* 0x00024c00010b7983 */ /* 0x000ea40000300800 */
[----:B------:R-:W-:Y:S02]  /*1cff0*/  STL.64 [R1+0x18d8], R18 ;  /* 0x0018d81201007387 */ /* 0x000fe40000100a00 */
[----:B------:R0:W-:Y:S02]  /*1d000*/  STL.64 [R1+0x18d0], R16 ;  /* 0x0018d01001007387 */ /* 0x0001e40000100a00 */
[----:B0-----:R-:W4:Y:S01]  /*1d010*/  LDL.LU R16, [R1+0x190] ;  /* 0x0001900001107983 */ /* 0x001f220000300800 */
[----:B------:R-:W4:Y:S02]  /*1d020*/  LDL.LU R17, [R1+0x194] ;  /* 0x0001940001117983 */ /* 0x000f240000300800 */
[----:B------:R-:W2:Y:S02]  /*1d030*/  LDL.LU R18, [R1+0x198] ;  /* 0x0001980001127983 */ /* 0x000ea40000300800 */
[----:B------:R-:W2:Y:S01]  /*1d040*/  LDL.LU R19, [R1+0x19c] ;  /* 0x00019c0001137983 */ /* 0x000ea20000300800 */
[----:B---3--:R-:W-:Y:S01]  /*1d050*/  HMMA.16816.F32 R24, R4, R22, R24 ;  /* 0x000000160418723c */ /* 0x008fe20000001818 */
[----:B------:R-:W-:-:S02]  /*1d060*/  IMAD.MOV.U32 R28, RZ, RZ, R22 ;  /* 0x000000ffff1c7224 */ /* 0x000fc400078e0016 */
[----:B------:R-:W-:Y:S01]  /*1d070*/  IMAD.MOV.U32 R29, RZ, RZ, R23 ;  /* 0x000000ffff1d7224 */ /* 0x000fe200078e0017 */
[----:B--2---:R-:W-:Y:S01]  /*1d080*/  STL.64 [R1+0x1900], R18 ;  /* 0x0019001201007387 */ /* 0x004fe20000100a00 */
[----:B----4-:R0:W-:Y:S03]  /*1d090*/  STL.64 [R1+0x18f8], R16 ;  /* 0x0018f81001007387 */ /* 0x0101e60000100a00 */
[----:B0-----:R-:W2:Y:S01]  /*1d0a0*/  LDL.LU R16, [R1+0x1d0] ;  /* 0x0001d00001107983 */ /* 0x001ea20000300800 */
[----:B------:R-:W2:Y:S02]  /*1d0b0*/  LDL.LU R17, [R1+0x1d4] ;  /* 0x0001d40001117983 */ /* 0x000ea40000300800 */
[----:B------:R-:W2:Y:S02]  /*1d0c0*/  LDL.LU R18, [R1+0x1d8] ;  /* 0x0001d80001127983 */ /* 0x000ea40000300800 */
[----:B------:R-:W2:Y:S01]  /*1d0d0*/  LDL.LU R19, [R1+0x1dc] ;  /* 0x0001dc0001137983 */ /* 0x000ea20000300800 */
[----:B------:R-:W3:Y:S01]  /*1d0e0*/  LDL.LU R12, [R1+0x2f0] ;  /* 0x0002f000010c7983 */ /* 0x000ee20000300800 */
[----:B------:R-:W3:Y:S02]  /*1d0f0*/  LDL.LU R13, [R1+0x2f4] ;  /* 0x0002f400010d7983 */ /* 0x000ee40000300800 */
[----:B------:R-:W3:Y:S02]  /*1d100*/  LDL.LU R14, [R1+0x2f8] ;  /* 0x0002f800010e7983 */ /* 0x000ee40000300800 */
[----:B------:R-:W3:Y:S04]  /*1d110*/  LDL.LU R15, [R1+0x2fc] ;  /* 0x0002fc00010f7983 */ /* 0x000ee80000300800 */
[----:B------:R-:W-:Y:S01]  /*1d120*/  STL.64 [R1+0xba0], R24 ;  /* 0x000ba01801007387 */ /* 0x000fe20000100a00 */
[----:B------:R0:W-:Y:S03]  /*1d130*/  STL.64 [R1+0xba8], R26 ;  /* 0x000ba81a01007387 */ /* 0x0001e60000100a00 */
[----:B0-----:R-:W4:Y:S01]  /*1d140*/  LDL.LU.64 R26, [R1+0x1950] ;  /* 0x00195000011a7983 */ /* 0x001f220000300a00 */
[----:B------:R-:W4:Y:S02]  /*1d150*/  LDL.LU.64 R24, [R1+0x1948] ;  /* 0x0019480001187983 */ /* 0x000f240000300a00 */
[----:B------:R-:W4:Y:S02]  /*1d160*/  LDL.LU.64 R22, [R1+0x1940] ;  /* 0x0019400001167983 */ /* 0x000f240000300a00 */
[C---:B----4-:R-:W-:Y:S11]  /*1d170*/  HMMA.16816.F32 R24, R4.reuse, R22, R24 ;  /* 0x000000160418723c */ /* 0x050ff60000001818 */
[----:B------:R-:W-:Y:S11]  /*1d180*/  @!UPT UIADD3 URZ, URZ, URZ, URZ ;  /* 0x0000003f3f3ff290 */ /* 0x000ff6000fffe03f */
[----:B------:R-:W-:Y:S01]  /*1d190*/  @!UPT UIADD3 URZ, URZ, URZ, URZ ;  /* 0x0000003f3f3ff290 */ /* 0x000fe2000fffe03f */
[----:B------:R-:W-:Y:S01]  /*1d1a0*/  STL.64 [R1+0xb90], R24 ;  /* 0x000b901801007387 */ /* 0x000fe20000100a00 */
[----:B------:R0:W-:Y:S03]  /*1d1b0*/  STL.64 [R1+0xb98], R26 ;  /* 0x000b981a01007387 */ /* 0x0001e60000100a00 */
[----:B0-----:R-:W4:Y:S01]  /*1d1c0*/  LDL.LU.64 R26, [R1+0x1938] ;  /* 0x00193800011a7983 */ /* 0x001f220000300a00 */
[----:B------:R0:W-:Y:S02]  /*1d1d0*/  STL.64 [R1+0x17f0], R22 ;  /* 0x0017f01601007387 */ /* 0x0001e40000100a00 */
[----:B------:R-:W4:Y:S02]  /*1d1e0*/  LDL.LU R20, [R1+0x340] ;  /* 0x0003400001147983 */ /* 0x000f240000300800 */
[----:B------:R-:W4:Y:S01]  /*1d1f0*/  LDL.LU R21, [R1+0x344] ;  /* 0x0003440001157983 */ /* 0x000f220000300800 */
[----:B0-----:R-:W4:Y:S01]  /*1d200*/  LDL.LU R22, [R1+0x348] ;  /* 0x0003480001167983 */ /* 0x001f220000300800 */
[----:B------:R-:W4:Y:S02]  /*1d210*/  LDL.LU R23, [R1+0x34c] ;  /* 0x00034c0001177983 */ /* 0x000f240000300800 */
[C---:B----4-:R-:W-:Y:S11]  /*1d220*/  HMMA.16816.F32 R20, R4.reuse, R26, R20 ;  /* 0x0000001a0414723c */ /* 0x050ff60000001814 */
[----:B------:R-:W-:Y:S11]  /*1d230*/  @!UPT UIADD3 URZ, URZ, URZ, URZ ;  /* 0x0000003f3f3ff290 */ /* 0x000ff6000fffe03f */
[----:B------:R-:W-:Y:S01]  /*1d240*/  @!UPT UIADD3 URZ, URZ, URZ, URZ ;  /* 0x0000003f3f3ff290 */ /* 0x000fe2000fffe03f */
[----:B------:R0:W-:Y:S01]  /*1d250*/  STL.64 [R1+0xb80], R20 ;  /* 0x000b801401007387 */ /* 0x0001e20000100a00 */
[----:B------:R1:W-:Y:S02]  /*1d260*/  STL.64 [R1+0xb88], R22 ;  /* 0x000b881601007387 */ /* 0x0003e40000100a00 */
[----:B0-----:R-:W-:Y:S02]  /*1d270*/  IMAD.MOV.U32 R20, RZ, RZ, R26 ;  /* 0x000000ffff147224 */ /* 0x001fe400078e001a */
[----:B------:R-:W-:Y:S02]  /*1d280*/  IMAD.MOV.U32 R21, RZ, RZ, R27 ;  /* 0x000000ffff157224 */ /* 0x000fe400078e001b */
[----:B------:R-:W4:Y:S02]  /*1d290*/  LDL.LU.64 R26, [R1+0x1930] ;  /* 0x00193000011a7983 */ /* 0x000f240000300a00 */
[----:B----4-:R-:W-:Y:S01]  /*1d2a0*/  HMMA.16816.F32 R8, R4, R26, R8 ;  /* 0x0000001a0408723c */ /* 0x010fe20000001808 */
[----:B-1----:R-:W-:-:S02]  /*1d2b0*/  IMAD.MOV.U32 R23, RZ, RZ, R26 ;  /* 0x000000ffff177224 */ /* 0x002fc400078e001a */
[----:B------:R-:W-:Y:S11]  /*1d2c0*/  IMAD.MOV.U32 R22, RZ, RZ, R27 ;  /* 0x000000ffff167224 */ /* 0x000ff600078e001b */
[----:B------:R-:W-:Y:S09]  /*1d2d0*/  @!UPT UIADD3 URZ, URZ, URZ, URZ ;  /* 0x0000003f3f3ff290 */ /* 0x000ff2000fffe03f */
[----:B------:R-:W-:Y:S01]  /*1d2e0*/  STL.64 [R1+0xb70], R8 ;  /* 0x000b700801007387 */ /* 0x000fe20000100a00 */
[----:B------:R0:W-:Y:S03]  /*1d2f0*/  STL.64 [R1+0xb78], R10 ;  /* 0x000b780a01007387 */ /* 0x0001e60000100a00 */
[----:B0-----:R-:W4:Y:S01]  /*1d300*/  LDL.LU.64 R10, [R1+0x1928] ;  /* 0x00192800010a7983 */ /* 0x001f220000300a00 */
[----:B------:R-:W4:Y:S02]  /*1d310*/  LDL.LU.64 R26, [R1+0x1920] ;  /* 0x00192000011a7983 */ /* 0x000f240000300a00 */
[----:B------:R-:W4:Y:S02]  /*1d320*/  LDL.LU.64 R24, [R1+0x1918] ;  /* 0x0019180001187983 */ /* 0x000f240000300a00 */
[----:B------:R-:W-:Y:S01]  /*1d330*/  STL.64 [R1+0x18b0], R22 ;  /* 0x0018b01601007387 */ /* 0x000fe20000100a00 */
[----:B------:R0:W-:Y:S04]  /*1d340*/  STL.64 [R1+0x18a8], R20 ;  /* 0x0018a81401007387 */ /* 0x0001e80000100a00 */
[----:B0-----:R-:W2:Y:S01]  /*1d350*/  LDL.LU R20, [R1+0x2e0] ;  /* 0x0002e00001147983 */ /* 0x001ea20000300800 */
[----:B------:R-:W2:Y:S02]  /*1d360*/  LDL.LU R21, [R1+0x2e4] ;  /* 0x0002e40001157983 */ /* 0x000ea40000300800 */
[----:B------:R-:W2:Y:S02]  /*1d370*/  LDL.LU R22, [R1+0x2e8] ;  /* 0x0002e80001167983 */ /* 0x000ea40000300800 */
[----:B------:R-:W2:Y:S01]  /*1d380*/  LDL.LU R23, [R1+0x2ec] ;  /* 0x0002ec0001177983 */ /* 0x000ea20000300800 */
[C---:B----4-:R-:W-:Y:S11]  /*1d390*/  HMMA.16816.F32 R24, R4.reuse, R10, R24 ;  /* 0x0000000a0418723c */ /* 0x050ff60000001818 */
[----:B------:R-:W-:Y:S11]  /*1d3a0*/  @!UPT UIADD3 URZ, URZ, URZ, URZ ;  /* 0x0000003f3f3ff290 */ /* 0x000ff6000fffe03f */
[----:B------:R-:W-:Y:S01]  /*1d3b0*/  @!UPT UIADD3 URZ, URZ, URZ, URZ ;  /* 0x0000003f3f3ff290 */ /* 0x000fe2000fffe03f */
[----:B------:R0:W-:Y:S01]  /*1d3c0*/  STL.64 [R1+0xb60], R24 ;  /* 0x000b601801007387 */ /* 0x0001e20000100a00 */
[----:B------:R1:W-:Y:S02]  /*1d3d0*/  STL.64 [R1+0xb68], R26 ;  /* 0x000b681a01007387 */ /* 0x0003e40000100a00 */
[----:B0-----:R-:W-:Y:S01]  /*1d3e0*/  IMAD.MOV.U32 R25, RZ, RZ, R10 ;  /* 0x000000ffff197224 */ /* 0x001fe200078e000a */
[----:B-1----:R-:W4:Y:S01]  /*1d3f0*/  LDL.LU.64 R26, [R1+0x1910] ;  /* 0x00191000011a7983 */ /* 0x002f220000300a00 */
[----:B------:R-:W-:Y:S02]  /*1d400*/  IMAD.MOV.U32 R24, RZ, RZ, R11 ;  /* 0x000000ffff187224 */ /* 0x000fe400078e000b */
[----:B------:R-:W2:Y:S02]  /*1d410*/  LDL.LU.64 R10, [R1+0x1908] ;  /* 0x00190800010a7983 */ /* 0x000ea40000300a00 */
[C---:B--2---:R-:W-:Y:S01]  /*1d420*/  HMMA.16816.F32 R8, R4.reuse, R10, R16 ;  /* 0x0000000a0408723c */ /* 0x044fe20000001810 */
[----:B------:R-:W2:Y:S01]  /*1d430*/  LDL.LU.64 R18, [R1+0x1900] ;  /* 0x0019000001127983 */ /* 0x000ea20000300a00 */
[----:B------:R-:W2:Y:S11]  /*1d440*/  LDL.LU.64 R16, [R1+0x18f8] ;  /* 0x0018f80001107983 */ /* 0x000eb60000300a00 */
        /* <DEDUP_REMOVED lines=8> */
[----:B------:R-:W-:Y:S01]  /*1d4d0*/  STL.64 [R1+0xb40], R8 ;  /* 0x000b400801007387 */ /* 0x000fe20000100a00 */
[----:B------:R0:W-:Y:S03]  /*1d4e0*/  STL.64 [R1+0xb48], R10 ;  /* 0x000b480a01007387 */ /* 0x0001e60000100a00 */
[----:B0-----:R-:W2:Y:S01]  /*1d4f0*/  LDL.LU.64 R10, [R1+0x18e0] ;  /* 0x0018e000010a7983 */ /* 0x001ea20000300a00 */
[----:B------:R-:W-:Y:S01]  /*1d500*/  STL.64 [R1+0x1790], R26 ;  /* 0x0017901a01007387 */ /* 0x000fe20000100a00 */
[----:B--2---:R-:W-:Y:S02]  /*1d510*/  HMMA.16816.F32 R4, R4, R10, R16 ;  /* 0x0000000a0404723c */ /* 0x004fe40000001810 */
[----:B------:R-:W3:Y:S01]  /*1d520*/  LDL.LU.64 R18, [R1+0x18d8] ;  /* 0x0018d80001127983 */ /* 0x000ee20000300a00 */
[----:B------:R-:W2:Y:S02]  /*1d530*/  LDL.LU.64 R16, [R1+0x18d0] ;  /* 0x0018d00001107983 */ /* 0x000ea40000300a00 */
[----:B------:R-:W-:-:S02]  /*1d540*/  IMAD.MOV.U32 R2, RZ, RZ, R10 ;  /* 0x000000ffff027224 */ /* 0x000fc400078e000a */
[----:B------:R-:W-:Y:S11]  /*1d550*/  IMAD.MOV.U32 R0, RZ, RZ, R11 ;  /* 0x000000ffff007224 */ /* 0x000ff600078e000b */
[----:B------:R-:W-:Y:S05]  /*1d560*/  @!UPT UIADD3 URZ, URZ, URZ, URZ ;  /* 0x0000003f3f3ff290 */ /* 0x000fea000fffe03f */
[----:B------:R0:W-:Y:S01]  /*1d570*/  STL.64 [R1+0xb30], R4 ;  /* 0x000b300401007387 */ /* 0x0001e20000100a00 */
[----:B------:R1:W-:Y:S02]  /*1d580*/  STL.64 [R1+0xb38], R6 ;  /* 0x000b380601007387 */ /* 0x0003e40000100a00 */
[----:B------:R-:W3:Y:S02]  /*1d590*/  LDL.LU.64 R10, [R1+0x18c8] ;  /* 0x0018c800010a7983 */ /* 0x000ee40000300a00 */
[----:B------:R-:W3:Y:S01]  /*1d5a0*/  LDL.LU.64 R8, [R1+0x18c0] ;  /* 0x0018c00001087983 */ /* 0x000ee20000300a00 */
[----:B0-----:R-:W4:Y:S01]  /*1d5b0*/  LDL.LU R4, [R1+0x2d0] ;  /* 0x0002d00001047983 */ /* 0x001f220000300800 */
[----:B------:R-:W4:Y:S02]  /*1d5c0*/  LDL.LU R5, [R1+0x2d4] ;  /* 0x0002d40001057983 */ /* 0x000f240000300800 */
[----:B-1----:R-:W4:Y:S02]  /*1d5d0*/  LDL.LU R6, [R1+0x2d8] ;  /* 0x0002d80001067983 */ /* 0x002f240000300800 */
[----:B------:R-:W4:Y:S01]  /*1d5e0*/  LDL.LU R7, [R1+0x2dc] ;  /* 0x0002dc0001077983 */ /* 0x000f220000300800 */
[C---:B---3--:R-:W-:Y:S11]  /*1d5f0*/  HMMA.16816.F32 R12, R8.reuse, R18, R12 ;  /* 0x00000012080c723c */ /* 0x048ff6000000180c */
[----:B------:R-:W-:Y:S11]  /*1d600*/  @!UPT UIADD3 URZ, URZ, URZ, URZ ;  /* 0x0000003f3f3ff290 */ /* 0x000ff6000fffe03f */
[----:B------:R-:W-:Y:S01]  /*1d610*/  @!UPT UIADD3 URZ, URZ, URZ, URZ ;  /* 0x0000003f3f3ff290 */ /* 0x000fe2000fffe03f */
[----:B------:R-:W-:Y:S01]  /*1d620*/  STL.64 [R1+0x3d0], R12 ;  /* 0x0003d00c01007387 */ /* 0x000fe20000100a00 */
[----:B------:R0:W-:Y:S03]  /*1d630*/  STL.64 [R1+0x3d8], R14 ;  /* 0x0003d80e01007387 */ /* 0x0001e60000100a00 */
[----:B0-----:R-:W3:Y:S01]  /*1d640*/  LDL.LU.64 R14, [R1+0x18b8] ;  /* 0x0018b800010e7983 */ /* 0x001ee20000300a00 */
[----:B------:R-:W-:Y:S01]  /*1d650*/  STL.64 [R1+0x17a8], R18 ;  /* 0x0017a81201007387 */ /* 0x000fe20000100a00 */
[C---:B---3--:R-:W-:Y:S02]  /*1d660*/  HMMA.16816.F32 R12, R8.reuse, R14, R20 ;  /* 0x0000000e080c723c */ /* 0x048fe40000001814 */
[----:B------:R-:W3:Y:S01]  /*1d670*/  LDL.LU.64 R22, [R1+0x18b0] ;  /* 0x0018b00001167983 */ /* 0x000ee20000300a00 */
[----:B------:R-:W2:Y:S11]  /*1d680*/  LDL.LU.64 R20, [R1+0x18a8] ;  /* 0x0018a80001147983 */ /* 0x000eb60000300a00 */
[----:B------:R-:W-:Y:S09]  /*1d690*/  @!UPT UIADD3 URZ, URZ, URZ, URZ ;  /* 0x0000003f3f3ff290 */ /* 0x000ff2000fffe03f */
[----:B------:R-:W-:Y:S01]  /*1d6a0*/  STL.64 [R1+0xbb0], R12 ;  /* 0x000bb00c01007387 */ /* 0x000fe20000100a00 */
[----:B------:R0:W-:Y:S03]  /*1d6b0*/  STL.64 [R1+0xbb8], R14 ;  /* 0x000bb80e01007387 */ /* 0x0001e60000100a00 */
[----:B0-----:R-:W4:Y:S01]  /*1d6c0*/  LDL.LU.64 R14, [R1+0x18a0] ;  /* 0x0018a000010e7983 */ /* 0x001f220000300a00 */
[----:B------:R-:W2:Y:S02]  /*1d6d0*/  LDL.64 R26, [R1+0x48] ;  /* 0x00004800011a7983 */ /* 0x000ea40000100a00 */
[----:B------:R-:W-:Y:S02]  /*1d6e0*/  IMAD.MOV.U32 R18, RZ, RZ, R25 ;  /* 0x000000ffff127224 */ /* 0x000fe400078e0019 */
[----:B------:R-:W-:Y:S01]  /*1d6f0*/  IMAD.MOV.U32 R19, RZ, RZ, R24 ;  /* 0x000000ffff137224 */ /* 0x000fe200078e0018 */
[----:B----4-:R-:W-:Y:S01]  /*1d700*/  HMMA.16816.F32 R4, R8, R14, R4 ;  /* 0x0000000e0804723c */ /* 0x010fe20000001804 */
[----:B--2---:R0:W-:Y:S11]  /*1d710*/  STL.64 [R1+0x17b0], R26 ;  /* 0x0017b01a01007387 */ /* 0x0041f60000100a00 */
[----:B------:R-:W-:Y:S11]  /*1d720*/  @!UPT UIADD3 URZ, URZ, URZ, URZ ;  /* 0x0000003f3f3ff290 */ /* 0x000ff6000fffe03f */
[----:B------:R-:W-:Y:S01]  /*1d730*/  STL.64 [R1+0xbc0], R4 ;  /* 0x000bc00401007387 */ /* 0x000fe20000100a00 */
[----:B------:R-:W-:Y:S02]  /*1d740*/  STL.64 [R1+0xbc8], R6 ;  /* 0x000bc80601007387 */ /* 0x000fe40000100a00 */
[----:B------:R-:W2:Y:S02]  /*1d750*/  LDL.LU R12, [R1+0x10] ;  /* 0x00001000010c7983 */ /* 0x000ea40000300800 */
[----:B------:R-:W2:Y:S01]  /*1d760*/  LDL.LU R13, [R1+0x14] ;  /* 0x00001400010d7983 */ /* 0x000ea20000300800 */
[----:B------:R-:W4:Y:S01]  /*1d770*/  LDL.LU R14, [R1+0x18] ;  /* 0x00001800010e7983 */ /* 0x000f220000300800 */
[----:B------:R-:W4:Y:S02]  /*1d780*/  LDL.LU R15, [R1+0x1c] ;  /* 0x00001c00010f7983 */ /* 0x000f240000300800 */
[----:B------:R3:W-:Y:S02]  /*1d790*/  STL.64 [R1+0x17b8], R18 ;  /* 0x0017b81201007387 */ /* 0x0007e40000100a00 */
[----:B------:R-:W2:Y:S01]  /*1d7a0*/  LDL.LU R24, [R1+0x120] ;  /* 0x0001200001187983 */ /* 0x000ea20000300800 */
[----:B------:R-:W2:Y:S01]  /*1d7b0*/  LDL.LU R25, [R1+0x124] ;  /* 0x0001240001197983 */ /* 0x000ea20000300800 */
[----:B0-----:R-:W2:Y:S02]  /*1d7c0*/  LDL.LU R26, [R1+0x128] ;  /* 0x00012800011a7983 */ /* 0x001ea40000300800 */
[----:B------:R-:W2:Y:S02]  /*1d7d0*/  LDL.LU R27, [R1+0x12c] ;  /* 0x00012c00011b7983 */ /* 0x000ea40000300800 */
[----:B---3--:R-:W-:-:S02]  /*1d7e0*/  IMAD.MOV.U32 R18, RZ, RZ, R23 ;  /* 0x000000ffff127224 */ /* 0x008fc400078e0017 */
[----:B------:R-:W-:Y:S02]  /*1d7f0*/  IMAD.MOV.U32 R19, RZ, RZ, R22 ;  /* 0x000000ffff137224 */ /* 0x000fe400078e0016 */
[----:B------:R-:W-:Y:S02]  /*1d800*/  IMAD.MOV.U32 R22, RZ, RZ, R28 ;  /* 0x000000ffff167224 */ /* 0x000fe400078e001c */
[----:B------:R-:W-:Y:S01]  /*1d810*/  IMAD.MOV.U32 R23, RZ, RZ, R29 ;  /* 0x000000ffff177224 */ /* 0x000fe200078e001d */
[----:B--2---:R-:W-:Y:S01]  /*1d820*/  STL.64 [R1+0x17c8], R26 ;  /* 0x0017c81a01007387 */ /* 0x004fe20000100a00 */
[----:B------:R-:W-:Y:S02]  /*1d830*/  STL.64 [R1+0x17c0], R24 ;  /* 0x0017c01801007387 */ /* 0x000fe40000100a00 */
[----:B------:R-:W2:Y:S02]  /*1d840*/  LDL.LU R28, [R1+0x1898] ;  /* 0x00189800011c7983 */ /* 0x000ea40000300800 */
[----:B------:R-:W3:Y:S01]  /*1d850*/  LDL.LU R29, [R1+0x1894] ;  /* 0x00189400011d7983 */ /* 0x000ee20000300800 */
[----:B------:R0:W-:Y:S01]  /*1d860*/  STL.64 [R1+0x1808], R22 ;  /* 0x0018081601007387 */ /* 0x0001e20000100a00 */
[----:B------:R1:W-:Y:S02]  /*1d870*/  STL.64 [R1+0x17d0], R18 ;  /* 0x0017d01201007387 */ /* 0x0003e40000100a00 */
[----:B0-----:R-:W-:-:S02]  /*1d880*/  IMAD.MOV.U32 R22, RZ, RZ, R17 ;  /* 0x000000ffff167224 */ /* 0x001fc400078e0011 */
[----:B------:R-:W-:Y:S02]  /*1d890*/  IMAD.MOV.U32 R23, RZ, RZ, R16 ;  /* 0x000000ffff177224 */ /* 0x000fe400078e0010 */
[----:B-1----:R-:W-:Y:S02]  /*1d8a0*/  IMAD.MOV.U32 R18, RZ, RZ, R20 ;  /* 0x000000ffff127224 */ /* 0x002fe400078e0014 */
[----:B------:R-:W-:Y:S01]  /*1d8b0*/  IMAD.MOV.U32 R19, RZ, RZ, R21 ;  /* 0x000000ffff137224 */ /* 0x000fe200078e0015 */
[----:B------:R-:W3:Y:S01]  /*1d8c0*/  LDL.LU R20, [R1+0x1890] ;  /* 0x0018900001147983 */ /* 0x000ee20000300800 */
[----:B------:R-:W3:Y:S02]  /*1d8d0*/  LDL.LU R21, [R1+0x188c] ;  /* 0x00188c0001157983 */ /* 0x000ee40000300800 */
[----:B------:R-:W-:Y:S01]  /*1d8e0*/  STL.64 [R1+0x1820], R22 ;  /* 0x0018201601007387 */ /* 0x000fe20000100a00 */
[----:B------:R0:W-:Y:S01]  /*1d8f0*/  STL.64 [R1+0x17e8], R18 ;  /* 0x0017e81201007387 */ /* 0x0001e20000100a00 */
[----:B------:R-:W3:Y:S02]  /*1d900*/  LDL.LU R16, [R1+0x260] ;  /* 0x0002600001107983 */ /* 0x000ee40000300800 */
[----:B------:R-:W3:Y:S01]  /*1d910*/  LDL.LU R17, [R1+0x264] ;  /* 0x0002640001117983 */ /* 0x000ee20000300800 */
[----:B0-----:R-:W3:Y:S01]  /*1d920*/  LDL.LU R18, [R1+0x268] ;  /* 0x0002680001127983 */ /* 0x001ee20000300800 */
[----:B------:R-:W3:Y:S02]  /*1d930*/  LDL.LU R19, [R1+0x26c] ;  /* 0x00026c0001137983 */ /* 0x000ee40000300800 */
[----:B------:R-:W-:-:S02]  /*1d940*/  IMAD.MOV.U32 R23, RZ, RZ, R3 ;  /* 0x000000ffff177224 */ /* 0x000fc400078e0003 */
[----:B--2---:R-:W-:Y:S02]  /*1d950*/  IMAD.MOV.U32 R22, RZ, RZ, R28 ;  /* 0x000000ffff167224 */ /* 0x004fe400078e001c */
[----:B------:R-:W2:Y:S01]  /*1d960*/  LDL.LU R28, [R1+0x1888] ;  /* 0x00188800011c7983 */ /* 0x000ea20000300800 */
[----:B------:R-:W2:Y:S02]  /*1d970*/  LDL.LU R3, [R1+0x1884] ;  /* 0x0018840001037983 */ /* 0x000ea40000300800 */
[----:B------:R-:W-:Y:S01]  /*1d980*/  STL.64 [R1+0x1838], R22 ;  /* 0x0018381601007387 */ /* 0x000fe20000100a00 */
[----:B---3--:R-:W-:Y:S01]  /*1d990*/  STL.64 [R1+0x1800], R18 ;  /* 0x0018001201007387 */ /* 0x008fe20000100a00 */
[----:B------:R0:W-:Y:S03]  /*1d9a0*/  STL.64 [R1+0x17f8], R16 ;  /* 0x0017f81001007387 */ /* 0x0001e60000100a00 */
[----:B0-----:R-:W3:Y:S01]  /*1d9b0*/  LDL.LU R16, [R1+0x270] ;  /* 0x0002700001107983 */ /* 0x001ee20000300800 */
[----:B------:R-:W3:Y:S02]  /*1d9c0*/  LDL.LU R17, [R1+0x274] ;  /* 0x0002740001117983 */ /* 0x000ee40000300800 */
[----:B------:R-:W2:Y:S02]  /*1d9d0*/  LDL.LU R18, [R1+0x278] ;  /* 0x0002780001127983 */ /* 0x000ea40000300800 */
[----:B------:R-:W2:Y:S02]  /*1d9e0*/  LDL.LU R19, [R1+0x27c] ;  /* 0x00027c0001137983 */ /* 0x000ea40000300800 */
[----:B------:R-:W-:-:S02]  /*1d9f0*/  IMAD.MOV.U32 R22, RZ, RZ, R20 ;  /* 0x000000ffff167224 */ /* 0x000fc400078e0014 */
[----:B------:R-:W-:Y:S01]  /*1da00*/  IMAD.MOV.U32 R23, RZ, RZ, R29 ;  /* 0x000000ffff177224 */ /* 0x000fe200078e001d */
[----:B------:R-:W4:Y:S04]  /*1da10*/  LDL.LU R20, [R1+0x1880] ;  /* 0x0018800001147983 */ /* 0x000f280000300800 */
[----:B------:R-:W-:Y:S04]  /*1da20*/  STL.64 [R1+0x1850], R22 ;  /* 0x0018501601007387 */ /* 0x000fe80000100a00 */
[----:B--2---:R-:W-:Y:S01]  /*1da30*/  STL.64 [R1+0x1818], R18 ;  /* 0x0018181201007387 */ /* 0x004fe20000100a00 */
[----:B---3--:R0:W-:Y:S03]  /*1da40*/  STL.64 [R1+0x1810], R16 ;  /* 0x0018101001007387 */ /* 0x0081e60000100a00 */
[----:B0-----:R-:W2:Y:S01]  /*1da50*/  LDL.LU R16, [R1+0x280] ;  /* 0x0002800001107983 */ /* 0x001ea20000300800 */
[----:B------:R-:W2:Y:S02]  /*1da60*/  LDL.LU R17, [R1+0x284] ;  /* 0x0002840001117983 */ /* 0x000ea40000300800 */
[----:B------:R-:W3:Y:S02]  /*1da70*/  LDL.LU R18, [R1+0x288] ;  /* 0x0002880001127983 */ /* 0x000ee40000300800 */
[----:B------:R-:W3:Y:S02]  /*1da80*/  LDL.LU R19, [R1+0x28c] ;  /* 0x00028c0001137983 */ /* 0x000ee40000300800 */
[----:B------:R-:W-:-:S02]  /*1da90*/  IMAD.MOV.U32 R22, RZ, RZ, R28 ;  /* 0x000000ffff167224 */ /* 0x000fc400078e001c */
[----:B------:R-:W-:-:S05]  /*1daa0*/  IMAD.MOV.U32 R23, RZ, RZ, R21 ;  /* 0x000000ffff177224 */ /* 0x000fca00078e0015 */
[----:B------:R-:W-:Y:S04]  /*1dab0*/  STL.64 [R1+0x1868], R22 ;  /* 0x0018681601007387 */ /* 0x000fe80000100a00 */
[----:B---3--:R-:W-:Y:S01]  /*1dac0*/  STL.64 [R1+0x1830], R18 ;  /* 0x0018301201007387 */ /* 0x008fe20000100a00 */
[----:B--2---:R0:W-:Y:S03]  /*1dad0*/  STL.64 [R1+0x1828], R16 ;  /* 0x0018281001007387 */ /* 0x0041e60000100a00 */
[----:B0-----:R-:W2:Y:S01]  /*1dae0*/  LDL.LU R16, [R1+0x290] ;  /* 0x0002900001107983 */ /* 0x001ea20000300800 */
[----:B------:R-:W2:Y:S02]  /*1daf0*/  LDL.LU R17, [R1+0x294] ;  /* 0x0002940001117983 */ /* 0x000ea40000300800 */
[----:B------:R-:W3:Y:S02]  /*1db00*/  LDL.LU R18, [R1+0x298] ;  /* 0x0002980001127983 */ /* 0x000ee40000300800 */
[----:B------:R-:W3:Y:S02]  /*1db10*/  LDL.LU R19, [R1+0x29c] ;  /* 0x00029c0001137983 */ /* 0x000ee40000300800 */
        /* <DEDUP_REMOVED lines=12> */
[----:B----4-:R-:W-:-:S02]  /*1dbe0*/  IMAD.MOV.U32 R22, RZ, RZ, R20 ;  /* 0x000000ffff167224 */ /* 0x010fc400078e0014 */
[----:B------:R-:W-:Y:S01]  /*1dbf0*/  IMAD.MOV.U32 R23, RZ, RZ, R3 ;  /* 0x000000ffff177224 */ /* 0x000fe200078e0003 */
[----:B---3--:R-:W-:Y:S01]  /*1dc00*/  STL.64 [R1+0x1878], R18 ;  /* 0x0018781201007387 */ /* 0x008fe20000100a00 */
[----:B--2---:R0:W-:Y:S03]  /*1dc10*/  STL.64 [R1+0x1870], R16 ;  /* 0x0018701001007387 */ /* 0x0041e60000100a00 */
[----:B0-----:R-:W2:Y:S01]  /*1dc20*/  LDL.LU R16, [R1+0x2c0] ;  /* 0x0002c00001107983 */ /* 0x001ea20000300800 */
[----:B------:R-:W2:Y:S02]  /*1dc30*/  LDL.LU R17, [R1+0x2c4] ;  /* 0x0002c40001117983 */ /* 0x000ea40000300800 */
[----:B------:R-:W2:Y:S02]  /*1dc40*/  LDL.LU R18, [R1+0x2c8] ;  /* 0x0002c80001127983 */ /* 0x000ea40000300800 */
[----:B------:R-:W2:Y:S01]  /*1dc50*/  LDL.LU R19, [R1+0x2cc] ;  /* 0x0002cc0001137983 */ /* 0x000ea20000300800 */
[----:B------:R-:W3:Y:S01]  /*1dc60*/  LDL.LU R24, [R1+0x1f0] ;  /* 0x0001f00001187983 */ /* 0x000ee20000300800 */
[----:B------:R-:W3:Y:S02]  /*1dc70*/  LDL.LU R25, [R1+0x1f4] ;  /* 0x0001f40001197983 */ /* 0x000ee40000300800 */
[----:B------:R-:W4:Y:S02]  /*1dc80*/  LDL.LU R26, [R1+0x1f8] ;  /* 0x0001f800011a7983 */ /* 0x000f240000300800 */
[----:B------:R-:W4:Y:S01]  /*1dc90*/  LDL.LU R27, [R1+0x1fc] ;  /* 0x0001fc00011b7983 */ /* 0x000f220000300800 */
[C---:B--2---:R-:W-:Y:S01]  /*1dca0*/  HMMA.16816.F32 R20, R8.reuse, R22, R16 ;  /* 0x000000160814723c */ /* 0x044fe20000001810 */
[----:B----4-:R-:W-:Y:S01]  /*1dcb0*/  STL.64 [R1+0x17e0], R26 ;  /* 0x0017e01a01007387 */ /* 0x010fe20000100a00 */
[----:B---3--:R0:W-:Y:S03]  /*1dcc0*/  STL.64 [R1+0x17d8], R24 ;  /* 0x0017d81801007387 */ /* 0x0081e60000100a00 */
[----:B0-----:R-:W2:Y:S01]  /*1dcd0*/  LDL.LU R24, [R1+0x250] ;  /* 0x0002500001187983 */ /* 0x001ea20000300800 */
[----:B------:R-:W2:Y:S02]  /*1dce0*/  LDL.LU R25, [R1+0x254] ;  /* 0x0002540001197983 */ /* 0x000ea40000300800 */
[----:B------:R-:W2:Y:S02]  /*1dcf0*/  LDL.LU R26, [R1+0x258] ;  /* 0x00025800011a7983 */ /* 0x000ea40000300800 */
[----:B------:R-:W2:Y:S01]  /*1dd00*/  LDL.LU R27, [R1+0x25c] ;  /* 0x00025c00011b7983 */ /* 0x000ea20000300800 */
[----:B------:R-:W-:Y:S01]  /*1dd10*/  STL.64 [R1+0x17a0], R14 ;  /* 0x0017a00e01007387 */ /* 0x000fe20000100a00 */
[----:B------:R0:W-:Y:S03]  /*1dd20*/  STL.64 [R1+0x1798], R12 ;  /* 0x0017980c01007387 */ /* 0x0001e60000100a00 */
[----:B0-----:R-:W3:Y:S01]  /*1dd30*/  LDL.LU R12, [R1+0x110] ;  /* 0x00011000010c7983 */ /* 0x001ee20000300800 */
[----:B------:R-:W3:Y:S02]  /*1dd40*/  LDL.LU R13, [R1+0x114] ;  /* 0x00011400010d7983 */ /* 0x000ee40000300800 */
[----:B------:R-:W3:Y:S02]  /*1dd50*/  LDL.LU R14, [R1+0x118] ;  /* 0x00011800010e7983 */ /* 0x000ee40000300800 */
[----:B------:R-:W3:Y:S01]  /*1dd60*/  LDL.LU R15, [R1+0x11c] ;  /* 0x00011c00010f7983 */ /* 0x000ee20000300800 */
[----:B------:R-:W4:Y:S01]  /*1dd70*/  LDL.LU.64 R18, [R1+0x1878] ;  /* 0x0018780001127983 */ /* 0x000f220000300a00 */
[----:B------:R-:W4:Y:S02]  /*1dd80*/  LDL.LU.64 R16, [R1+0x1870] ;  /* 0x0018700001107983 */ /* 0x000f240000300a00 */
[----:B------:R-:W-:Y:S02]  /*1dd90*/  STL.64 [R1+0xbd0], R20 ;  /* 0x000bd01401007387 */ /* 0x000fe40000100a00 */
[----:B------:R0:W-:Y:S02]  /*1dda0*/  STL.64 [R1+0xbd8], R22 ;  /* 0x000bd81601007387 */ /* 0x0001e40000100a00 */
[----:B0-----:R-:W4:Y:S02]  /*1ddb0*/  LDL.LU.64 R22, [R1+0x1868] ;  /* 0x0018680001167983 */ /* 0x001f240000300a00 */
[C---:B----4-:R-:W-:Y:S02]  /*1ddc0*/  HMMA.16816.F32 R20, R8.reuse, R22, R16 ;  /* 0x000000160814723c */ /* 0x050fe40000001810 */
[----:B------:R-:W4:Y:S01]  /*1ddd0*/  LDL.LU.64 R18, [R1+0x1860] ;  /* 0x0018600001127983 */ /* 0x000f220000300a00 */
[----:B------:R-:W4:Y:S11]  /*1dde0*/  LDL.LU.64 R16, [R1+0x1858] ;  /* 0x0018580001107983 */ /* 0x000f360000300a00 */
[----:B------:R-:W-:Y:S09]  /*1ddf0*/  @!UPT UIADD3 URZ, URZ, URZ, URZ ;  /* 0x0000003f3f3ff290 */ /* 0x000ff2000fffe03f */
[----:B------:R-:W-:Y:S01]  /*1de00*/  STL.64 [R1+0x9c0], R20 ;  /* 0x0009c01401007387 */ /* 0x000fe20000100a00 */
[----:B------:R0:W-:Y:S03]  /*1de10*/  STL.64 [R1+0x9c8], R22 ;  /* 0x0009c81601007387 */ /* 0x0001e60000100a00 */
        /* <DEDUP_REMOVED lines=29> */
[C---:B----4-:R-:W-:Y:S11]  /*1dff0*/  HMMA.16816.F32 R16, R8.reuse, R22, R16 ;  /* 0x000000160810723c */ /* 0x050ff60000001810 */
[----:B------:R-:W-:Y:S11]  /*1e000*/  @!UPT UIADD3 URZ, URZ, URZ, URZ ;  /* 0x0000003f3f3ff290 */ /* 0x000ff6000fffe03f */
[----:B------:R-:W-:Y:S01]  /*1e010*/  @!UPT UIADD3 URZ, URZ, URZ, URZ ;  /* 0x0000003f3f3ff290 */ /* 0x000fe2000fffe03f */
[----:B------:R-:W-:Y:S01]  /*1e020*/  STL.64 [R1+0x9f0], R16 ;  /* 0x0009f01001007387 */ /* 0x000fe20000100a00 */
[----:B------:R0:W-:Y:S03]  /*1e030*/  STL.64 [R1+0x9f8], R18 ;  /* 0x0009f81201007387 */ /* 0x0001e60000100a00 */
[----:B0-----:R-:W2:Y:S01]  /*1e040*/  LDL.LU.64 R18, [R1+0x17e8] ;  /* 0x0017e80001127983 */ /* 0x001ea20000300a00 */
[----:B------:R0:W-:Y:S03]  /*1e050*/  STL.64 [R1+0x1720], R22 ;  /* 0x0017201601007387 */ /* 0x0001e60000100a00 */
[----:B0-----:R-:W4:Y:S04]  /*1e060*/  LDL.64 R22, [R1+0xd8] ;  /* 0x0000d80001167983 */ /* 0x001f280000100a00 */
[----:B----4-:R0:W-:Y:S01]  /*1e070*/  STL.64 [R1+0x1768], R22 ;  /* 0x0017681601007387 */ /* 0x0101e20000100a00 */
[----:B------:R-:W4:Y:S02]  /*1e080*/  LDL.LU R20, [R1+0x590] ;  /* 0x0005900001147983 */ /* 0x000f240000300800 */
[----:B------:R-:W4:Y:S01]  /*1e090*/  LDL.LU R21, [R1+0x594] ;  /* 0x0005940001157983 */ /* 0x000f220000300800 */
[----:B0-----:R-:W3:Y:S01]  /*1e0a0*/  LDL.LU R22, [R1+0x598] ;  /* 0x0005980001167983 */ /* 0x001ee20000300800 */
[----:B------:R-:W3:Y:S01]  /*1e0b0*/  LDL.LU R23, [R1+0x59c] ;  /* 0x00059c0001177983 */ /* 0x000ee20000300800 */
[C---:B--2---:R-:W-:Y:S02]  /*1e0c0*/  HMMA.16816.F32 R16, R8.reuse, R18, R24 ;  /* 0x000000120810723c */ /* 0x044fe40000001818 */
[----:B---3--:R-:W-:Y:S01]  /*1e0d0*/  STL.64 [R1+0x1778], R22 ;  /* 0x0017781601007387 */ /* 0x008fe20000100a00 */
[----:B----4-:R0:W-:Y:S03]  /*1e0e0*/  STL.64 [R1+0x1770], R20 ;  /* 0x0017701401007387 */ /* 0x0101e60000100a00 */
[----:B0-----:R-:W2:Y:S01]  /*1e0f0*/  LDL.LU R20, [R1+0x5a0] ;  /* 0x0005a00001147983 */ /* 0x001ea20000300800 */
[----:B------:R-:W2:Y:S02]  /*1e100*/  LDL.LU R21, [R1+0x5a4] ;  /* 0x0005a40001157983 */ /* 0x000ea40000300800 */
[----:B------:R-:W2:Y:S02]  /*1e110*/  LDL.LU R22, [R1+0x5a8] ;  /* 0x0005a80001167983 */ /* 0x000ea40000300800 */
[----:B------:R-:W2:Y:S01]  /*1e120*/  LDL.LU R23, [R1+0x5ac] ;  /* 0x0005ac0001177983 */ /* 0x000ea20000300800 */
[----:B------:R-:W3:Y:S01]  /*1e130*/  LDL.LU.64 R26, [R1+0x17e0] ;  /* 0x0017e000011a7983 */ /* 0x000ee20000300a00 */
[----:B------:R-:W3:Y:S10]  /*1e140*/  LDL.LU.64 R24, [R1+0x17d8] ;  /* 0x0017d80001187983 */ /* 0x000ef40000300a00 */
[----:B------:R-:W-:Y:S02]  /*1e150*/  STL.64 [R1+0xa30], R16 ;  /* 0x000a301001007387 */ /* 0x000fe40000100a00 */
[----:B------:R0:W-:Y:S02]  /*1e160*/  STL.64 [R1+0xa38], R18 ;  /* 0x000a381201007387 */ /* 0x0001e40000100a00 */
[----:B0-----:R-:W3:Y:S02]  /*1e170*/  LDL.LU.64 R18, [R1+0x17d0] ;  /* 0x0017d00001127983 */ /* 0x001ee40000300a00 */
[C---:B---3--:R-:W-:Y:S02]  /*1e180*/  HMMA.16816.F32 R16, R8.reuse, R18, R24 ;  /* 0x000000120810723c */ /* 0x048fe40000001818 */
[----:B------:R-:W3:Y:S01]  /*1e190*/  LDL.LU.64 R26, [R1+0x17c8] ;  /* 0x0017c800011a7983 */ /* 0x000ee20000300a00 */
[----:B------:R-:W3:Y:S11]  /*1e1a0*/  LDL.LU.64 R24, [R1+0x17c0] ;  /* 0x0017c00001187983 */ /* 0x000ef60000300a00 */
[----:B------:R-:W-:Y:S09]  /*1e1b0*/  @!UPT UIADD3 URZ, URZ, URZ, URZ ;  /* 0x0000003f3f3ff290 */ /* 0x000ff2000fffe03f */
[----:B------:R-:W-:Y:S01]  /*1e1c0*/  STL.64 [R1+0xaa0], R16 ;  /* 0x000aa01001007387 */ /* 0x000fe20000100a00 */
[----:B------:R0:W-:Y:S03]  /*1e1d0*/  STL.64 [R1+0xaa8], R18 ;  /* 0x000aa81201007387 */ /* 0x0001e60000100a00 */
[----:B0-----:R-:W3:Y:S02]  /*1e1e0*/  LDL.LU.64 R18, [R1+0x17b8] ;  /* 0x0017b80001127983 */ /* 0x001ee40000300a00 */
[C---:B---3--:R-:W-:Y:S02]  /*1e1f0*/  HMMA.16816.F32 R16, R8.reuse, R18, R24 ;  /* 0x000000120810723c */ /* 0x048fe40000001818 */
[----:B------:R-:W3:Y:S01]  /*1e200*/  LDL.LU.64 R26, [R1+0x17b0] ;  /* 0x0017b000011a7983 */ /* 0x000ee20000300a00 */
[----:B------:R-:W-:Y:S02]  /*1e210*/  IMAD.MOV.U32 R6, RZ, RZ, R2 ;  /* 0x000000ffff067224 */ /* 0x000fe400078e0002 */
[----:B------:R-:W-:Y:S11]  /*1e220*/  IMAD.MOV.U32 R7, RZ, RZ, R0 ;  /* 0x000000ffff077224 */ /* 0x000ff600078e0000 */
[----:B------:R-:W-:Y:S07]  /*1e230*/  @!UPT UIADD3 URZ, URZ, URZ, URZ ;  /* 0x0000003f3f3ff290 */ /* 0x000fee000fffe03f */
[----:B------:R-:W-:Y:S01]  /*1e240*/  STL.64 [R1+0xb20], R16 ;  /* 0x000b201001007387 */ /* 0x000fe20000100a00 */
[----:B------:R0:W-:Y:S03]  /*1e250*/  STL.64 [R1+0xb28], R18 ;  /* 0x000b281201007387 */ /* 0x0001e60000100a00 */
[----:B0-----:R-:W2:Y:S01]  /*1e260*/  LDL.LU.64 R18, [R1+0x17a8] ;  /* 0x0017a80001127983 */ /* 0x001ea20000300a00 */
[C---:B---3--:R-:W-:Y:S01]  /*1e270*/  HMMA.16816.F32 R12, R8.reuse, R26, R12 ;  /* 0x0000001a080c723c */ /* 0x048fe2000000180c */
[----:B------:R-:W-:Y:S02]  /*1e280*/  IMAD.MOV.U32 R2, RZ, RZ, R26 ;  /* 0x000000ffff027224 */ /* 0x000fe400078e001a */
[----:B------:R-:W-:Y:S11]  /*1e290*/  IMAD.MOV.U32 R0, RZ, RZ, R27 ;  /* 0x000000ffff007224 */ /* 0x000ff600078e001b */
[----:B------:R-:W-:Y:S09]  /*1e2a0*/  @!UPT UIADD3 URZ, URZ, URZ, URZ ;  /* 0x0000003f3f3ff290 */ /* 0x000ff2000fffe03f */
[----:B------:R-:W-:Y:S01]  /*1e2b0*/  STL.64 [R1+0xb10], R12 ;  /* 0x000b100c01007387 */ /* 0x000fe20000100a00 */
[----:B------:R0:W-:Y:S03]  /*1e2c0*/  STL.64 [R1+0xb18], R14 ;  /* 0x000b180e01007387 */ /* 0x0001e60000100a00 */
[----:B0-----:R-:W3:Y:S01]  /*1e2d0*/  LDL.LU.64 R14, [R1+0x17a0] ;  /* 0x0017a000010e7983 */ /* 0x001ee20000300a00 */
[----:B------:R-:W3:Y:S02]  /*1e2e0*/  LDL.LU.64 R12, [R1+0x1798] ;  /* 0x00179800010c7983 */ /* 0x000ee40000300a00 */
[----:B------:R-:W3:Y:S01]  /*1e2f0*/  LDL.LU.64 R26, [R1+0x1790] ;  /* 0x00179000011a7983 */ /* 0x000ee20000300a00 */
[----:B------:R-:W0:Y:S01]  /*1e300*/  S2R R28, SR_TID.X ;  /* 0x00000000001c7919 */ /* 0x000e220000002100 */
[----:B---3--:R-:W-:Y:S11]  /*1e310*/  HMMA.16816.F32 R12, R8, R26, R12 ;  /* 0x0000001a080c723c */ /* 0x008ff6000000180c */
[----:B------:R-:W-:Y:S11]  /*1e320*/  @!UPT UIADD3 URZ, URZ, URZ, URZ ;  /* 0x0000003f3f3ff290 */ /* 0x000ff6000fffe03f */
[----:B------:R-:W-:Y:S01]  /*1e330*/  @!UPT UIADD3 URZ, URZ, URZ, URZ ;  /* 0x0000003f3f3ff290 */ /* 0x000fe2000fffe03f */
[----:B------:R-:W-:Y:S01]  /*1e340*/  STL.64 [R1+0xb00], R12 ;  /* 0x000b000c01007387 */ /* 0x000fe20000100a00 */
[----:B------:R1:W-:Y:S03]  /*1e350*/  STL.64 [R1+0xb08], R14 ;  /* 0x000b080e01007387 */ /* 0x0003e60000100a00 */
[----:B-1----:R-:W3:Y:S01]  /*1e360*/  LDL.LU.64 R14, [R1+0x1788] ;  /* 0x00178800010e7983 */ /* 0x002ee20000300a00 */
[----:B------:R-:W3:Y:S01]  /*1e370*/  LDL.LU.64 R12, [R1+0x1780] ;  /* 0x00178000010c7983 */ /* 0x000ee20000300a00 */
[C---:B0-----:R-:W-:Y:S01]  /*1e380*/  LOP3.LUT R17, R28.reuse, 0x7, RZ, 0xc0, !PT ;  /* 0x000000071c117812 */ /* 0x041fe200078ec0ff */
[C---:B------:R-:W-:Y:S02]  /*1e390*/  IMAD.SHL.U32 R16, R28.reuse, 0x80, RZ ;  /* 0x000000801c107824 */ /* 0x040fe400078e00ff */
[----:B------:R-:W-:Y:S02]  /*1e3a0*/  IMAD.SHL.U32 R28, R28, 0x2, RZ ;  /* 0x000000021c1c7824 */ /* 0x000fe400078e00ff */
[----:B------:R-:W-:-:S05]  /*1e3b0*/  IMAD R17, R17, 0x110, RZ ;  /* 0x0000011011117824 */ /* 0x000fca00078e02ff */
[----:B------:R-:W-:-:S04]  /*1e3c0*/  LOP3.LUT R17, R17, 0x10, R28, 0x78, !PT ;  /* 0x0000001011117812 */ /* 0x000fc800078e781c */
[----:B------:R-:W-:-:S04]  /*1e3d0*/  LOP3.LUT R17, R17, 0x800, R16, 0xf8, !PT ;  /* 0x0000080011117812 */ /* 0x000fc800078ef810 */
[----:B------:R-:W-:Y:S01]  /*1e3e0*/  LOP3.LUT R17, R17, 0x20, RZ, 0x3c, !PT ;  /* 0x0000002011117812 */ /* 0x000fe200078e3cff */
[----:B---3--:R-:W-:Y:S04]  /*1e3f0*/  HMMA.16816.F32 R8, R8, R6, R12 ;  /* 0x000000060808723c */ /* 0x008fe8000000180c */
[----:B------:R-:W2:Y:S04]  /*1e400*/  LDSM.16.MT88.4 R4, [R17+0x9000] ;  /* 0x009000001104783b */ /* 0x000ea80000004200 */
[----:B------:R-:W3:Y:S11]  /*1e410*/  LDL.LU.64 R14, [R1+0xf8] ;  /* 0x0000f800010e7983 */ /* 0x000ef60000300a00 */
[----:B------:R-:W-:Y:S04]  /*1e420*/  @!UPT UIADD3 URZ, URZ, URZ, URZ ;  /* 0x0000003f3f3ff290 */ /* 0x000fe8000fffe03f */
[----:B------:R-:W-:Y:S01]  /*1e430*/  STL.64 [R1+0xaf0], R8 ;  /* 0x000af00801007387 */ /* 0x000fe20000100a00 */
[----:B------:R-:W-:Y:S02]  /*1e440*/  STL.64 [R1+0xaf8], R10 ;  /* 0x000af80a01007387 */ /* 0x000fe40000100a00 */
[----:B------:R-:W0:Y:S01]  /*1e450*/  LDSM.16.MT88.4 R8, [R17+0x9080] ;  /* 0x009080001108783b */ /* 0x000e220000004200 */
[C---:B--2---:R-:W-:Y:S01]  /*1e460*/  HMMA.16816.F32 R20, R4.reuse, R18, R20 ;  /* 0x000000120414723c */ /* 0x044fe20000001814 */
[----:B0-----:R-:W-:Y:S02]  /*1e470*/  STL.64 [R1+0x16a8], R10 ;  /* 0x0016a80a01007387 */ /* 0x001fe40000100a00 */
[----:B------:R0:W-:Y:S02]  /*1e480*/  STL.64 [R1+0x16a0], R8 ;  /* 0x0016a00801007387 */ /* 0x0001e40000100a00 */
[----:B0-----:R-:W2:Y:S01]  /*1e490*/  LDL.LU R8, [R1+0x570] ;  /* 0x0005700001087983 */ /* 0x001ea20000300800 */
[----:B------:R-:W2:Y:S02]  /*1e4a0*/  LDL.LU R9, [R1+0x574] ;  /* 0x0005740001097983 */ /* 0x000ea40000300800 */
[----:B------:R-:W2:Y:S02]  /*1e4b0*/  LDL.LU R10, [R1+0x578] ;  /* 0x00057800010a7983 */ /* 0x000ea40000300800 */
[----:B------:R-:W2:Y:S11]  /*1e4c0*/  LDL.LU R11, [R1+0x57c] ;  /* 0x00057c00010b7983 */ /* 0x000eb60000300800 */
[----:B------:R-:W-:Y:S02]  /*1e4d0*/  @!UPT UIADD3 URZ, URZ, URZ, URZ ;  /* 0x0000003f3f3ff290 */ /* 0x000fe4000fffe03f */
[----:B------:R-:W-:Y:S01]  /*1e4e0*/  STL.64 [R1+0x2f0], R20 ;  /* 0x0002f01401007387 */ /* 0x000fe20000100a00 */
[----:B------:R0:W-:Y:S03]  /*1e4f0*/  STL.64 [R1+0x2f8], R22 ;  /* 0x0002f81601007387 */ /* 0x0001e60000100a00 */
[----:B0-----:R-:W3:Y:S01]  /*1e500*/  LDL.LU.64 R22, [R1+0x1778] ;  /* 0x0017780001167983 */ /* 0x001ee20000300a00 */
[----:B------:R-:W3:Y:S02]  /*1e510*/  LDL.LU.64 R20, [R1+0x1770] ;  /* 0x0017700001147983 */ /* 0x000ee40000300a00 */
[----:B------:R0:W-:Y:S02]  /*1e520*/  STL.64 [R1+0x16b0], R18 ;  /* 0x0016b01201007387 */ /* 0x0001e40000100a00 */
[----:B0-----:R-:W4:Y:S01]  /*1e530*/  LDL.64 R18, [R1+0xe8] ;  /* 0x0000e80001127983 */ /* 0x001f220000100a00 */
[----:B---3--:R-:W-:Y:S11]  /*1e540*/  HMMA.16816.F32 R20, R4, R14, R20 ;  /* 0x0000000e0414723c */ /* 0x008ff60000001814 */
[----:B------:R-:W-:Y:S11]  /*1e550*/  @!UPT UIADD3 URZ, URZ, URZ, URZ ;  /* 0x0000003f3f3ff290 */ /* 0x000ff6000fffe03f */
[----:B------:R-:W-:Y:S01]  /*1e560*/  @!UPT UIADD3 URZ, URZ, URZ, URZ ;  /* 0x0000003f3f3ff290 */ /* 0x000fe2000fffe03f */
[----:B------:R-:W-:Y:S01]  /*1e570*/  STL.64 [R1+0x3c0], R20 ;  /* 0x0003c01401007387 */ /* 0x000fe20000100a00 */
[----:B------:R0:W-:Y:S03]  /*1e580*/  STL.64 [R1+0x3c8], R22 ;  /* 0x0003c81601007387 */ /* 0x0001e60000100a00 */
[----:B0-----:R-:W2:Y:S01]  /*1e590*/  LDL.LU.64 R22, [R1+0x1768] ;  /* 0x0017680001167983 */ /* 0x001ea20000300a00 */
[----:B------:R0:W-:Y:S02]  /*1e5a0*/  STL [R1+0x167c], R14 ;  /* 0x00167c0e01007387 */ /* 0x0001e40000100800 */
[----:B------:R1:W-:Y:S02]  /*1e5b0*/  STL [R1+0x1678], R15 ;  /* 0x0016780f01007387 */ /* 0x0003e40000100800 */
[----:B------:R-:W3:Y:S01]  /*1e5c0*/  LDL.LU R12, [R1+0x580] ;  /* 0x00058000010c7983 */ /* 0x000ee20000300800 */
[----:B------:R-:W3:Y:S04]  /*1e5d0*/  LDL.LU R13, [R1+0x584] ;  /* 0x00058400010d7983 */ /* 0x000ee80000300800 */
[----:B0-----:R-:W3:Y:S01]  /*1e5e0*/  LDL.LU R14, [R1+0x588] ;  /* 0x00058800010e7983 */ /* 0x001ee20000300800 */
[----:B-1----:R-:W3:Y:S02]  /*1e5f0*/  LDL.LU R15, [R1+0x58c] ;  /* 0x00058c00010f7983 */ /* 0x002ee40000300800 */
[----:B----4-:R-:W-:-:S02]  /*1e600*/  IMAD.MOV.U32 R25, RZ, RZ, R19 ;  /* 0x000000ffff197224 */ /* 0x010fc400078e0013 */
[----:B------:R-:W-:Y:S01]  /*1e610*/  IMAD.MOV.U32 R28, RZ, RZ, R18 ;  /* 0x000000ffff1c7224 */ /* 0x000fe200078e0012 */
[C---:B--2---:R-:W-:Y:S08]  /*1e620*/  HMMA.16816.F32 R8, R4.reuse, R22, R8 ;  /* 0x000000160408723c */ /* 0x044ff00000001808 */
[----:B---3--:R-:W-:Y:S11]  /*1e630*/  HMMA.16816.F32 R12, R4, R18, R12 ;  /* 0x00000012040c723c */ /* 0x008ff6000000180c */
[----:B------:R-:W-:Y:S11]  /*1e640*/  @!UPT UIADD3 URZ, URZ, URZ, URZ ;  /* 0x0000003f3f3ff290 */ /* 0x000ff6000fffe03f */
[----:B------:R-:W-:Y:S01]  /*1e650*/  @!UPT UIADD3 URZ, URZ, URZ, URZ ;  /* 0x0000003f3f3ff290 */ /* 0x000fe2000fffe03f */
[----:B------:R-:W-:Y:S01]  /*1e660*/  STL.64 [R1+0x580], R12 ;  /* 0x0005800c01007387 */ /* 0x000fe20000100a00 */
[----:B------:R-:W-:Y:S02]  /*1e670*/  STL.64 [R1+0x588], R14 ;  /* 0x0005880e01007387 */ /* 0x000fe40000100a00 */
[----:B------:R-:W-:Y:S02]  /*1e680*/  STL [R1+0x1684], R25 ;  /* 0x0016841901007387 */ /* 0x000fe40000100800 */
[----:B------:R-:W-:Y:S01]  /*1e690*/  STL.64 [R1+0x1758], R26 ;  /* 0x0017581a01007387 */ /* 0x000fe20000100a00 */
[----:B------:R-:W-:Y:S01]  /*1e6a0*/  STL [R1+0x1680], R28 ;  /* 0x0016801c01007387 */ /* 0x000fe20000100800 */
[----:B------:R-:W-:Y:S02]  /*1e6b0*/  STL.64 [R1+0x570], R8 ;  /* 0x0005700801007387 */ /* 0x000fe40000100a00 */
[----:B------:R-:W-:Y:S02]  /*1e6c0*/  STL.64 [R1+0x578], R10 ;  /* 0x0005780a01007387 */ /* 0x000fe40000100a00 */
[----:B------:R-:W2:Y:S01]  /*1e6d0*/  LDL.LU R16, [R1+0x1a0] ;  /* 0x0001a00001107983 */ /* 0x000ea20000300800 */
[----:B------:R-:W2:Y:S01]  /*1e6e0*/  LDL.LU R17, [R1+0x1a4] ;  /* 0x0001a40001117983 */ /* 0x000ea20000300800 */
        /* <DEDUP_REMOVED lines=8> */
[----:B---3--:R0:W-:Y:S01]  /*1e770*/  STL.64 [R1+0x16d0], R18 ;  /* 0x0016d01201007387 */ /* 0x0081e20000100a00 */
[----:B--2---:R-:W-:Y:S02]  /*1e780*/  STL.64 [R1+0x16c8], R16 ;  /* 0x0016c81001007387 */ /* 0x004fe40000100a00 */
[----:B0-----:R-:W-:-:S02]  /*1e790*/  IMAD.MOV.U32 R18, RZ, RZ, R2 ;  /* 0x000000ffff127224 */ /* 0x001fc400078e0002 */
[----:B------:R-:W-:-:S05]  /*1e7a0*/  IMAD.MOV.U32 R19, RZ, RZ, R0 ;  /* 0x000000ffff137224 */ /* 0x000fca00078e0000 */
[----:B------:R0:W-:Y:S04]  /*1e7b0*/  STL.64 [R1+0x16e0], R18 ;  /* 0x0016e01201007387 */ /* 0x0001e80000100a00 */
[----:B0-----:R-:W2:Y:S04]  /*1e7c0*/  LDL.64 R18, [R1+0x1b8] ;  /* 0x0001b80001127983 */ /* 0x001ea80000100a00 */
[----:B--2---:R-:W-:Y:S01]  /*1e7d0*/  STL.64 [R1+0x16f8], R18 ;  /* 0x0016f81201007387 */ /* 0x004fe20000100a00 */
[----:B------:R-:W2:Y:S02]  /*1e7e0*/  LDL.64 R10, [R1+0x28] ;  /* 0x00002800010a7983 */ /* 0x000ea40000100a00 */
[----:B------:R-:W-:-:S02]  /*1e7f0*/  IMAD.MOV.U32 R15, RZ, RZ, R22 ;  /* 0x000000ffff0f7224 */ /* 0x000fc400078e0016 */
[----:B------:R-:W-:Y:S01]  /*1e800*/  IMAD.MOV.U32 R29, RZ, RZ, R23 ;  /* 0x000000ffff1d7224 */ /* 0x000fe200078e0017 */
[----:B--2---:R0:W-:Y:S01]  /*1e810*/  STL.64 [R1+0x16d8], R10 ;  /* 0x0016d80a01007387 */ /* 0x0041e20000100a00 */
[----:B------:R-:W2:Y:S02]  /*1e820*/  LDL.LU R8, [R1+0x220] ;  /* 0x0002200001087983 */ /* 0x000ea40000300800 */
[----:B------:R-:W2:Y:S01]  /*1e830*/  LDL.LU R9, [R1+0x224] ;  /* 0x0002240001097983 */ /* 0x000ea20000300800 */
[----:B0-----:R-:W3:Y:S01]  /*1e840*/  LDL.LU R10, [R1+0x228] ;  /* 0x00022800010a7983 */ /* 0x001ee20000300800 */
[----:B------:R-:W3:Y:S02]  /*1e850*/  LDL.LU R11, [R1+0x22c] ;  /* 0x00022c00010b7983 */ /* 0x000ee40000300800 */
[----:B------:R-:W4:Y:S02]  /*1e860*/  LDL.64 R22, [R1+0x88] ;  /* 0x0000880001167983 */ /* 0x000f240000100a00 */
[----:B----4-:R-:W-:Y:S01]  /*1e870*/  STL.64 [R1+0x1738], R22 ;  /* 0x0017381601007387 */ /* 0x010fe20000100a00 */
[----:B------:R-:W4:Y:S03]  /*1e880*/  LDL.64 R18, [R1+0x58] ;  /* 0x0000580001127983 */ /* 0x000f260000100a00 */
[----:B----4-:R0:W-:Y:S04]  /*1e890*/  STL.64 [R1+0x1700], R18 ;  /* 0x0017001201007387 */ /* 0x0101e80000100a00 */
[----:B0-----:R-:W4:Y:S04]  /*1e8a0*/  LDL.64 R18, [R1+0x68] ;  /* 0x0000680001127983 */ /* 0x001f280000100a00 */
[----:B----4-:R0:W-:Y:S01]  /*1e8b0*/  STL.64 [R1+0x1718], R18 ;  /* 0x0017181201007387 */ /* 0x0101e20000100a00 */
[----:B------:R-:W4:Y:S02]  /*1e8c0*/  LDL.LU R16, [R1+0x510] ;  /* 0x0005100001107983 */ /* 0x000f240000300800 */
[----:B------:R-:W4:Y:S01]  /*1e8d0*/  LDL.LU R17, [R1+0x514] ;  /* 0x0005140001117983 */ /* 0x000f220000300800 */
[----:B0-----:R-:W2:Y:S01]  /*1e8e0*/  LDL.LU R18, [R1+0x518] ;  /* 0x0005180001127983 */ /* 0x001ea20000300800 */
[----:B------:R-:W2:Y:S02]  /*1e8f0*/  LDL.LU R19, [R1+0x51c] ;  /* 0x00051c0001137983 */ /* 0x000ea40000300800 */
[----:B------:R-:W2:Y:S02]  /*1e900*/  LDL.64 R26, [R1+0xb8] ;  /* 0x0000b800011a7983 */ /* 0x000ea40000100a00 */
[----:B--2---:R0:W-:Y:S01]  /*1e910*/  STL.64 [R1+0x1760], R26 ;  /* 0x0017601a01007387 */ /* 0x0041e20000100a00 */
[----:B------:R-:W2:Y:S02]  /*1e920*/  LDL.LU R24, [R1+0x560] ;  /* 0x0005600001187983 */ /* 0x000ea40000300800 */
[----:B------:R-:W2:Y:S01]  /*1e930*/  LDL.LU R25, [R1+0x564] ;  /* 0x0005640001197983 */ /* 0x000ea20000300800 */
[----:B0-----:R-:W2:Y:S01]  /*1e940*/  LDL.LU R26, [R1+0x568] ;  /* 0x00056800011a7983 */ /* 0x001ea20000300800 */
[----:B------:R-:W2:Y:S02]  /*1e950*/  LDL.LU R27, [R1+0x56c] ;  /* 0x00056c00011b7983 */ /* 0x000ea40000300800 */
[----:B------:R-:W2:Y:S02]  /*1e960*/  LDL.64 R22, [R1+0x98] ;  /* 0x0000980001167983 */ /* 0x000ea40000100a00 */
[----:B--2---:R0:W-:Y:S04]  /*1e970*/  STL.64 [R1+0x1740], R22 ;  /* 0x0017401601007387 */ /* 0x0041e80000100a00 */
[----:B0-----:R-:W2:Y:S01]  /*1e980*/  LDL.64 R22, [R1+0xa8] ;  /* 0x0000a80001167983 */ /* 0x001ea20000100a00 */
[----:B------:R-:W-:Y:S02]  /*1e990*/  STL.64 [R1+0x1730], R18 ;  /* 0x0017301201007387 */ /* 0x000fe40000100a00 */
[----:B----4-:R0:W-:Y:S02]  /*1e9a0*/  STL.64 [R1+0x1728], R16 ;  /* 0x0017281001007387 */ /* 0x0101e40000100a00 */
[----:B0-----:R-:W4:Y:S01]  /*1e9b0*/  LDL.LU R16, [R1+0x520] ;  /* 0x0005200001107983 */ /* 0x001f220000300800 */
[----:B------:R-:W4:Y:S02]  /*1e9c0*/  LDL.LU R17, [R1+0x524] ;  /* 0x0005240001117983 */ /* 0x000f240000300800 */
[----:B------:R-:W2:Y:S02]  /*1e9d0*/  LDL.LU R18, [R1+0x528] ;  /* 0x0005280001127983 */ /* 0x000ea40000300800 */
[----:B------:R-:W2:Y:S02]  /*1e9e0*/  LDL.LU R19, [R1+0x52c] ;  /* 0x00052c0001137983 */ /* 0x000ea40000300800 */
[----:B--2---:R-:W-:Y:S01]  /*1e9f0*/  STL.64 [R1+0x1750], R18 ;  /* 0x0017501201007387 */ /* 0x004fe20000100a00 */
[----:B----4-:R0:W-:Y:S03]  /*1ea00*/  STL.64 [R1+0x1748], R16 ;  /* 0x0017481001007387 */ /* 0x0101e60000100a00 */
[----:B0-----:R-:W2:Y:S01]  /*1ea10*/  LDL.LU R16, [R1+0x540] ;  /* 0x0005400001107983 */ /* 0x001ea20000300800 */
[----:B------:R-:W2:Y:S02]  /*1ea20*/  LDL.LU R17, [R1+0x544] ;  /* 0x0005440001117983 */ /* 0x000ea40000300800 */
[----:B------:R-:W2:Y:S02]  /*1ea30*/  LDL.LU R18, [R1+0x548] ;  /* 0x0005480001127983 */ /* 0x000ea40000300800 */
[----:B------:R-:W2:Y:S01]  /*1ea40*/  LDL.LU R19, [R1+0x54c] ;  /* 0x00054c0001137983 */ /* 0x000ea20000300800 */
[----:B---3--:R-:W-:Y:S01]  /*1ea50*/  STL.64 [R1+0x16f0], R10 ;  /* 0x0016f00a01007387 */ /* 0x008fe20000100a00 */
[----:B------:R0:W-:Y:S03]  /*1ea60*/  STL.64 [R1+0x16e8], R8 ;  /* 0x0016e80801007387 */ /* 0x0001e60000100a00 */
[----:B0-----:R-:W3:Y:S01]  /*1ea70*/  LDL.LU R8, [R1+0x230] ;  /* 0x0002300001087983 */ /* 0x001ee20000300800 */
[----:B------:R-:W3:Y:S02]  /*1ea80*/  LDL.LU R9, [R1+0x234] ;  /* 0x0002340001097983 */ /* 0x000ee40000300800 */
[----:B------:R-:W4:Y:S02]  /*1ea90*/  LDL.LU R10, [R1+0x238] ;  /* 0x00023800010a7983 */ /* 0x000f240000300800 */
[----:B------:R-:W4:Y:S02]  /*1eaa0*/  LDL.LU R11, [R1+0x23c] ;  /* 0x00023c00010b7983 */ /* 0x000f240000300800 */
[----:B----4-:R-:W-:Y:S01]  /*1eab0*/  STL.64 [R1+0x1710], R10 ;  /* 0x0017100a01007387 */ /* 0x010fe20000100a00 */
[----:B---3--:R0:W-:Y:S03]  /*1eac0*/  STL.64 [R1+0x1708], R8 ;  /* 0x0017080801007387 */ /* 0x0081e60000100a00 */
[----:B0-----:R-:W3:Y:S01]  /*1ead0*/  LDL.LU R8, [R1+0x500] ;  /* 0x0005000001087983 */ /* 0x001ee20000300800 */
[----:B------:R-:W3:Y:S02]  /*1eae0*/  LDL.LU R9, [R1+0x504] ;  /* 0x0005040001097983 */ /* 0x000ee40000300800 */
[----:B------:R-:W3:Y:S02]  /*1eaf0*/  LDL.LU R10, [R1+0x508] ;  /* 0x00050800010a7983 */ /* 0x000ee40000300800 */
[----:B------:R-:W3:Y:S01]  /*1eb00*/  LDL.LU R11, [R1+0x50c] ;  /* 0x00050c00010b7983 */ /* 0x000ee20000300800 */
[----:B------:R-:W-:Y:S01]  /*1eb10*/  STL [R1+0x168c], R29 ;  /* 0x00168c1d01007387 */ /* 0x000fe20000100800 */
[----:B------:R0:W-:Y:S03]  /*1eb20*/  STL [R1+0x1688], R15 ;  /* 0x0016880f01007387 */ /* 0x0001e60000100800 */
[----:B0-----:R-:W4:Y:S02]  /*1eb30*/  LDL.64 R14, [R1+0xc8] ;  /* 0x0000c800010e7983 */ /* 0x001f240000100a00 */
[----:B----4-:R-:W-:Y:S01]  /*1eb40*/  HMMA.16816.F32 R24, R4, R14, R24 ;  /* 0x0000000e0418723c */ /* 0x010fe20000001818 */
[----:B------:R-:W-:-:S06]  /*1eb50*/  IMAD.MOV.U32 R28, RZ, RZ, R14 ;  /* 0x000000ffff1c7224 */ /* 0x000fcc00078e000e */
[----:B------:R-:W-:Y:S11]  /*1eb60*/  IMAD.MOV.U32 R14, RZ, RZ, R15 ;  /* 0x000000ffff0e7224 */ /* 0x000ff600078e000f */
[----:B------:R-:W-:Y:S05]  /*1eb70*/  @!UPT UIADD3 URZ, URZ, URZ, URZ ;  /* 0x0000003f3f3ff290 */ /* 0x000fea000fffe03f */
[----:B------:R-:W-:Y:S01]  /*1eb80*/  STL.64 [R1+0x560], R24 ;  /* 0x0005601801007387 */ /* 0x000fe20000100a00 */
[----:B------:R0:W-:Y:S03]  /*1eb90*/  STL.64 [R1+0x568], R26 ;  /* 0x0005681a01007387 */ /* 0x0001e60000100a00 */
[----:B0-----:R-:W4:Y:S01]  /*1eba0*/  LDL.LU.64 R26, [R1+0x1760] ;  /* 0x00176000011a7983 */ /* 0x001f220000300a00 */
[----:B------:R0:W-:Y:S02]  /*1ebb0*/  STL [R1+0x1694], R14 ;  /* 0x0016940e01007387 */ /* 0x0001e40000100800 */
[----:B------:R-:W4:Y:S02]  /*1ebc0*/  LDL.LU R12, [R1+0x550] ;  /* 0x00055000010c7983 */ /* 0x000f240000300800 */
[----:B------:R-:W4:Y:S01]  /*1ebd0*/  LDL.LU R13, [R1+0x554] ;  /* 0x00055400010d7983 */ /* 0x000f220000300800 */
[----:B0-----:R-:W4:Y:S01]  /*1ebe0*/  LDL.LU R14, [R1+0x558] ;  /* 0x00055800010e7983 */ /* 0x001f220000300800 */
[----:B------:R-:W4:Y:S01]  /*1ebf0*/  LDL.LU R15, [R1+0x55c] ;  /* 0x00055c00010f7983 */ /* 0x000f220000300800 */
[----:B--2---:R-:W-:Y:S01]  /*1ec00*/  HMMA.16816.F32 R16, R4, R22, R16 ;  /* 0x000000160410723c */ /* 0x004fe20000001810 */
[----:B------:R0:W-:Y:S02]  /*1ec10*/  STL [R1+0x1690], R28 ;  /* 0x0016901c01007387 */ /* 0x0001e40000100800 */
[----:B------:R-:W-:-:S02]  /*1ec20*/  IMAD.MOV.U32 R29, RZ, RZ, R23 ;  /* 0x000000ffff1d7224 */ /* 0x000fc400078e0017 */
[----:B0-----:R-:W-:-:S03]  /*1ec30*/  IMAD.MOV.U32 R28, RZ, RZ, R22 ;  /* 0x000000ffff1c7224 */ /* 0x001fc600078e0016 */
[C---:B----4-:R-:W-:Y:S01]  /*1ec40*/  HMMA.16816.F32 R12, R4.reuse, R26, R12 ;  /* 0x0000001a040c723c */ /* 0x050fe2000000180c */
[----:B------:R-:W-:Y:S11]  /*1ec50*/  IMAD.MOV.U32 R25, RZ, RZ, R27 ;  /* 0x000000ffff197224 */ /* 0x000ff600078e001b */
[----:B------:R-:W-:Y:S11]  /*1ec60*/  @!UPT UIADD3 URZ, URZ, URZ, URZ ;  /* 0x0000003f3f3ff290 */ /* 0x000ff6000fffe03f */
[----:B------:R-:W-:Y:S01]  /*1ec70*/  STL.64 [R1+0x550], R12 ;  /* 0x0005500c01007387 */ /* 0x000fe20000100a00 */
[----:B------:R0:W-:Y:S02]  /*1ec80*/  STL.64 [R1+0x558], R14 ;  /* 0x0005580e01007387 */ /* 0x0001e40000100a00 */
[----:B0-----:R-:W-:Y:S02]  /*1ec90*/  IMAD.MOV.U32 R15, RZ, RZ, R26 ;  /* 0x000000ffff0f7224 */ /* 0x001fe400078e001a */
[----:B------:R-:W2:Y:S03]  /*1eca0*/  LDL.LU.64 R26, [R1+0x1758] ;  /* 0x00175800011a7983 */ /* 0x000ea60000300a00 */
[----:B------:R0:W-:Y:S02]  /*1ecb0*/  STL [R1+0x1698], R15 ;  /* 0x0016980f01007387 */ /* 0x0001e40000100800 */
[----:B------:R-:W4:Y:S02]  /*1ecc0*/  LDL.LU R12, [R1+0x530] ;  /* 0x00053000010c7983 */ /* 0x000f240000300800 */
[----:B------:R-:W4:Y:S01]  /*1ecd0*/  LDL.LU R13, [R1+0x534] ;  /* 0x00053400010d7983 */ /* 0x000f220000300800 */
[----:B------:R-:W4:Y:S04]  /*1ece0*/  LDL.LU R14, [R1+0x538] ;  /* 0x00053800010e7983 */ /* 0x000f280000300800 */
[----:B0-----:R-:W4:Y:S01]  /*1ecf0*/  LDL.LU R15, [R1+0x53c] ;  /* 0x00053c00010f7983 */ /* 0x001f220000300800 */
[----:B------:R-:W-:Y:S02]  /*1ed00*/  STL.64 [R1+0x540], R16 ;  /* 0x0005401001007387 */ /* 0x000fe40000100a00 */
[----:B------:R0:W-:Y:S02]  /*1ed10*/  STL.64 [R1+0x548], R18 ;  /* 0x0005481201007387 */ /* 0x0001e40000100a00 */
[----:B0-----:R-:W2:Y:S01]  /*1ed20*/  LDL.LU.64 R18, [R1+0x1750] ;  /* 0x0017500001127983 */ /* 0x001ea20000300a00 */
[----:B------:R-:W2:Y:S02]  /*1ed30*/  LDL.LU.64 R16, [R1+0x1748] ;  /* 0x0017480001107983 */ /* 0x000ea40000300a00 */
[----:B------:R-:W4:Y:S02]  /*1ed40*/  LDL.LU.64 R22, [R1+0x1740] ;  /* 0x0017400001167983 */ /* 0x000f240000300a00 */
[C---:B----4-:R-:W-:Y:S11]  /*1ed50*/  HMMA.16816.F32 R12, R4.reuse, R22, R12 ;  /* 0x00000016040c723c */ /* 0x050ff6000000180c */
[----:B------:R-:W-:Y:S11]  /*1ed60*/  @!UPT UIADD3 URZ, URZ, URZ, URZ ;  /* 0x0000003f3f3ff290 */ /* 0x000ff6000fffe03f */
[----:B------:R-:W-:Y:S01]  /*1ed70*/  @!UPT UIADD3 URZ, URZ, URZ, URZ ;  /* 0x0000003f3f3ff290 */ /* 0x000fe2000fffe03f */
[----:B------:R-:W-:Y:S01]  /*1ed80*/  STL.64 [R1+0x530], R12 ;  /* 0x0005300c01007387 */ /* 0x000fe20000100a00 */
[----:B------:R0:W-:Y:S02]  /*1ed90*/  STL.64 [R1+0x538], R14 ;  /* 0x0005380e01007387 */ /* 0x0001e40000100a00 */
[----:B0-----:R-:W-:Y:S02]  /*1eda0*/  IMAD.MOV.U32 R15, RZ, RZ, R22 ;  /* 0x000000ffff0f7224 */ /* 0x001fe400078e0016 */
[----:B------:R-:W-:Y:S02]  /*1edb0*/  IMAD.MOV.U32 R14, RZ, RZ, R23 ;  /* 0x000000ffff0e7224 */ /* 0x000fe400078e0017 */
[----:B------:R-:W2:Y:S02]  /*1edc0*/  LDL.LU.64 R22, [R1+0x1738] ;  /* 0x0017380001167983 */ /* 0x000ea40000300a00 */
        /* <DEDUP_REMOVED lines=9> */
[C---:B--2---:R-:W-:Y:S11]  /*1ee60*/  HMMA.16816.F32 R16, R4.reuse, R22, R16 ;  /* 0x000000160410723c */ /* 0x044ff60000001810 */
[----:B------:R-:W-:Y:S11]  /*1ee70*/  @!UPT UIADD3 URZ, URZ, URZ, URZ ;  /* 0x0000003f3f3ff290 */ /* 0x000ff6000fffe03f */
[----:B------:R-:W-:Y:S01]  /*1ee80*/  @!UPT UIADD3 URZ, URZ, URZ, URZ ;  /* 0x0000003f3f3ff290 */ /* 0x000fe2000fffe03f */
[----:B------:R-:W-:Y:S01]  /*1ee90*/  STL.64 [R1+0x940], R16 ;  /* 0x0009401001007387 */ /* 0x000fe20000100a00 */
[----:B------:R0:W-:Y:S03]  /*1eea0*/  STL.64 [R1+0x948], R18 ;  /* 0x0009481201007387 */ /* 0x0001e60000100a00 */
[----:B0-----:R-:W3:Y:S01]  /*1eeb0*/  LDL.LU.64 R18, [R1+0x1718] ;  /* 0x0017180001127983 */ /* 0x001ee20000300a00 */
[----:B------:R0:W-:Y:S02]  /*1eec0*/  STL.64 [R1+0x15d0], R22 ;  /* 0x0015d01601007387 */ /* 0x0001e40000100a00 */
[----:B------:R-:W2:Y:S02]  /*1eed0*/  LDL.LU R20, [R1+0x430] ;  /* 0x0004300001147983 */ /* 0x000ea40000300800 */
[----:B------:R-:W2:Y:S01]  /*1eee0*/  LDL.LU R21, [R1+0x434] ;  /* 0x0004340001157983 */ /* 0x000ea20000300800 */
[----:B0-----:R-:W2:Y:S01]  /*1eef0*/  LDL.LU R22, [R1+0x438] ;  /* 0x0004380001167983 */ /* 0x001ea20000300800 */
[----:B------:R-:W2:Y:S01]  /*1ef00*/  LDL.LU R23, [R1+0x43c] ;  /* 0x00043c0001177983 */ /* 0x000ea20000300800 */
        /* <DEDUP_REMOVED lines=8> */
[----:B------:R-:W2:Y:S02]  /*1ef90*/  LDL.LU.64 R18, [R1+0x1700] ;  /* 0x0017000001127983 */ /* 0x000ea40000300a00 */
[C---:B--2---:R-:W-:Y:S11]  /*1efa0*/  HMMA.16816.F32 R20, R4.reuse, R18, R20 ;  /* 0x000000120414723c */ /* 0x044ff60000001814 */
[----:B------:R-:W-:Y:S11]  /*1efb0*/  @!UPT UIADD3 URZ, URZ, URZ, URZ ;  /* 0x0000003f3f3ff290 */ /* 0x000ff6000fffe03f */
[----:B------:R-:W-:Y:S01]  /*1efc0*/  @!UPT UIADD3 URZ, URZ, URZ, URZ ;  /* 0x0000003f3f3ff290 */ /* 0x000fe2000fffe03f */
[----:B------:R0:W-:Y:S01]  /*1efd0*/  STL.64 [R1+0x9a0], R20 ;  /* 0x0009a01401007387 */ /* 0x0001e20000100a00 */
[----:B------:R1:W-:Y:S02]  /*1efe0*/  STL.64 [R1+0x9a8], R22 ;  /* 0x0009a81601007387 */ /* 0x0003e40000100a00 */
[----:B0-----:R-:W-:Y:S02]  /*1eff0*/  IMAD.MOV.U32 R21, RZ, RZ, R18 ;  /* 0x000000ffff157224 */ /* 0x001fe400078e0012 */
[----:B------:R-:W-:Y:S02]  /*1f000*/  IMAD.MOV.U32 R20, RZ, RZ, R19 ;  /* 0x000000ffff147224 */ /* 0x000fe400078e0013 */
[----:B------:R-:W3:Y:S02]  /*1f010*/  LDL.LU.64 R18, [R1+0x16f8] ;  /* 0x0016f80001127983 */ /* 0x000ee40000300a00 */
[----:B---3--:R-:W-:Y:S01]  /*1f020*/  HMMA.16816.F32 R8, R4, R18, R8 ;  /* 0x000000120408723c */ /* 0x008fe20000001808 */
[----:B-1----:R-:W-:-:S02]  /*1f030*/  IMAD.MOV.U32 R23, RZ, RZ, R18 ;  /* 0x000000ffff177224 */ /* 0x002fc400078e0012 */
[----:B------:R-:W-:Y:S11]  /*1f040*/  IMAD.MOV.U32 R22, RZ, RZ, R19 ;  /* 0x000000ffff167224 */ /* 0x000ff600078e0013 */
[----:B------:R-:W-:Y:S09]  /*1f050*/  @!UPT UIADD3 URZ, URZ, URZ, URZ ;  /* 0x0000003f3f3ff290 */ /* 0x000ff2000fffe03f */
[----:B------:R-:W-:Y:S01]  /*1f060*/  STL.64 [R1+0xa60], R8 ;  /* 0x000a600801007387 */ /* 0x000fe20000100a00 */
[----:B------:R0:W-:Y:S03]  /*1f070*/  STL.64 [R1+0xa68], R10 ;  /* 0x000a680a01007387 */ /* 0x0001e60000100a00 */
[----:B0-----:R-:W2:Y:S01]  /*1f080*/  LDL.LU.64 R10, [R1+0x16f0] ;  /* 0x0016f000010a7983 */ /* 0x001ea20000300a00 */
[----:B------:R-:W2:Y:S02]  /*1f090*/  LDL.LU.64 R8, [R1+0x16e8] ;  /* 0x0016e80001087983 */ /* 0x000ea40000300a00 */
[----:B------:R-:W2:Y:S02]  /*1f0a0*/  LDL.LU.64 R18, [R1+0x16e0] ;  /* 0x0016e00001127983 */ /* 0x000ea40000300a00 */
[C---:B--2---:R-:W-:Y:S01]  /*1f0b0*/  HMMA.16816.F32 R16, R4.reuse, R18, R8 ;  /* 0x000000120410723c */ /* 0x044fe20000001808 */
[----:B------:R-:W2:Y:S11]  /*1f0c0*/  LDL.LU.64 R10, [R1+0x16d8] ;  /* 0x0016d800010a7983 */ /* 0x000eb60000300a00 */
[----:B------:R-:W-:Y:S11]  /*1f0d0*/  @!UPT UIADD3 URZ, URZ, URZ, URZ ;  /* 0x0000003f3f3ff290 */ /* 0x000ff6000fffe03f */
        /* <DEDUP_REMOVED lines=10> */
[----:B------:R-:W3:Y:S02]  /*1f180*/  LDL.LU.64 R16, [R1+0x16b8] ;  /* 0x0016b80001107983 */ /* 0x000ee40000300a00 */
[----:B------:R-:W-:Y:S02]  /*1f190*/  STL.64 [R1+0x1570], R26 ;  /* 0x0015701a01007387 */ /* 0x000fe40000100a00 */
[----:B--2---:R-:W-:Y:S02]  /*1f1a0*/  IMAD.MOV.U32 R2, RZ, RZ, R10 ;  /* 0x000000ffff027224 */ /* 0x004fe400078e000a */
[----:B------:R-:W-:Y:S01]  /*1f1b0*/  IMAD.MOV.U32 R0, RZ, RZ, R11 ;  /* 0x000000ffff007224 */ /* 0x000fe200078e000b */
[----:B---3--:R-:W-:Y:S01]  /*1f1c0*/  HMMA.16816.F32 R4, R4, R10, R16 ;  /* 0x0000000a0404723c */ /* 0x008fe20000001810 */
[----:B------:R-:W2:Y:S11]  /*1f1d0*/  LDL.LU.64 R18, [R1+0x16b0] ;  /* 0x0016b00001127983 */ /* 0x000eb60000300a00 */
[----:B------:R-:W-:Y:S11]  /*1f1e0*/  @!UPT UIADD3 URZ, URZ, URZ, URZ ;  /* 0x0000003f3f3ff290 */ /* 0x000ff6000fffe03f */
[----:B------:R0:W-:Y:S01]  /*1f1f0*/  STL.64 [R1+0xa10], R4 ;  /* 0x000a100401007387 */ /* 0x0001e20000100a00 */
[----:B------:R1:W-:Y:S02]  /*1f200*/  STL.64 [R1+0xa18], R6 ;  /* 0x000a180601007387 */ /* 0x0003e40000100a00 */
[----:B------:R-:W2:Y:S02]  /*1f210*/  LDL.LU.64 R10, [R1+0x16a8] ;  /* 0x0016a800010a7983 */ /* 0x000ea40000300a00 */
[----:B------:R-:W2:Y:S01]  /*1f220*/  LDL.LU.64 R8, [R1+0x16a0] ;  /* 0x0016a00001087983 */ /* 0x000ea20000300a00 */
[----:B0-----:R-:W2:Y:S01]  /*1f230*/  LDL.LU R4, [R1+0x4f0] ;  /* 0x0004f00001047983 */ /* 0x001ea20000300800 */
[----:B------:R-:W2:Y:S02]  /*1f240*/  LDL.LU R5, [R1+0x4f4] ;  /* 0x0004f40001057983 */ /* 0x000ea40000300800 */
[----:B-1----:R-:W2:Y:S02]  /*1f250*/  LDL.LU R6, [R1+0x4f8] ;  /* 0x0004f80001067983 */ /* 0x002ea40000300800 */
[----:B------:R-:W2:Y:S01]  /*1f260*/  LDL.LU R7, [R1+0x4fc] ;  /* 0x0004fc0001077983 */ /* 0x000ea20000300800 */
[----:B------:R-:W3:Y:S01]  /*1f270*/  LDL.64 R26, [R1+0x48] ;  /* 0x00004800011a7983 */ /* 0x000ee20000100a00 */
[----:B--2---:R-:W-:Y:S03]  /*1f280*/  HMMA.16816.F32 R4, R8, R18, R4 ;  /* 0x000000120804723c */ /* 0x004fe60000001804 */
[----:B---3--:R0:W-:Y:S11]  /*1f290*/  STL.64 [R1+0x1588], R26 ;  /* 0x0015881a01007387 */ /* 0x0081f60000100a00 */
[----:B------:R-:W-:Y:S09]  /*1f2a0*/  @!UPT UIADD3 URZ, URZ, URZ, URZ ;  /* 0x0000003f3f3ff290 */ /* 0x000ff2000fffe03f */
[----:B------:R-:W-:Y:S01]  /*1f2b0*/  STL.64 [R1+0x2e0], R4 ;  /* 0x0002e00401007387 */ /* 0x000fe20000100a00 */
[----:B------:R-:W-:Y:S02]  /*1f2c0*/  STL.64 [R1+0x2e8], R6 ;  /* 0x0002e80601007387 */ /* 0x000fe40000100a00 */
[----:B------:R-:W2:Y:S02]  /*1f2d0*/  LDL.LU R16, [R1] ;  /* 0x0000000001107983 */ /* 0x000ea40000300800 */
[----:B------:R-:W2:Y:S01]  /*1f2e0*/  LDL.LU R17, [R1+0x4] ;  /* 0x0000040001117983 */ /* 0x000ea20000300800 */
[----:B------:R-:W3:Y:S01]  /*1f2f0*/  LDL.LU R18, [R1+0x8] ;  /* 0x0000080001127983 */ /* 0x000ee20000300800 */
[----:B------:R-:W3:Y:S02]  /*1f300*/  LDL.LU R19, [R1+0xc] ;  /* 0x00000c0001137983 */ /* 0x000ee40000300800 */
[----:B0-----:R-:W-:Y:S02]  /*1f310*/  IMAD.MOV.U32 R26, RZ, RZ, R23 ;  /* 0x000000ffff1a7224 */ /* 0x001fe400078e0017 */
[----:B------:R-:W-:-:S05]  /*1f320*/  IMAD.MOV.U32 R27, RZ, RZ, R22 ;  /* 0x000000ffff1b7224 */ /* 0x000fca00078e0016 */
[----:B------:R-:W-:Y:S04]  /*1f330*/  STL.64 [R1+0x15a0], R26 ;  /* 0x0015a01a01007387 */ /* 0x000fe80000100a00 */
[----:B---3--:R-:W-:Y:S01]  /*1f340*/  STL.64 [R1+0x1580], R18 ;  /* 0x0015801201007387 */ /* 0x008fe20000100a00 */
[----:B--2---:R0:W-:Y:S03]  /*1f350*/  STL.64 [R1+0x1578], R16 ;  /* 0x0015781001007387 */ /* 0x0041e60000100a00 */
[----:B0-----:R-:W2:Y:S01]  /*1f360*/  LDL.LU R16, [R1+0x140] ;  /* 0x0001400001107983 */ /* 0x001ea20000300800 */
[----:B------:R-:W2:Y:S02]  /*1f370*/  LDL.LU R17, [R1+0x144] ;  /* 0x0001440001117983 */ /* 0x000ea40000300800 */
[----:B------:R-:W3:Y:S02]  /*1f380*/  LDL.LU R18, [R1+0x148] ;  /* 0x0001480001127983 */ /* 0x000ee40000300800 */
[----:B------:R-:W3:Y:S01]  /*1f390*/  LDL.LU R19, [R1+0x14c] ;  /* 0x00014c0001137983 */ /* 0x000ee20000300800 */
[----:B------:R-:W4:Y:S01]  /*1f3a0*/  LDL.LU R4, [R1+0x460] ;  /* 0x0004600001047983 */ /* 0x000f220000300800 */
[----:B------:R-:W4:Y:S02]  /*1f3b0*/  LDL.LU R5, [R1+0x464] ;  /* 0x0004640001057983 */ /* 0x000f240000300800 */
[----:B------:R-:W2:Y:S02]  /*1f3c0*/  LDL.LU R6, [R1+0x468] ;  /* 0x0004680001067983 */ /* 0x000ea40000300800 */
[----:B------:R-:W2:Y:S02]  /*1f3d0*/  LDL.LU R7, [R1+0x46c] ;  /* 0x00046c0001077983 */ /* 0x000ea40000300800 */
[----:B------:R-:W-:-:S02]  /*1f3e0*/  IMAD.MOV.U32 R27, RZ, RZ, R20 ;  /* 0x000000ffff1b7224 */ /* 0x000fc400078e0014 */
[----:B------:R-:W-:Y:S01]  /*1f3f0*/  IMAD.MOV.U32 R26, RZ, RZ, R21 ;  /* 0x000000ffff1a7224 */ /* 0x000fe200078e0015 */
[----:B--2---:R0:W-:Y:S01]  /*1f400*/  STL.64 [R1+0x15e0], R6 ;  /* 0x0015e00601007387 */ /* 0x0041e20000100a00 */
[----:B----4-:R-:W-:Y:S02]  /*1f410*/  STL.64 [R1+0x15d8], R4 ;  /* 0x0015d80401007387 */ /* 0x010fe40000100a00 */
[----:B------:R-:W2:Y:S02]  /*1f420*/  LDL.LU R20, [R1+0x470] ;  /* 0x0004700001147983 */ /* 0x000ea40000300800 */
[----:B------:R-:W2:Y:S01]  /*1f430*/  LDL.LU R21, [R1+0x474] ;  /* 0x0004740001157983 */ /* 0x000ea20000300800 */
[----:B------:R-:W4:Y:S01]  /*1f440*/  LDL.LU R22, [R1+0x478] ;  /* 0x0004780001167983 */ /* 0x000f220000300800 */
[----:B------:R-:W4:Y:S02]  /*1f450*/  LDL.LU R23, [R1+0x47c] ;  /* 0x00047c0001177983 */ /* 0x000f240000300800 */
[----:B0-----:R-:W-:-:S02]  /*1f460*/  IMAD.MOV.U32 R6, RZ, RZ, R15 ;  /* 0x000000ffff067224 */ /* 0x001fc400078e000f */
[----:B------:R-:W-:Y:S01]  /*1f470*/  IMAD.MOV.U32 R7, RZ, RZ, R14 ;  /* 0x000000ffff077224 */ /* 0x000fe200078e000e */
[----:B----4-:R-:W-:Y:S01]  /*1f480*/  STL.64 [R1+0x15f0], R22 ;  /* 0x0015f01601007387 */ /* 0x010fe20000100a00 */
[----:B--2---:R-:W-:Y:S02]  /*1f490*/  STL.64 [R1+0x15e8], R20 ;  /* 0x0015e81401007387 */ /* 0x004fe40000100a00 */
[----:B------:R-:W2:Y:S02]  /*1f4a0*/  LDL.LU R15, [R1+0x1698] ;  /* 0x00169800010f7983 */ /* 0x000ea40000300800 */
[----:B------:R-:W4:Y:S01]  /*1f4b0*/  LDL.LU R14, [R1+0x1694] ;  /* 0x00169400010e7983 */ /* 0x000f220000300800 */
[----:B------:R0:W-:Y:S02]  /*1f4c0*/  STL.64 [R1+0x15f8], R6 ;  /* 0x0015f80601007387 */ /* 0x0001e40000100a00 */
[----:B0-----:R-:W-:Y:S02]  /*1f4d0*/  IMAD.MOV.U32 R6, RZ, RZ, R28 ;  /* 0x000000ffff067224 */ /* 0x001fe400078e001c */
[----:B------:R-:W-:Y:S01]  /*1f4e0*/  IMAD.MOV.U32 R7, RZ, RZ, R29 ;  /* 0x000000ffff077224 */ /* 0x000fe200078e001d */
[----:B------:R-:W3:Y:S01]  /*1f4f0*/  LDL.LU R28, [R1+0x1690] ;  /* 0x00169000011c7983 */ /* 0x000ee20000300800 */
[----:B------:R-:W3:Y:S03]  /*1f500*/  LDL.LU R29, [R1+0x168c] ;  /* 0x00168c00011d7983 */ /* 0x000ee60000300800 */
[----:B------:R0:W-:Y:S01]  /*1f510*/  STL.64 [R1+0x1610], R6 ;  /* 0x0016100601007387 */ /* 0x0001e20000100a00 */
[----:B------:R-:W3:Y:S02]  /*1f520*/  LDL.LU R20, [R1+0x480] ;  /* 0x0004800001147983 */ /* 0x000ee40000300800 */
[----:B------:R-:W3:Y:S02]  /*1f530*/  LDL.LU R21, [R1+0x484] ;  /* 0x0004840001157983 */ /* 0x000ee40000300800 */
[----:B------:R-:W3:Y:S01]  /*1f540*/  LDL.LU R22, [R1+0x488] ;  /* 0x0004880001167983 */ /* 0x000ee20000300800 */
[----:B------:R-:W3:Y:S01]  /*1f550*/  LDL.LU R23, [R1+0x48c] ;  /* 0x00048c0001177983 */ /* 0x000ee20000300800 */
[----:B0-----:R-:W-:-:S02]  /*1f560*/  IMAD.MOV.U32 R7, RZ, RZ, R25 ;  /* 0x000000ffff077224 */ /* 0x001fc400078e0019 */
        /* <DEDUP_REMOVED lines=11> */
[----:B----4-:R-:W-:Y:S01]  /*1f620*/  IMAD.MOV.U32 R7, RZ, RZ, R14 ;  /* 0x000000ffff077224 */ /* 0x010fe200078e000e */
[----:B------:R-:W4:Y:S01]  /*1f630*/  LDL.LU R28, [R1+0x1680] ;  /* 0x00168000011c7983 */ /* 0x000f220000300800 */
[----:B------:R-:W4:Y:S03]  /*1f640*/  LDL.LU R14, [R1+0x167c] ;  /* 0x00167c00010e7983 */ /* 0x000f260000300800 */
        /* <DEDUP_REMOVED lines=8> */
[----:B------:R-:W-:Y:S01]  /*1f6d0*/  IMAD.MOV.U32 R7, RZ, RZ, R29 ;  /* 0x000000ffff077224 */ /* 0x000fe200078e001d */
[----:B------:R-:W4:Y:S04]  /*1f6e0*/  LDL.LU R15, [R1+0x1678] ;  /* 0x00167800010f7983 */ /* 0x000f280000300800 */
[----:B------:R-:W-:Y:S04]  /*1f6f0*/  STL.64 [R1+0x1658], R6 ;  /* 0x0016580601007387 */ /* 0x000fe80000100a00 */
[----:B---3--:R-:W-:Y:S01]  /*1f700*/  STL.64 [R1+0x1638], R22 ;  /* 0x0016381601007387 */ /* 0x008fe20000100a00 */
[----:B--2---:R0:W-:Y:S03]  /*1f710*/  STL.64 [R1+0x1630], R20 ;  /* 0x0016301401007387 */ /* 0x0041e60000100a00 */
[----:B0-----:R-:W2:Y:S01]  /*1f720*/  LDL.LU R20, [R1+0x4b0] ;  /* 0x0004b00001147983 */ /* 0x001ea20000300800 */
[----:B------:R-:W2:Y:S02]  /*1f730*/  LDL.LU R21, [R1+0x4b4] ;  /* 0x0004b40001157983 */ /* 0x000ea40000300800 */
[----:B------:R-:W3:Y:S02]  /*1f740*/  LDL.LU R22, [R1+0x4b8] ;  /* 0x0004b80001167983 */ /* 0x000ee40000300800 */
[----:B------:R-:W3:Y:S02]  /*1f750*/  LDL.LU R23, [R1+0x4bc] ;  /* 0x0004bc0001177983 */ /* 0x000ee40000300800 */
[----:B----4-:R-:W-:-:S02]  /*1f760*/  IMAD.MOV.U32 R6, RZ, RZ, R28 ;  /* 0x000000ffff067224 */ /* 0x010fc400078e001c */
[----:B------:R-:W-:-:S05]  /*1f770*/  IMAD.MOV.U32 R7, RZ, RZ, R25 ;  /* 0x000000ffff077224 */ /* 0x000fca00078e0019 */
[----:B------:R0:W-:Y:S01]  /*1f780*/  STL.64 [R1+0x1670], R6 ;  /* 0x0016700601007387 */ /* 0x0001e20000100a00 */
[----:B------:R-:W4:Y:S02]  /*1f790*/  LDL.LU R4, [R1+0x4e0] ;  /* 0x0004e00001047983 */ /* 0x000f240000300800 */
[----:B------:R-:W4:Y:S01]  /*1f7a0*/  LDL.LU R5, [R1+0x4e4] ;  /* 0x0004e40001057983 */ /* 0x000f220000300800 */
[----:B0-----:R-:W4:Y:S01]  /*1f7b0*/  LDL.LU R6, [R1+0x4e8] ;  /* 0x0004e80001067983 */ /* 0x001f220000300800 */
[----:B------:R-:W4:Y:S03]  /*1f7c0*/  LDL.LU R7, [R1+0x4ec] ;  /* 0x0004ec0001077983 */ /* 0x000f260000300800 */
        /* <DEDUP_REMOVED lines=10> */
[----:B------:R-:W2:Y:S02]  /*1f870*/  LDL.LU R22, [R1+0x4d8] ;  /* 0x0004d80001167983 */ /* 0x000ea40000300800 */
[----:B------:R-:W2:Y:S01]  /*1f880*/  LDL.LU R23, [R1+0x4dc] ;  /* 0x0004dc0001177983 */ /* 0x000ea20000300800 */
[----:B------:R-:W-:Y:S01]  /*1f890*/  STL.64 [R1+0x15b8], R26 ;  /* 0x0015b81a01007387 */ /* 0x000fe20000100a00 */
[----:B------:R-:W-:Y:S02]  /*1f8a0*/  STL.64 [R1+0x1598], R18 ;  /* 0x0015981201007387 */ /* 0x000fe40000100a00 */
[----:B------:R0:W-:Y:S02]  /*1f8b0*/  STL.64 [R1+0x1590], R16 ;  /* 0x0015901001007387 */ /* 0x0001e40000100a00 */
[----:B0-----:R-:W3:Y:S01]  /*1f8c0*/  LDL.LU R16, [R1+0x150] ;  /* 0x0001500001107983 */ /* 0x001ee20000300800 */
[----:B------:R-:W3:Y:S02]  /*1f8d0*/  LDL.LU R17, [R1+0x154] ;  /* 0x0001540001117983 */ /* 0x000ee40000300800 */
[----:B------:R-:W2:Y:S02]  /*1f8e0*/  LDL.LU R18, [R1+0x158] ;  /* 0x0001580001127983 */ /* 0x000ea40000300800 */
[----:B------:R-:W2:Y:S01]  /*1f8f0*/  LDL.LU R19, [R1+0x15c] ;  /* 0x00015c0001137983 */ /* 0x000ea20000300800 */
[C---:B----4-:R-:W-:Y:S01]  /*1f900*/  HMMA.16816.F32 R4, R8.reuse, R14, R4 ;  /* 0x0000000e0804723c */ /* 0x050fe20000001804 */
[----:B--2---:R-:W-:Y:S01]  /*1f910*/  STL.64 [R1+0x15b0], R18 ;  /* 0x0015b01201007387 */ /* 0x004fe20000100a00 */
[----:B---3--:R0:W-:Y:S03]  /*1f920*/  STL.64 [R1+0x15a8], R16 ;  /* 0x0015a81001007387 */ /* 0x0081e60000100a00 */
        /* <DEDUP_REMOVED lines=9> */
[----:B------:R-:W2:Y:S02]  /*1f9c0*/  LDL.LU R19, [R1+0x44c] ;  /* 0x00044c0001137983 */ /* 0x000ea40000300800 */
[----:B------:R-:W-:Y:S01]  /*1f9d0*/  STL.64 [R1+0x3a0], R4 ;  /* 0x0003a00401007387 */ /* 0x000fe20000100a00 */
[----:B------:R0:W-:Y:S03]  /*1f9e0*/  STL.64 [R1+0x3a8], R6 ;  /* 0x0003a80601007387 */ /* 0x0001e60000100a00 */
[----:B0-----:R-:W3:Y:S01]  /*1f9f0*/  LDL.LU.64 R6, [R1+0x1670] ;  /* 0x0016700001067983 */ /* 0x001ee20000300a00 */
[----:B------:R-:W-:Y:S01]  /*1fa00*/  STL.64 [R1+0x1558], R14 ;  /* 0x0015580e01007387 */ /* 0x000fe20000100a00 */
        /* <DEDUP_REMOVED lines=34> */
[----:B0-----:R-:W3:Y:S01]  /*1fc30*/  LDL.LU.64 R6, [R1+0x15f8] ;  /* 0x0015f80001067983 */ /* 0x001ee20000300a00 */
[----:B------:R-:W-:Y:S02]  /*1fc40*/  IMAD.MOV.U32 R14, RZ, RZ, R12 ;  /* 0x000000ffff0e7224 */ /* 0x000fe400078e000c */
[----:B------:R-:W-:Y:S01]  /*1fc50*/  IMAD.MOV.U32 R15, RZ, RZ, R3 ;  /* 0x000000ffff0f7224 */ /* 0x000fe200078e0003 */
[C---:B---3--:R-:W-:Y:S01]  /*1fc60*/  HMMA.16816.F32 R4, R8.reuse, R6, R20 ;  /* 0x000000060804723c */ /* 0x048fe20000001814 */
[----:B------:R-:W3:Y:S01]  /*1fc70*/  LDL.LU.64 R22, [R1+0x15f0] ;  /* 0x0015f00001167983 */ /* 0x000ee20000300a00 */
[----:B------:R-:W3:Y:S02]  /*1fc80*/  LDL.LU.64 R20, [R1+0x15e8] ;  /* 0x0015e80001147983 */ /* 0x000ee40000300a00 */
[----:B------:R-:W-:Y:S11]  /*1fc90*/  IMAD.MOV.U32 R27, RZ, RZ, R13 ;  /* 0x000000ffff1b7224 */ /* 0x000ff600078e000d */
[----:B------:R-:W-:Y:S08]  /*1fca0*/  @!UPT UIADD3 URZ, URZ, URZ, URZ ;  /* 0x0000003f3f3ff290 */ /* 0x000ff0000fffe03f */
[----:B------:R-:W-:Y:S01]  /*1fcb0*/  STL.64 [R1+0x480], R4 ;  /* 0x0004800401007387 */ /* 0x000fe20000100a00 */
[----:B------:R0:W-:Y:S03]  /*1fcc0*/  STL.64 [R1+0x488], R6 ;  /* 0x0004880601007387 */ /* 0x0001e60000100a00 */
[----:B0-----:R-:W4:Y:S01]  /*1fcd0*/  LDL.LU.64 R6, [R1+0x15e0] ;  /* 0x0015e00001067983 */ /* 0x001f220000300a00 */
[----:B------:R-:W4:Y:S01]  /*1fce0*/  LDL.LU.64 R4, [R1+0x15d8] ;  /* 0x0015d80001047983 */ /* 0x000f220000300a00 */
[C---:B---3--:R-:W-:Y:S02]  /*1fcf0*/  HMMA.16816.F32 R12, R8.reuse, R14, R20 ;  /* 0x0000000e080c723c */ /* 0x048fe40000001814 */
[----:B------:R-:W4:Y:S11]  /*1fd00*/  LDL.LU.64 R22, [R1+0x15d0] ;  /* 0x0015d00001167983 */ /* 0x000f360000300a00 */
[----:B------:R-:W-:Y:S10]  /*1fd10*/  @!UPT UIADD3 URZ, URZ, URZ, URZ ;  /* 0x0000003f3f3ff290 */ /* 0x000ff4000fffe03f */
[----:B------:R-:W-:Y:S01]  /*1fd20*/  STL.64 [R1+0x510], R12 ;  /* 0x0005100c01007387 */ /* 0x000fe20000100a00 */
[----:B------:R4:W-:Y:S02]  /*1fd30*/  STL.64 [R1+0x518], R14 ;  /* 0x0005180e01007387 */ /* 0x0009e40000100a00 */
[----:B----4-:R-:W-:Y:S11]  /*1fd40*/  HMMA.16816.F32 R12, R8, R22, R4 ;  /* 0x00000016080c723c */ /* 0x010ff60000001804 */
[----:B------:R-:W-:Y:S11]  /*1fd50*/  @!UPT UIADD3 URZ, URZ, URZ, URZ ;  /* 0x0000003f3f3ff290 */ /* 0x000ff6000fffe03f */
[----:B------:R-:W-:Y:S01]  /*1fd60*/  @!UPT UIADD3 URZ, URZ, URZ, URZ ;  /* 0x0000003f3f3ff290 */ /* 0x000fe2000fffe03f */
[----:B------:R-:W-:Y:S01]  /*1fd70*/  STL.64 [R1+0x900], R12 ;  /* 0x0009000c01007387 */ /* 0x000fe20000100a00 */
[----:B------:R0:W-:Y:S03]  /*1fd80*/  STL.64 [R1+0x908], R14 ;  /* 0x0009080e01007387 */ /* 0x0001e60000100a00 */
[----:B0-----:R-:W3:Y:S01]  /*1fd90*/  LDL.64 R14, [R1+0x108] ;  /* 0x00010800010e7983 */ /* 0x001ee20000100a00 */
[----:B------:R0:W-:Y:S03]  /*1fda0*/  STL.64 [R1+0x14f0], R22 ;  /* 0x0014f01601007387 */ /* 0x0001e60000100a00 */
[----:B0-----:R-:W4:Y:S04]  /*1fdb0*/  LDL.64 R22, [R1+0xb8] ;  /* 0x0000b80001167983 */ /* 0x001f280000100a00 */
[----:B----4-:R0:W-:Y:S04]  /*1fdc0*/  STL.64 [R1+0x1530], R22 ;  /* 0x0015301601007387 */ /* 0x0101e80000100a00 */
[----:B0-----:R-:W4:Y:S01]  /*1fdd0*/  LDL.64 R22, [R1+0xd8] ;  /* 0x0000d80001167983 */ /* 0x001f220000100a00 */
[----:B------:R-:W-:-:S07]  /*1fde0*/  IMAD.MOV.U32 R26, RZ, RZ, R24 ;  /* 0x000000ffff1a7224 */ /* 0x000fce00078e0018 */
[C---:B--2---:R-:W-:Y:S01]  /*1fdf0*/  HMMA.16816.F32 R24, R8.reuse, R26, R16 ;  /* 0x0000001a0818723c */ /* 0x044fe20000001810 */
[----:B----4-:R0:W-:Y:S04]  /*1fe00*/  STL.64 [R1+0x1538], R22 ;  /* 0x0015381601007387 */ /* 0x0101e80000100a00 */
[----:B0-----:R-:W2:Y:S04]  /*1fe10*/  LDL.64 R22, [R1+0xe8] ;  /* 0x0000e80001167983 */ /* 0x001ea80000100a00 */
[----:B--2---:R0:W-:Y:S01]  /*1fe20*/  STL.64 [R1+0x1550], R22 ;  /* 0x0015501601007387 */ /* 0x0041e20000100a00 */
[----:B------:R-:W2:Y:S02]  /*1fe30*/  LDL.LU R20, [R1+0x710] ;  /* 0x0007100001147983 */ /* 0x000ea40000300800 */
[----:B------:R-:W2:Y:S01]  /*1fe40*/  LDL.LU R21, [R1+0x714] ;  /* 0x0007140001157983 */ /* 0x000ea20000300800 */
[----:B0-----:R-:W2:Y:S01]  /*1fe50*/  LDL.LU R22, [R1+0x718] ;  /* 0x0007180001167983 */ /* 0x001ea20000300800 */
[----:B------:R-:W2:Y:S02]  /*1fe60*/  LDL.LU R23, [R1+0x71c] ;  /* 0x00071c0001177983 */ /* 0x000ea40000300800 */
[----:B------:R-:W4:Y:S02]  /*1fe70*/  LDL.LU.64 R18, [R1+0x15c8] ;  /* 0x0015c80001127983 */ /* 0x000f240000300a00 */
[----:B------:R-:W4:Y:S05]  /*1fe80*/  LDL.LU.64 R16, [R1+0x15c0] ;  /* 0x0015c00001107983 */ /* 0x000f2a0000300a00 */
        /* <DEDUP_REMOVED lines=17> */
[C---:B----4-:R-:W-:Y:S01]  /*1ffa0*/  HMMA.16816.F32 R16, R8.reuse, R26, R16 ;  /* 0x0000001a0810723c */ /* 0x050fe20000001810 */
[----:B------:R-:W-:Y:S02]  /*1ffb0*/  IMAD.MOV.U32 R28, RZ, RZ, R26 ;  /* 0x000000ffff1c7224 */ /* 0x000fe400078e001a */
[----:B------:R-:W-:Y:S11]  /*1ffc0*/  IMAD.MOV.U32 R29, RZ, RZ, R27 ;  /* 0x000000ffff1d7224 */ /* 0x000ff600078e001b */
[----:B------:R-:W-:Y:S09]  /*1ffd0*/  @!UPT UIADD3 URZ, URZ, URZ, URZ ;  /* 0x0000003f3f3ff290 */ /* 0x000ff2000fffe03f */
[----:B------:R-:W-:Y:S01]  /*1ffe0*/  STL.64 [R1+0xad0], R16 ;  /* 0x000ad01001007387 */ /* 0x000fe20000100a00 */
[----:B------:R0:W-:Y:S03]  /*1fff0*/  STL.64 [R1+0xad8], R18 ;  /* 0x000ad81201007387 */ /* 0x0001e60000100a00 */
[----:B0-----:R-:W4:Y:S01]  /*20000*/  LDL.LU.64 R18, [R1+0x1580] ;  /* 0x0015800001127983 */ /* 0x001f220000300a00 */
[----:B------:R-:W4:Y:S02]  /*20010*/  LDL.LU.64 R16, [R1+0x1578] ;  /* 0x0015780001107983 */ /* 0x000f240000300a00 */
[----:B------:R-:W4:Y:S02]  /*20020*/  LDL.LU.64 R26, [R1+0x1570] ;  /* 0x00157000011a7983 */ /* 0x000f240000300a00 */
[----:B----4-:R-:W-:Y:S11]  /*20030*/  HMMA.16816.F32 R16, R8, R26, R16 ;  /* 0x0000001a0810723c */ /* 0x010ff60000001810 */
[----:B------:R-:W-:Y:S11]  /*20040*/  @!UPT UIADD3 URZ, URZ, URZ, URZ ;  /* 0x0000003f3f3ff290 */ /* 0x000ff6000fffe03f */
[----:B------:R-:W-:Y:S01]  /*20050*/  @!UPT UIADD3 URZ, URZ, URZ, URZ ;  /* 0x0000003f3f3ff290 */ /* 0x000fe2000fffe03f */
[----:B------:R-:W-:Y:S01]  /*20060*/  STL.64 [R1+0xac0], R16 ;  /* 0x000ac01001007387 */ /* 0x000fe20000100a00 */
[----:B------:R0:W-:Y:S03]  /*20070*/  STL.64 [R1+0xac8], R18 ;  /* 0x000ac81201007387 */ /* 0x0001e60000100a00 */
[----:B0-----:R-:W4:Y:S01]  /*20080*/  LDL.LU.64 R18, [R1+0x1568] ;  /* 0x0015680001127983 */ /* 0x001f220000300a00 */
[----:B------:R-:W4:Y:S02]  /*20090*/  LDL.LU.64 R16, [R1+0x1560] ;  /* 0x0015600001107983 */ /* 0x000f240000300a00 */
[----:B------:R0:W-:Y:S02]  /*200a0*/  STL.64 [R1+0x14c0], R26 ;  /* 0x0014c01a01007387 */ /* 0x0001e40000100a00 */
[----:B------:R-:W2:Y:S01]  /*200b0*/  LDL.LU R24, [R1+0x6d0] ;  /* 0x0006d00001187983 */ /* 0x000ea20000300800 */
[----:B------:R-:W2:Y:S04]  /*200c0*/  LDL.LU R25, [R1+0x6d4] ;  /* 0x0006d40001197983 */ /* 0x000ea80000300800 */
[----:B0-----:R-:W2:Y:S01]  /*200d0*/  LDL.LU R26, [R1+0x6d8] ;  /* 0x0006d800011a7983 */ /* 0x001ea20000300800 */
[----:B------:R-:W2:Y:S03]  /*200e0*/  LDL.LU R27, [R1+0x6dc] ;  /* 0x0006dc00011b7983 */ /* 0x000ea60000300800 */
[----:B------:R-:W0:Y:S01]  /*200f0*/  S2R R3, SR_TID.X ;  /* 0x0000000000037919 */ /* 0x000e220000002100 */
[----:B------:R-:W-:-:S02]  /*20100*/  IMAD.MOV.U32 R6, RZ, RZ, R2 ;  /* 0x000000ffff067224 */ /* 0x000fc400078e0002 */
[----:B------:R-:W-:Y:S01]  /*20110*/  IMAD.MOV.U32 R7, RZ, RZ, R0 ;  /* 0x000000ffff077224 */ /* 0x000fe200078e0000 */
[C---:B0-----:R-:W-:Y:S01]  /*20120*/  LOP3.LUT R0, R3.reuse, 0x7, RZ, 0xc0, !PT ;  /* 0x0000000703007812 */ /* 0x041fe200078ec0ff */
[----:B------:R-:W-:-:S04]  /*20130*/  IMAD.SHL.U32 R2, R3, 0x2, RZ ;  /* 0x0000000203027824 */ /* 0x000fc800078e00ff */
[----:B------:R-:W-:Y:S02]  /*20140*/  IMAD R0, R0, 0x110, RZ ;  /* 0x0000011000007824 */ /* 0x000fe400078e02ff */
[----:B------:R-:W-:-:S03]  /*20150*/  IMAD.SHL.U32 R3, R3, 0x80, RZ ;  /* 0x0000008003037824 */ /* 0x000fc600078e00ff */
[----:B------:R-:W-:-:S04]  /*20160*/  LOP3.LUT R0, R0, 0x10, R2, 0x78, !PT ;  /* 0x0000001000007812 */ /* 0x000fc800078e7802 */
[----:B------:R-:W-:-:S04]  /*20170*/  LOP3.LUT R0, R0, 0x800, R3, 0xf8, !PT ;  /* 0x0000080000007812 */ /* 0x000fc800078ef803 */
[----:B------:R-:W-:Y:S01]  /*20180*/  LOP3.LUT R0, R0, 0x40, RZ, 0x3c, !PT ;  /* 0x0000004000007812 */ /* 0x000fe200078e3cff */
[----:B----4-:R-:W-:Y:S04]  /*20190*/  HMMA.16816.F32 R8, R8, R6, R16 ;  /* 0x000000060808723c */ /* 0x010fe80000001810 */
[----:B------:R-:W-:Y:S04]  /*201a0*/  LDSM.16.MT88.4 R4, [R0+0x9000] ;  /* 0x009000000004783b */ /* 0x000fe80000004200 */
[----:B--2---:R-:W-:Y:S01]  /*201b0*/  STL.64 [R1+0x1548], R26 ;  /* 0x0015481a01007387 */ /* 0x004fe20000100a00 */
[----:B------:R0:W-:Y:S03]  /*201c0*/  STL.64 [R1+0x1540], R24 ;  /* 0x0015401801007387 */ /* 0x0001e60000100a00 */
[----:B0-----:R-:W2:Y:S01]  /*201d0*/  LDL.LU R24, [R1+0x700] ;  /* 0x0007000001187983 */ /* 0x001ea20000300800 */
[----:B------:R-:W2:Y:S02]  /*201e0*/  LDL.LU R25, [R1+0x704] ;  /* 0x0007040001197983 */ /* 0x000ea40000300800 */
[----:B------:R-:W2:Y:S02]  /*201f0*/  LDL.LU R26, [R1+0x708] ;  /* 0x00070800011a7983 */ /* 0x000ea40000300800 */
[----:B------:R-:W2:Y:S01]  /*20200*/  LDL.LU R27, [R1+0x70c] ;  /* 0x00070c00011b7983 */ /* 0x000ea20000300800 */
[----:B------:R-:W4:Y:S05]  /*20210*/  LDL.LU.64 R18, [R1+0xc8] ;  /* 0x0000c80001127983 */ /* 0x000f2a0000300a00 */
[----:B------:R-:W-:Y:S02]  /*20220*/  STL.64 [R1+0xab0], R8 ;  /* 0x000ab00801007387 */ /* 0x000fe40000100a00 */
[----:B------:R-:W-:Y:S02]  /*20230*/  STL.64 [R1+0xab8], R10 ;  /* 0x000ab80a01007387 */ /* 0x000fe40000100a00 */
[----:B------:R-:W0:Y:S04]  /*20240*/  LDSM.16.MT88.4 R8, [R0+0x9080] ;  /* 0x009080000008783b */ /* 0x000e280000004200 */
[----:B0-----:R-:W-:Y:S01]  /*20250*/  STL.64 [R1+0x1468], R10 ;  /* 0x0014680a01007387 */ /* 0x001fe20000100a00 */
[----:B------:R0:W-:Y:S03]  /*20260*/  STL.64 [R1+0x1460], R8 ;  /* 0x0014600801007387 */ /* 0x0001e60000100a00 */
[----:B0-----:R-:W2:Y:S01]  /*20270*/  LDL.LU R8, [R1+0x720] ;  /* 0x0007200001087983 */ /* 0x001ea20000300800 */
[----:B------:R-:W2:Y:S02]  /*20280*/  LDL.LU R9, [R1+0x724] ;  /* 0x0007240001097983 */ /* 0x000ea40000300800 */
[----:B------:R-:W2:Y:S02]  /*20290*/  LDL.LU R10, [R1+0x728] ;  /* 0x00072800010a7983 */ /* 0x000ea40000300800 */
[----:B------:R-:W2:Y:S02]  /*202a0*/  LDL.LU R11, [R1+0x72c] ;  /* 0x00072c00010b7983 */ /* 0x000ea40000300800 */
[----:B---3--:R-:W-:Y:S01]  /*202b0*/  IMAD.MOV.U32 R3, RZ, RZ, R15 ;  /* 0x000000ffff037224 */ /* 0x008fe200078e000f */
[C---:B--2---:R-:W-:Y:S11]  /*202c0*/  HMMA.16816.F32 R8, R4.reuse, R14, R8 ;  /* 0x0000000e0408723c */ /* 0x044ff60000001808 */
[----:B------:R-:W-:Y:S11]  /*202d0*/  @!UPT UIADD3 URZ, URZ, URZ, URZ ;  /* 0x0000003f3f3ff290 */ /* 0x000ff6000fffe03f */
[----:B------:R-:W-:Y:S01]  /*202e0*/  @!UPT UIADD3 URZ, URZ, URZ, URZ ;  /* 0x0000003f3f3ff290 */ /* 0x000fe2000fffe03f */
[----:B------:R0:W-:Y:S01]  /*202f0*/  STL.64 [R1+0x2b0], R8 ;  /* 0x0002b00801007387 */ /* 0x0001e20000100a00 */
[----:B------:R-:W-:Y:S02]  /*20300*/  STL.64 [R1+0x2b8], R10 ;  /* 0x0002b80a01007387 */ /* 0x000fe40000100a00 */
[----:B0-----:R-:W-:Y:S02]  /*20310*/  IMAD.MOV.U32 R8, RZ, RZ, R14 ;  /* 0x000000ffff087224 */ /* 0x001fe400078e000e */
[----:B------:R-:W2:Y:S02]  /*20320*/  LDL.LU.64 R14, [R1+0x1558] ;  /* 0x00155800010e7983 */ /* 0x000ea40000300a00 */
[C---:B--2---:R-:W-:Y:S11]  /*20330*/  HMMA.16816.F32 R20, R4.reuse, R14, R20 ;  /* 0x0000000e0414723c */ /* 0x044ff60000001814 */
[----:B------:R-:W-:Y:S11]  /*20340*/  @!UPT UIADD3 URZ, URZ, URZ, URZ ;  /* 0x0000003f3f3ff290 */ /* 0x000ff6000fffe03f */
[----:B------:R-:W-:Y:S01]  /*20350*/  @!UPT UIADD3 URZ, URZ, URZ, URZ ;  /* 0x0000003f3f3ff290 */ /* 0x000fe2000fffe03f */
[----:B------:R-:W-:Y:S01]  /*20360*/  STL.64 [R1+0x2c0], R20 ;  /* 0x0002c01401007387 */ /* 0x000fe20000100a00 */
[----:B------:R0:W-:Y:S03]  /*20370*/  STL.64 [R1+0x2c8], R22 ;  /* 0x0002c81601007387 */ /* 0x0001e60000100a00 */
[----:B0-----:R-:W2:Y:S01]  /*20380*/  LDL.LU.64 R22, [R1+0x1550] ;  /* 0x0015500001167983 */ /* 0x001ea20000300a00 */
[----:B------:R0:W-:Y:S02]  /*20390*/  STL.64 [R1+0x1470], R14 ;  /* 0x0014700e01007387 */ /* 0x0001e40000100a00 */
[----:B------:R-:W3:Y:S02]  /*203a0*/  LDL.LU R12, [R1+0x6f0] ;  /* 0x0006f000010c7983 */ /* 0x000ee40000300800 */
[----:B------:R-:W3:Y:S01]  /*203b0*/  LDL.LU R13, [R1+0x6f4] ;  /* 0x0006f400010d7983 */ /* 0x000ee20000300800 */
[----:B0-----:R-:W3:Y:S01]  /*203c0*/  LDL.LU R14, [R1+0x6f8] ;  /* 0x0006f800010e7983 */ /* 0x001ee20000300800 */
[----:B------:R-:W3:Y:S01]  /*203d0*/  LDL.LU R15, [R1+0x6fc] ;  /* 0x0006fc00010f7983 */ /* 0x000ee20000300800 */
        /* <DEDUP_REMOVED lines=8> */
[----:B------:R-:W3:Y:S02]  /*20460*/  LDL.LU.64 R22, [R1+0x1538] ;  /* 0x0015380001167983 */ /* 0x000ee40000300a00 */
[C---:B---3--:R-:W-:Y:S01]  /*20470*/  HMMA.16816.F32 R12, R4.reuse, R22, R12 ;  /* 0x00000016040c723c */ /* 0x048fe2000000180c */
[----:B------:R-:W-:Y:S11]  /*20480*/  IMAD.MOV.U32 R11, RZ, RZ, R23 ;  /* 0x000000ffff0b7224 */ /* 0x000ff600078e0017 */
[----:B------:R-:W-:Y:S11]  /*20490*/  @!UPT UIADD3 URZ, URZ, URZ, URZ ;  /* 0x0000003f3f3ff290 */ /* 0x000ff6000fffe03f */
[----:B------:R0:W-:Y:S01]  /*204a0*/  STL.64 [R1+0x390], R12 ;  /* 0x0003900c01007387 */ /* 0x0001e20000100a00 */
[----:B------:R-:W-:Y:S02]  /*204b0*/  STL.64 [R1+0x398], R14 ;  /* 0x0003980e01007387 */ /* 0x000fe40000100a00 */
[----:B0-----:R-:W-:Y:S02]  /*204c0*/  IMAD.MOV.U32 R12, RZ, RZ, R22 ;  /* 0x000000ffff0c7224 */ /* 0x001fe400078e0016 */
[----:B------:R-:W3:Y:S01]  /*204d0*/  LDL.LU.64 R22, [R1+0x1530] ;  /* 0x0015300001167983 */ /* 0x000ee20000300a00 */
[----:B------:R-:W-:Y:S02]  /*204e0*/  STL.64 [R1+0x1480], R10 ;  /* 0x0014800a01007387 */ /* 0x000fe40000100a00 */
[----:B------:R0:W-:Y:S02]  /*204f0*/  STL.64 [R1+0x1478], R8 ;  /* 0x0014780801007387 */ /* 0x0001e40000100a00 */
[----:B0-----:R-:W2:Y:S01]  /*20500*/  LDL.LU R8, [R1+0x6e0] ;  /* 0x0006e00001087983 */ /* 0x001ea20000300800 */
[----:B------:R-:W2:Y:S02]  /*20510*/  LDL.LU R9, [R1+0x6e4] ;  /* 0x0006e40001097983 */ /* 0x000ea40000300800 */
[----:B------:R-:W2:Y:S02]  /*20520*/  LDL.LU R10, [R1+0x6e8] ;  /* 0x0006e800010a7983 */ /* 0x000ea40000300800 */
[----:B------:R-:W2:Y:S01]  /*20530*/  LDL.LU R11, [R1+0x6ec] ;  /* 0x0006ec00010b7983 */ /* 0x000ea20000300800 */
[----:B----4-:R-:W-:Y:S01]  /*20540*/  STL.64 [R1+0x1420], R18 ;  /* 0x0014201201007387 */ /* 0x010fe20000100a00 */
[C---:B--2---:R-:W-:Y:S01]  /*20550*/  HMMA.16816.F32 R8, R4.reuse, R18, R8 ;  /* 0x000000120408723c */ /* 0x044fe20000001808 */
[----:B---3--:R-:W-:Y:S11]  /*20560*/  IMAD.MOV.U32 R14, RZ, RZ, R22 ;  /* 0x000000ffff0e7224 */ /* 0x008ff600078e0016 */
[----:B------:R-:W-:Y:S11]  /*20570*/  @!UPT UIADD3 URZ, URZ, URZ, URZ ;  /* 0x0000003f3f3ff290 */ /* 0x000ff6000fffe03f */
[----:B------:R-:W-:Y:S01]  /*20580*/  STL.64 [R1+0x2a0], R8 ;  /* 0x0002a00801007387 */ /* 0x000fe20000100a00 */
[----:B------:R0:W-:Y:S02]  /*20590*/  STL.64 [R1+0x2a8], R10 ;  /* 0x0002a80a01007387 */ /* 0x0001e40000100a00 */
[C---:B0-----:R-:W-:Y:S01]  /*205a0*/  HMMA.16816.F32 R8, R4.reuse, R22, R24 ;  /* 0x000000160408723c */ /* 0x041fe20000001818 */
[----:B------:R-:W-:Y:S11]  /*205b0*/  IMAD.MOV.U32 R13, RZ, RZ, R23 ;  /* 0x000000ffff0d7224 */ /* 0x000ff600078e0017 */
[----:B------:R-:W-:Y:S11]  /*205c0*/  @!UPT UIADD3 URZ, URZ, URZ, URZ ;  /* 0x0000003f3f3ff290 */ /* 0x000ff6000fffe03f */
[----:B------:R0:W-:Y:S01]  /*205d0*/  STL.64 [R1+0x360], R8 ;  /* 0x0003600801007387 */ /* 0x0001e20000100a00 */
[----:B------:R1:W-:Y:S02]  /*205e0*/  STL.64 [R1+0x368], R10 ;  /* 0x0003680a01007387 */ /* 0x0003e40000100a00 */
[----:B------:R-:W-:Y:S02]  /*205f0*/  STL [R1+0x1528], R14 ;  /* 0x0015280e01007387 */ /* 0x000fe40000100800 */
[----:B------:R-:W-:Y:S01]  /*20600*/  STL.64 [R1+0x1520], R12 ;  /* 0x0015200c01007387 */ /* 0x000fe20000100a00 */
[----:B0-----:R-:W2:Y:S01]  /*20610*/  LDL.LU R8, [R1+0x310] ;  /* 0x0003100001087983 */ /* 0x001ea20000300800 */
[----:B------:R-:W2:Y:S02]  /*20620*/  LDL.LU R9, [R1+0x314] ;  /* 0x0003140001097983 */ /* 0x000ea40000300800 */
[----:B-1----:R-:W3:Y:S02]  /*20630*/  LDL.LU R10, [R1+0x318] ;  /* 0x00031800010a7983 */ /* 0x002ee40000300800 */
[----:B------:R-:W3:Y:S02]  /*20640*/  LDL.LU R11, [R1+0x31c] ;  /* 0x00031c00010b7983 */ /* 0x000ee40000300800 */
        /* <DEDUP_REMOVED lines=9> */
[----:B------:R-:W2:Y:S01]  /*206e0*/  LDL.LU R27, [R1+0x5cc] ;  /* 0x0005cc00011b7983 */ /* 0x000ea20000300800 */
[----:B------:R-:W2:Y:S01]  /*206f0*/  LDL.LU R16, [R1+0x6c0] ;  /* 0x0006c00001107983 */ /* 0x000ea20000300800 */
[----:B------:R-:W2:Y:S02]  /*20700*/  LDL.LU R17, [R1+0x6c4] ;  /* 0x0006c40001117983 */ /* 0x000ea40000300800 */
[----:B------:R-:W2:Y:S02]  /*20710*/  LDL.LU R18, [R1+0x6c8] ;  /* 0x0006c80001127983 */ /* 0x000ea40000300800 */
[----:B------:R-:W2:Y:S01]  /*20720*/  LDL.LU R19, [R1+0x6cc] ;  /* 0x0006cc0001137983 */ /* 0x000ea20000300800 */
[----:B------:R-:W2:Y:S04]  /*20730*/  LDL.64 R22, [R1+0x88] ;  /* 0x0000880001167983 */ /* 0x000ea80000100a00 */
[----:B------:R-:W3:Y:S04]  /*20740*/  LDL.64 R14, [R1+0xa8] ;  /* 0x0000a800010e7983 */ /* 0x000ee80000100a00 */
[----:B--2---:R0:W-:Y:S04]  /*20750*/  STL.64 [R1+0x1508], R22 ;  /* 0x0015081601007387 */ /* 0x0041e80000100a00 */
[----:B0-----:R-:W2:Y:S01]  /*20760*/  LDL.64 R22, [R1+0x98] ;  /* 0x0000980001167983 */ /* 0x001ea20000100a00 */
[----:B------:R0:W-:Y:S02]  /*20770*/  STL.64 [R1+0x14d0], R26 ;  /* 0x0014d01a01007387 */ /* 0x0001e40000100a00 */
[----:B----4-:R1:W-:Y:S01]  /*20780*/  STL.64 [R1+0x14c8], R24 ;  /* 0x0014c81801007387 */ /* 0x0103e20000100a00 */
[----:B0-----:R-:W4:Y:S04]  /*20790*/  LDL.64 R26, [R1+0x68] ;  /* 0x00006800011a7983 */ /* 0x001f280000100a00 */
[----:B----4-:R0:W-:Y:S01]  /*207a0*/  STL.64 [R1+0x14e8], R26 ;  /* 0x0014e81a01007387 */ /* 0x0101e20000100a00 */
[----:B-1----:R-:W4:Y:S02]  /*207b0*/  LDL.LU R24, [R1+0x690] ;  /* 0x0006900001187983 */ /* 0x002f240000300800 */
[----:B------:R-:W4:Y:S01]  /*207c0*/  LDL.LU R25, [R1+0x694] ;  /* 0x0006940001197983 */ /* 0x000f220000300800 */
[----:B0-----:R-:W2:Y:S01]  /*207d0*/  LDL.LU R26, [R1+0x698] ;  /* 0x00069800011a7983 */ /* 0x001ea20000300800 */
[----:B------:R-:W2:Y:S03]  /*207e0*/  LDL.LU R27, [R1+0x69c] ;  /* 0x00069c00011b7983 */ /* 0x000ea60000300800 */
[----:B--2---:R-:W-:Y:S01]  /*207f0*/  STL.64 [R1+0x1500], R26 ;  /* 0x0015001a01007387 */ /* 0x004fe20000100a00 */
[----:B----4-:R0:W-:Y:S03]  /*20800*/  STL.64 [R1+0x14f8], R24 ;  /* 0x0014f81801007387 */ /* 0x0101e60000100a00 */
        /* <DEDUP_REMOVED lines=10> */
[----:B---3--:R0:W-:Y:S01]  /*208b0*/  STL.64 [R1+0x14a0], R10 ;  /* 0x0014a00a01007387 */ /* 0x0081e20000100a00 */
[----:B------:R-:W-:Y:S03]  /*208c0*/  STL.64 [R1+0x1498], R8 ;  /* 0x0014980801007387 */ /* 0x000fe60000100a00 */
[----:B0-----:R-:W3:Y:S01]  /*208d0*/  LDL.64 R10, [R1+0x1b8] ;  /* 0x0001b800010a7983 */ /* 0x001ee20000100a00 */
[C---:B------:R-:W-:Y:S03]  /*208e0*/  HMMA.16816.F32 R16, R4.reuse, R14, R16 ;  /* 0x0000000e0410723c */ /* 0x040fe60000001810 */
[----:B---3--:R0:W-:Y:S04]  /*208f0*/  STL.64 [R1+0x14b8], R10 ;  /* 0x0014b80a01007387 */ /* 0x0081e80000100a00 */
[----:B0-----:R-:W3:Y:S01]  /*20900*/  LDL.64 R10, [R1+0x58] ;  /* 0x00005800010a7983 */ /* 0x001ee20000100a00 */
[----:B--2---:R-:W-:Y:S03]  /*20910*/  HMMA.16816.F32 R24, R4, R22, R24 ;  /* 0x000000160418723c */ /* 0x004fe60000001818 */
[----:B---3--:R0:W-:Y:S01]  /*20920*/  STL.64 [R1+0x14d8], R10 ;  /* 0x0014d80a01007387 */ /* 0x0081e20000100a00 */
[----:B------:R-:W2:Y:S02]  /*20930*/  LDL.LU R8, [R1+0x680] ;  /* 0x0006800001087983 */ /* 0x000ea40000300800 */
[----:B------:R-:W2:Y:S01]  /*20940*/  LDL.LU R9, [R1+0x684] ;  /* 0x0006840001097983 */ /* 0x000ea20000300800 */
[----:B0-----:R-:W2:Y:S01]  /*20950*/  LDL.LU R10, [R1+0x688] ;  /* 0x00068800010a7983 */ /* 0x001ea20000300800 */
[----:B------:R-:W2:Y:S07]  /*20960*/  LDL.LU R11, [R1+0x68c] ;  /* 0x00068c00010b7983 */ /* 0x000eae0000300800 */
[----:B------:R0:W-:Y:S02]  /*20970*/  STL.64 [R1+0x370], R16 ;  /* 0x0003701001007387 */ /* 0x0001e40000100a00 */
[----:B------:R1:W-:Y:S02]  /*20980*/  STL.64 [R1+0x378], R18 ;  /* 0x0003781201007387 */ /* 0x0003e40000100a00 */
[----:B0-----:R-:W-:-:S02]  /*20990*/  IMAD.MOV.U32 R16, RZ, RZ, R14 ;  /* 0x000000ffff107224 */ /* 0x001fc400078e000e */
[----:B------:R-:W3:Y:S01]  /*209a0*/  LDL.LU R14, [R1+0x1528] ;  /* 0x00152800010e7983 */ /* 0x000ee20000300800 */
[----:B------:R-:W4:Y:S02]  /*209b0*/  LDL.LU.64 R12, [R1+0x1520] ;  /* 0x00152000010c7983 */ /* 0x000f240000300a00 */
[----:B-1----:R-:W-:Y:S02]  /*209c0*/  IMAD.MOV.U32 R18, RZ, RZ, R22 ;  /* 0x000000ffff127224 */ /* 0x002fe400078e0016 */
[----:B------:R-:W-:Y:S01]  /*209d0*/  IMAD.MOV.U32 R17, RZ, RZ, R23 ;  /* 0x000000ffff117224 */ /* 0x000fe200078e0017 */
[----:B---3--:R-:W-:Y:S01]  /*209e0*/  STL.64 [R1+0x14b0], R14 ;  /* 0x0014b00e01007387 */ /* 0x008fe20000100a00 */
[----:B----4-:R0:W-:Y:S03]  /*209f0*/  STL.64 [R1+0x14a8], R12 ;  /* 0x0014a80c01007387 */ /* 0x0101e60000100a00 */
[----:B0-----:R-:W3:Y:S01]  /*20a00*/  LDL.LU R12, [R1+0x330] ;  /* 0x00033000010c7983 */ /* 0x001ee20000300800 */
[----:B------:R-:W3:Y:S02]  /*20a10*/  LDL.LU R13, [R1+0x334] ;  /* 0x00033400010d7983 */ /* 0x000ee40000300800 */
[----:B------:R-:W3:Y:S02]  /*20a20*/  LDL.LU R14, [R1+0x338] ;  /* 0x00033800010e7983 */ /* 0x000ee40000300800 */
[----:B------:R-:W3:Y:S01]  /*20a30*/  LDL.LU R15, [R1+0x33c] ;  /* 0x00033c00010f7983 */ /* 0x000ee20000300800 */
[----:B------:R-:W-:Y:S01]  /*20a40*/  STL.64 [R1+0x470], R24 ;  /* 0x0004701801007387 */ /* 0x000fe20000100a00 */
[----:B------:R0:W-:Y:S03]  /*20a50*/  STL.64 [R1+0x478], R26 ;  /* 0x0004781a01007387 */ /* 0x0001e60000100a00 */
[----:B0-----:R-:W4:Y:S01]  /*20a60*/  LDL.LU.64 R26, [R1+0x1518] ;  /* 0x00151800011a7983 */ /* 0x001f220000300a00 */
[----:B------:R-:W4:Y:S02]  /*20a70*/  LDL.LU.64 R24, [R1+0x1510] ;  /* 0x0015100001187983 */ /* 0x000f240000300a00 */
[----:B------:R-:W4:Y:S02]  /*20a80*/  LDL.LU.64 R22, [R1+0x1508] ;  /* 0x0015080001167983 */ /* 0x000f240000300a00 */
[----:B----4-:R-:W-:Y:S01]  /*20a90*/  HMMA.16816.F32 R24, R4, R22, R24 ;  /* 0x000000160418723c */ /* 0x010fe20000001818 */
[----:B------:R-:W-:-:S02]  /*20aa0*/  IMAD.MOV.U32 R2, RZ, RZ, R22 ;  /* 0x000000ffff027224 */ /* 0x000fc400078e0016 */
[----:B------:R-:W-:Y:S11]  /*20ab0*/  IMAD.MOV.U32 R0, RZ, RZ, R23 ;  /* 0x000000ffff007224 */ /* 0x000ff600078e0017 */
[----:B------:R-:W-:Y:S09]  /*20ac0*/  @!UPT UIADD3 URZ, URZ, URZ, URZ ;  /* 0x0000003f3f3ff290 */ /* 0x000ff2000fffe03f */
[----:B------:R-:W-:Y:S01]  /*20ad0*/  STL.64 [R1+0x460], R24 ;  /* 0x0004601801007387 */ /* 0x000fe20000100a00 */
[----:B------:R0:W-:Y:S03]  /*20ae0*/  STL.64 [R1+0x468], R26 ;  /* 0x0004681a01007387 */ /* 0x0001e60000100a00 */
[----:B0-----:R-:W4:Y:S01]  /*20af0*/  LDL.LU.64 R26, [R1+0x1500] ;  /* 0x00150000011a7983 */ /* 0x001f220000300a00 */
[----:B------:R-:W4:Y:S02]  /*20b00*/  LDL.LU.64 R24, [R1+0x14f8] ;  /* 0x0014f80001187983 */ /* 0x000f240000300a00 */
[----:B------:R-:W4:Y:S02]  /*20b10*/  LDL.LU.64 R22, [R1+0x14f0] ;  /* 0x0014f00001167983 */ /* 0x000f240000300a00 */
[C---:B----4-:R-:W-:Y:S01]  /*20b20*/  HMMA.16816.F32 R20, R4.reuse, R22, R24 ;  /* 0x000000160414723c */ /* 0x050fe20000001818 */
[----:B------:R-:W2:Y:S11]  /*20b30*/  LDL.LU.64 R26, [R1+0x14e8] ;  /* 0x0014e800011a7983 */ /* 0x000eb60000300a00 */
[----:B------:R-:W-:Y:S11]  /*20b40*/  @!UPT UIADD3 URZ, URZ, URZ, URZ ;  /* 0x0000003f3f3ff290 */ /* 0x000ff6000fffe03f */
[----:B------:R0:W-:Y:S01]  /*20b50*/  STL.64 [R1+0x690], R20 ;  /* 0x0006901401007387 */ /* 0x0001e20000100a00 */
[----:B------:R1:W-:Y:S03]  /*20b60*/  STL.64 [R1+0x698], R22 ;  /* 0x0006981601007387 */ /* 0x0003e60000100a00 */
[----:B0-----:R-:W4:Y:S01]  /*20b70*/  LDL.LU R20, [R1+0x160] ;  /* 0x0001600001147983 */ /* 0x001f220000300800 */
[----:B------:R-:W4:Y:S02]  /*20b80*/  LDL.LU R21, [R1+0x164] ;  /* 0x0001640001157983 */ /* 0x000f240000300800 */
[----:B-1----:R-:W3:Y:S02]  /*20b90*/  LDL.LU R22, [R1+0x168] ;  /* 0x0001680001167983 */ /* 0x002ee40000300800 */
[----:B------:R-:W3:Y:S01]  /*20ba0*/  LDL.LU R23, [R1+0x16c] ;  /* 0x00016c0001177983 */ /* 0x000ee20000300800 */
[----:B--2---:R-:W-:Y:S01]  /*20bb0*/  HMMA.16816.F32 R8, R4, R26, R8 ;  /* 0x0000001a0408723c */ /* 0x004fe20000001808 */
[----:B------:R-:W-:Y:S01]  /*20bc0*/  IMAD.MOV.U32 R19, RZ, RZ, R27 ;  /* 0x000000ffff137224 */ /* 0x000fe200078e001b */
[----:B---3--:R0:W-:Y:S01]  /*20bd0*/  STL.64 [R1+0x1358], R22 ;  /* 0x0013581601007387 */ /* 0x0081e20000100a00 */
[----:B----4-:R1:W-:Y:S02]  /*20be0*/  STL.64 [R1+0x1350], R20 ;  /* 0x0013501401007387 */ /* 0x0103e40000100a00 */
[----:B0-----:R-:W-:-:S02]  /*20bf0*/  IMAD.MOV.U32 R22, RZ, RZ, R28 ;  /* 0x000000ffff167224 */ /* 0x001fc400078e001c */
[----:B------:R-:W2:Y:S11]  /*20c00*/  LDL.LU R28, [R1+0x14e0] ;  /* 0x0014e000011c7983 */ /* 0x000eb60000300800 */
[----:B------:R-:W-:Y:S05]  /*20c10*/  @!UPT UIADD3 URZ, URZ, URZ, URZ ;  /* 0x0000003f3f3ff290 */ /* 0x000fea000fffe03f */
[----:B------:R-:W-:Y:S02]  /*20c20*/  STL.64 [R1+0x680], R8 ;  /* 0x0006800801007387 */ /* 0x000fe40000100a00 */
[----:B------:R0:W-:Y:S02]  /*20c30*/  STL.64 [R1+0x688], R10 ;  /* 0x0006880a01007387 */ /* 0x0001e40000100a00 */
[----:B-1----:R-:W-:Y:S01]  /*20c40*/  IMAD.MOV.U32 R20, RZ, RZ, R26 ;  /* 0x000000ffff147224 */ /* 0x002fe200078e001a */
[----:B0-----:R-:W3:Y:S01]  /*20c50*/  LDL.LU.64 R10, [R1+0x14d8] ;  /* 0x0014d800010a7983 */ /* 0x001ee20000300a00 */
[----:B------:R-:W3:Y:S02]  /*20c60*/  LDL.LU.64 R26, [R1+0x14d0] ;  /* 0x0014d000011a7983 */ /* 0x000ee40000300a00 */
[----:B------:R-:W3:Y:S02]  /*20c70*/  LDL.LU.64 R24, [R1+0x14c8] ;  /* 0x0014c80001187983 */ /* 0x000ee40000300a00 */
[C---:B---3--:R-:W-:Y:S01]  /*20c80*/  HMMA.16816.F32 R24, R4.reuse, R10, R24 ;  /* 0x0000000a0418723c */ /* 0x048fe20000001818 */
[----:B------:R-:W-:Y:S11]  /*20c90*/  IMAD.MOV.U32 R21, RZ, RZ, R11 ;  /* 0x000000ffff157224 */ /* 0x000ff600078e000b */
[----:B------:R-:W-:Y:S11]  /*20ca0*/  @!UPT UIADD3 URZ, URZ, URZ, URZ ;  /* 0x0000003f3f3ff290 */ /* 0x000ff6000fffe03f */
[----:B------:R0:W-:Y:S01]  /*20cb0*/  STL.64 [R1+0x8f0], R24 ;  /* 0x0008f01801007387 */ /* 0x0001e20000100a00 */
[----:B------:R1:W-:Y:S02]  /*20cc0*/  STL.64 [R1+0x8f8], R26 ;  /* 0x0008f81a01007387 */ /* 0x0003e40000100a00 */
[----:B0-----:R-:W-:Y:S01]  /*20cd0*/  IMAD.MOV.U32 R24, RZ, RZ, R10 ;  /* 0x000000ffff187224 */ /* 0x001fe200078e000a */
[----:B-1----:R-:W3:Y:S01]  /*20ce0*/  LDL.LU.64 R26, [R1+0x14c0] ;  /* 0x0014c000011a7983 */ /* 0x002ee20000300a00 */
[----:B------:R-:W4:Y:S02]  /*20cf0*/  LDL.LU.64 R10, [R1+0x14b8] ;  /* 0x0014b800010a7983 */ /* 0x000f240000300a00 */
[----:B------:R-:W-:Y:S01]  /*20d00*/  IMAD.MOV.U32 R23, RZ, RZ, R29 ;  /* 0x000000ffff177224 */ /* 0x000fe200078e001d */
[C---:B----4-:R-:W-:Y:S01]  /*20d10*/  HMMA.16816.F32 R12, R4.reuse, R10, R12 ;  /* 0x0000000a040c723c */ /* 0x050fe2000000180c */
[----:B------:R-:W-:Y:S02]  /*20d20*/  IMAD.MOV.U32 R29, RZ, RZ, R10 ;  /* 0x000000ffff1d7224 */ /* 0x000fe400078e000a */
[----:B------:R-:W-:Y:S11]  /*20d30*/  IMAD.MOV.U32 R25, RZ, RZ, R11 ;  /* 0x000000ffff197224 */ /* 0x000ff600078e000b */
[----:B------:R-:W-:Y:S09]  /*20d40*/  @!UPT UIADD3 URZ, URZ, URZ, URZ ;  /* 0x0000003f3f3ff290 */ /* 0x000ff2000fffe03f */
[----:B------:R-:W-:Y:S01]  /*20d50*/  STL.64 [R1+0x990], R12 ;  /* 0x0009900c01007387 */ /* 0x000fe20000100a00 */
[----:B------:R0:W-:Y:S03]  /*20d60*/  STL.64 [R1+0x998], R14 ;  /* 0x0009980e01007387 */ /* 0x0001e60000100a00 */
[----:B0-----:R-:W4:Y:S01]  /*20d70*/  LDL.LU.64 R14, [R1+0x14b0] ;  /* 0x0014b000010e7983 */ /* 0x001f220000300a00 */
[----:B------:R-:W2:Y:S02]  /*20d80*/  LDL.LU.64 R12, [R1+0x14a8] ;  /* 0x0014a800010c7983 */ /* 0x000ea40000300a00 */
[----:B------:R-:W2:Y:S02]  /*20d90*/  LDL.LU.64 R10, [R1+0x14a0] ;  /* 0x0014a000010a7983 */ /* 0x000ea40000300a00 */
        /* <DEDUP_REMOVED lines=8> */
[----:B------:R0:W-:Y:S02]  /*20e20*/  STL.64 [R1+0x1368], R22 ;  /* 0x0013681601007387 */ /* 0x0001e40000100a00 */
[----:B0-----:R-:W-:Y:S02]  /*20e30*/  IMAD.MOV.U32 R22, RZ, RZ, R29 ;  /* 0x000000ffff167224 */ /* 0x001fe400078e001d */
[----:B------:R-:W-:-:S05]  /*20e40*/  IMAD.MOV.U32 R23, RZ, RZ, R25 ;  /* 0x000000ffff177224 */ /* 0x000fca00078e0019 */
[----:B------:R0:W-:Y:S02]  /*20e50*/  STL.64 [R1+0x1380], R22 ;  /* 0x0013801601007387 */ /* 0x0001e40000100a00 */
[----:B0-----:R-:W-:Y:S02]  /*20e60*/  IMAD.MOV.U32 R22, RZ, RZ, R24 ;  /* 0x000000ffff167224 */ /* 0x001fe400078e0018 */
[----:B------:R-:W-:Y:S01]  /*20e70*/  IMAD.MOV.U32 R23, RZ, RZ, R21 ;  /* 0x000000ffff177224 */ /* 0x000fe200078e0015 */
[----:B---3--:R-:W-:Y:S11]  /*20e80*/  HMMA.16816.F32 R8, R4, R26, R8 ;  /* 0x0000001a0408723c */ /* 0x008ff60000001808 */
[----:B------:R-:W-:Y:S11]  /*20e90*/  @!UPT UIADD3 URZ, URZ, URZ, URZ ;  /* 0x0000003f3f3ff290 */ /* 0x000ff6000fffe03f */
[----:B------:R-:W-:Y:S01]  /*20ea0*/  @!UPT UIADD3 URZ, URZ, URZ, URZ ;  /* 0x0000003f3f3ff290 */ /* 0x000fe2000fffe03f */
[----:B------:R-:W-:Y:S01]  /*20eb0*/  STL.64 [R1+0x970], R8 ;  /* 0x0009700801007387 */ /* 0x000fe20000100a00 */
[----:B------:R0:W-:Y:S03]  /*20ec0*/  STL.64 [R1+0x978], R10 ;  /* 0x0009780a01007387 */ /* 0x0001e60000100a00 */
[----:B0-----:R-:W2:Y:S01]  /*20ed0*/  LDL.LU.64 R10, [R1+0x1480] ;  /* 0x00148000010a7983 */ /* 0x001ea20000300a00 */
[----:B------:R-:W3:Y:S02]  /*20ee0*/  LDL.LU.64 R8, [R1+0x1478] ;  /* 0x0014780001087983 */ /* 0x000ee40000300a00 */
[----:B------:R-:W-:Y:S02]  /*20ef0*/  STL.64 [R1+0x1398], R22 ;  /* 0x0013981601007387 */ /* 0x000fe40000100a00 */
[----:B------:R0:W-:Y:S01]  /*20f00*/  STL.64 [R1+0x1360], R26 ;  /* 0x0013601a01007387 */ /* 0x0001e20000100a00 */
[----:B------:R-:W2:Y:S01]  /*20f10*/  LDL.LU R24, [R1+0x170] ;  /* 0x0001700001187983 */ /* 0x000ea20000300800 */
[----:B------:R-:W2:Y:S03]  /*20f20*/  LDL.LU R25, [R1+0x174] ;  /* 0x0001740001197983 */ /* 0x000ea60000300800 */
[----:B0-----:R-:W2:Y:S01]  /*20f30*/  LDL.LU R26, [R1+0x178] ;  /* 0x00017800011a7983 */ /* 0x001ea20000300800 */
[----:B------:R-:W2:Y:S02]  /*20f40*/  LDL.LU R27, [R1+0x17c] ;  /* 0x00017c00011b7983 */ /* 0x000ea40000300800 */
[----:B------:R-:W-:-:S02]  /*20f50*/  IMAD.MOV.U32 R22, RZ, RZ, R20 ;  /* 0x000000ffff167224 */ /* 0x000fc400078e0014 */
[----:B------:R-:W-:-:S05]  /*20f60*/  IMAD.MOV.U32 R23, RZ, RZ, R19 ;  /* 0x000000ffff177224 */ /* 0x000fca00078e0013 */
[----:B------:R-:W-:Y:S04]  /*20f70*/  STL.64 [R1+0x13b0], R22 ;  /* 0x0013b01601007387 */ /* 0x000fe80000100a00 */
[----:B--2---:R-:W-:Y:S01]  /*20f80*/  STL.64 [R1+0x1378], R26 ;  /* 0x0013781a01007387 */ /* 0x004fe20000100a00 */
[----:B------:R0:W-:Y:S03]  /*20f90*/  STL.64 [R1+0x1370], R24 ;  /* 0x0013701801007387 */ /* 0x0001e60000100a00 */
[----:B0-----:R-:W2:Y:S01]  /*20fa0*/  LDL.LU R24, [R1+0x180] ;  /* 0x0001800001187983 */ /* 0x001ea20000300800 */
[----:B------:R-:W2:Y:S02]  /*20fb0*/  LDL.LU R25, [R1+0x184] ;  /* 0x0001840001197983 */ /* 0x000ea40000300800 */
[----:B------:R-:W2:Y:S02]  /*20fc0*/  LDL.LU R26, [R1+0x188] ;  /* 0x00018800011a7983 */ /* 0x000ea40000300800 */
[----:B------:R-:W2:Y:S02]  /*20fd0*/  LDL.64 R22, [R1+0x78] ;  /* 0x0000780001167983 */ /* 0x000ea40000100a00 */
[----:B--2---:R0:W-:Y:S01]  /*20fe0*/  STL.64 [R1+0x13c8], R22 ;  /* 0x0013c81601007387 */ /* 0x0041e20000100a00 */
[----:B------:R-:W2:Y:S02]  /*20ff0*/  LDL.LU R20, [R1+0x5f0] ;  /* 0x0005f00001147983 */ /* 0x000ea40000300800 */
[----:B------:R-:W2:Y:S01]  /*21000*/  LDL.LU R21, [R1+0x5f4] ;  /* 0x0005f40001157983 */ /* 0x000ea20000300800 */
[----:B0-----:R-:W2:Y:S01]  /*21010*/  LDL.LU R22, [R1+0x5f8] ;  /* 0x0005f80001167983 */ /* 0x001ea20000300800 */
[----:B------:R-:W2:Y:S02]  /*21020*/  LDL.LU R23, [R1+0x5fc] ;  /* 0x0005fc0001177983 */ /* 0x000ea40000300800 */
[----:B------:R-:W-:Y:S01]  /*21030*/  IMAD.MOV.U32 R27, RZ, RZ, R28 ;  /* 0x000000ffff1b7224 */ /* 0x000fe200078e001c */
[----:B--2---:R0:W-:Y:S01]  /*21040*/  STL.64 [R1+0x13d8], R22 ;  /* 0x0013d81601007387 */ /* 0x0041e20000100a00 */
[----:B------:R-:W-:Y:S02]  /*21050*/  STL.64 [R1+0x13d0], R20 ;  /* 0x0013d01401007387 */ /* 0x000fe40000100a00 */
[----:B0-----:R-:W-:-:S02]  /*21060*/  IMAD.MOV.U32 R22, RZ, RZ, R18 ;  /* 0x000000ffff167224 */ /* 0x001fc400078e0012 */
[----:B------:R-:W-:-:S05]  /*21070*/  IMAD.MOV.U32 R23, RZ, RZ, R17 ;  /* 0x000000ffff177224 */ /* 0x000fca00078e0011 */
[----:B------:R-:W-:Y:S01]  /*21080*/  STL.64 [R1+0x13f0], R22 ;  /* 0x0013f01601007387 */ /* 0x000fe20000100a00 */
[----:B------:R-:W-:Y:S02]  /*21090*/  STL.64 [R1+0x1390], R26 ;  /* 0x0013901a01007387 */ /* 0x000fe40000100a00 */
[----:B------:R0:W-:Y:S02]  /*210a0*/  STL.64 [R1+0x1388], R24 ;  /* 0x0013881801007387 */ /* 0x0001e40000100a00 */
[----:B0-----:R-:W2:Y:S01]  /*210b0*/  LDL.LU R24, [R1+0x5b0] ;  /* 0x0005b00001187983 */ /* 0x001ea20000300800 */
[----:B------:R-:W2:Y:S02]  /*210c0*/  LDL.LU R25, [R1+0x5b4] ;  /* 0x0005b40001197983 */ /* 0x000ea40000300800 */
[----:B------:R-:W2:Y:S02]  /*210d0*/  LDL.LU R26, [R1+0x5b8] ;  /* 0x0005b800011a7983 */ /* 0x000ea40000300800 */
[----:B------:R-:W2:Y:S02]  /*210e0*/  LDL.LU R27, [R1+0x5bc] ;  /* 0x0005bc00011b7983 */ /* 0x000ea40000300800 */
[----:B------:R-:W-:-:S02]  /*210f0*/  IMAD.MOV.U32 R22, RZ, RZ, R16 ;  /* 0x000000ffff167224 */ /* 0x000fc400078e0010 */
[----:B----4-:R-:W-:Y:S02]  /*21100*/  IMAD.MOV.U32 R23, RZ, RZ, R15 ;  /* 0x000000ffff177224 */ /* 0x010fe400078e000f */
[----:B------:R-:W-:Y:S02]  /*21110*/  IMAD.MOV.U32 R18, RZ, RZ, R12 ;  /* 0x000000ffff127224 */ /* 0x000fe400078e000c */
[----:B------:R-:W-:Y:S01]  /*21120*/  IMAD.MOV.U32 R19, RZ, RZ, R11 ;  /* 0x000000ffff137224 */ /* 0x000fe200078e000b */
[----:B------:R0:W-:Y:S02]  /*21130*/  STL.64 [R1+0x1408], R22 ;  /* 0x0014081601007387 */ /* 0x0001e40000100a00 */
[----:B0-----:R-:W-:Y:S02]  /*21140*/  IMAD.MOV.U32 R22, RZ, RZ, R14 ;  /* 0x000000ffff167224 */ /* 0x001fe400078e000e */
[----:B------:R-:W-:Y:S01]  /*21150*/  IMAD.MOV.U32 R23, RZ, RZ, R13 ;  /* 0x000000ffff177224 */ /* 0x000fe200078e000d */
[----:B--2---:R-:W-:Y:S01]  /*21160*/  STL.64 [R1+0x13a8], R26 ;  /* 0x0013a81a01007387 */ /* 0x004fe20000100a00 */
[----:B------:R0:W-:Y:S03]  /*21170*/  STL.64 [R1+0x13a0], R24 ;  /* 0x0013a01801007387 */ /* 0x0001e60000100a00 */
[----:B0-----:R-:W2:Y:S01]  /*21180*/  LDL.LU R24, [R1+0x5d0] ;  /* 0x0005d00001187983 */ /* 0x001ea20000300800 */
[----:B------:R-:W2:Y:S02]  /*21190*/  LDL.LU R25, [R1+0x5d4] ;  /* 0x0005d40001197983 */ /* 0x000ea40000300800 */
[----:B------:R-:W4:Y:S02]  /*211a0*/  LDL.LU R26, [R1+0x5d8] ;  /* 0x0005d800011a7983 */ /* 0x000f240000300800 */
[----:B------:R-:W4:Y:S01]  /*211b0*/  LDL.LU R27, [R1+0x5dc] ;  /* 0x0005dc00011b7983 */ /* 0x000f220000300800 */
[----:B------:R0:W-:Y:S01]  /*211c0*/  STL.64 [R1+0x1428], R22 ;  /* 0x0014281601007387 */ /* 0x0001e20000100a00 */
[----:B------:R1:W-:Y:S02]  /*211d0*/  STL.64 [R1+0x1430], R18 ;  /* 0x0014301201007387 */ /* 0x0003e40000100a00 */
[----:B------:R-:W2:Y:S02]  /*211e0*/  LDL.LU R20, [R1+0x640] ;  /* 0x0006400001147983 */ /* 0x000ea40000300800 */
[----:B------:R-:W2:Y:S01]  /*211f0*/  LDL.LU R21, [R1+0x644] ;  /* 0x0006440001157983 */ /* 0x000ea20000300800 */
[----:B0-----:R-:W2:Y:S01]  /*21200*/  LDL.LU R22, [R1+0x648] ;  /* 0x0006480001167983 */ /* 0x001ea20000300800 */
[----:B------:R-:W2:Y:S02]  /*21210*/  LDL.LU R23, [R1+0x64c] ;  /* 0x00064c0001177983 */ /* 0x000ea40000300800 */
[----:B-1----:R-:W-:-:S02]  /*21220*/  IMAD.MOV.U32 R18, RZ, RZ, R10 ;  /* 0x000000ffff127224 */ /* 0x002fc400078e000a */
[----:B---3--:R-:W-:Y:S01]  /*21230*/  IMAD.MOV.U32 R19, RZ, RZ, R9 ;  /* 0x000000ffff137224 */ /* 0x008fe200078e0009 */
[----:B--2---:R-:W-:Y:S01]  /*21240*/  STL.64 [R1+0x1440], R22 ;  /* 0x0014401601007387 */ /* 0x004fe20000100a00 */
[----:B------:R0:W-:Y:S03]  /*21250*/  STL.64 [R1+0x1438], R20 ;  /* 0x0014381401007387 */ /* 0x0001e60000100a00 */
[----:B------:R-:W-:Y:S01]  /*21260*/  STL.64 [R1+0x1448], R18 ;  /* 0x0014481201007387 */ /* 0x000fe20000100a00 */
[----:B0-----:R-:W2:Y:S01]  /*21270*/  LDL.LU R20, [R1+0x650] ;  /* 0x0006500001147983 */ /* 0x001ea20000300800 */
[----:B------:R-:W2:Y:S02]  /*21280*/  LDL.LU R21, [R1+0x654] ;  /* 0x0006540001157983 */ /* 0x000ea40000300800 */
[----:B------:R-:W3:Y:S02]  /*21290*/  LDL.LU R22, [R1+0x658] ;  /* 0x0006580001167983 */ /* 0x000ee40000300800 */
[----:B------:R-:W3:Y:S01]  /*212a0*/  LDL.LU R23, [R1+0x65c] ;  /* 0x00065c0001177983 */ /* 0x000ee20000300800 */
[----:B------:R-:W2:Y:S01]  /*212b0*/  LDL.LU R12, [R1+0x200] ;  /* 0x00020000010c7983 */ /* 0x000ea20000300800 */
[----:B------:R-:W4:Y:S02]  /*212c0*/  LDL.LU R13, [R1+0x204] ;  /* 0x00020400010d7983 */ /* 0x000f240000300800 */
[----:B------:R-:W4:Y:S02]  /*212d0*/  LDL.LU R14, [R1+0x208] ;  /* 0x00020800010e7983 */ /* 0x000f240000300800 */
[----:B------:R-:W4:Y:S01]  /*212e0*/  LDL.LU R15, [R1+0x20c] ;  /* 0x00020c00010f7983 */ /* 0x000f220000300800 */
[----:B------:R-:W4:Y:S04]  /*212f0*/  LDL.64 R10, [R1+0x28] ;  /* 0x00002800010a7983 */ /* 0x000f280000100a00 */
[----:B---3--:R-:W-:Y:S01]  /*21300*/  STL.64 [R1+0x1458], R22 ;  /* 0x0014581601007387 */ /* 0x008fe20000100a00 */
[----:B--2---:R0:W-:Y:S03]  /*21310*/  STL.64 [R1+0x1450], R20 ;  /* 0x0014501401007387 */ /* 0x0041e60000100a00 */
[----:B0-----:R-:W2:Y:S01]  /*21320*/  LDL.LU R20, [R1+0x670] ;  /* 0x0006700001147983 */ /* 0x001ea20000300800 */
[----:B------:R-:W2:Y:S02]  /*21330*/  LDL.LU R21, [R1+0x674] ;  /* 0x0006740001157983 */ /* 0x000ea40000300800 */
[----:B------:R-:W2:Y:S02]  /*21340*/  LDL.LU R22, [R1+0x678] ;  /* 0x0006780001167983 */ /* 0x000ea40000300800 */
[----:B------:R-:W2:Y:S01]  /*21350*/  LDL.LU R23, [R1+0x67c] ;  /* 0x00067c0001177983 */ /* 0x000ea20000300800 */
[----:B----4-:R-:W-:Y:S01]  /*21360*/  STL.64 [R1+0x13c0], R26 ;  /* 0x0013c01a01007387 */ /* 0x010fe20000100a00 */
        /* <DEDUP_REMOVED lines=9> */
[----:B------:R-:W4:Y:S02]  /*21400*/  LDL.LU R26, [R1+0x608] ;  /* 0x00060800011a7983 */ /* 0x000f240000300800 */
[----:B------:R-:W4:Y:S01]  /*21410*/  LDL.LU R27, [R1+0x60c] ;  /* 0x00060c00011b7983 */ /* 0x000f220000300800 */
[----:B------:R-:W-:Y:S01]  /*21420*/  HMMA.16816.F32 R4, R4, R10, R12 ;  /* 0x0000000a0404723c */ /* 0x000fe2000000180c */
[----:B----4-:R-:W-:Y:S01]  /*21430*/  STL.64 [R1+0x1400], R26 ;  /* 0x0014001a01007387 */ /* 0x010fe20000100a00 */
[----:B---3--:R0:W-:Y:S03]  /*21440*/  STL.64 [R1+0x13f8], R24 ;  /* 0x0013f81801007387 */ /* 0x0081e60000100a00 */
[----:B0-----:R-:W3:Y:S01]  /*21450*/  LDL.LU R24, [R1+0x610] ;  /* 0x0006100001187983 */ /* 0x001ee20000300800 */
[----:B------:R-:W3:Y:S02]  /*21460*/  LDL.LU R25, [R1+0x614] ;  /* 0x0006140001197983 */ /* 0x000ee40000300800 */
[----:B------:R-:W4:Y:S02]  /*21470*/  LDL.LU R26, [R1+0x618] ;  /* 0x00061800011a7983 */ /* 0x000f240000300800 */
[----:B------:R-:W4:Y:S02]  /*21480*/  LDL.LU R27, [R1+0x61c] ;  /* 0x00061c00011b7983 */ /* 0x000f240000300800 */
[----:B------:R-:W-:-:S02]  /*21490*/  IMAD.MOV.U32 R19, RZ, RZ, R3 ;  /* 0x000000ffff137224 */ /* 0x000fc400078e0003 */
[----:B------:R-:W-:Y:S02]  /*214a0*/  IMAD.MOV.U32 R12, RZ, RZ, R10 ;  /* 0x000000ffff0c7224 */ /* 0x000fe400078e000a */
[----:B------:R-:W-:Y:S02]  /*214b0*/  IMAD.MOV.U32 R3, RZ, RZ, R11 ;  /* 0x000000ffff037224 */ /* 0x000fe400078e000b */
[----:B------:R-:W-:Y:S01]  /*214c0*/  IMAD.MOV.U32 R18, RZ, RZ, R8 ;  /* 0x000000ffff127224 */ /* 0x000fe200078e0008 */
[----:B----4-:R-:W-:Y:S01]  /*214d0*/  STL.64 [R1+0x1418], R26 ;  /* 0x0014181a01007387 */ /* 0x010fe20000100a00 */
[----:B---3--:R0:W-:Y:S03]  /*214e0*/  STL.64 [R1+0x1410], R24 ;  /* 0x0014101801007387 */ /* 0x0081e60000100a00 */
[----:B0-----:R-:W3:Y:S01]  /*214f0*/  LDL.LU R24, [R1+0x620] ;  /* 0x0006200001187983 */ /* 0x001ee20000300800 */
[----:B------:R-:W3:Y:S02]  /*21500*/  LDL.LU R25, [R1+0x624] ;  /* 0x0006240001197983 */ /* 0x000ee40000300800 */
[----:B------:R-:W3:Y:S02]  /*21510*/  LDL.LU R26, [R1+0x628] ;  /* 0x00062800011a7983 */ /* 0x000ee40000300800 */
[----:B------:R-:W3:Y:S01]  /*21520*/  LDL.LU R27, [R1+0x62c] ;  /* 0x00062c00011b7983 */ /* 0x000ee20000300800 */
[----:B------:R-:W4:Y:S01]  /*21530*/  LDL.LU.64 R14, [R1+0x1470] ;  /* 0x00147000010e7983 */ /* 0x000f220000300a00 */
[----:B------:R0:W-:Y:S02]  /*21540*/  STL.64 [R1+0x950], R4 ;  /* 0x0009500401007387 */ /* 0x0001e40000100a00 */
[----:B------:R1:W-:Y:S02]  /*21550*/  STL.64 [R1+0x958], R6 ;  /* 0x0009580601007387 */ /* 0x0003e40000100a00 */
[----:B------:R-:W2:Y:S01]  /*21560*/  LDL.LU.64 R10, [R1+0x1468] ;  /* 0x00146800010a7983 */ /* 0x000ea20000300a00 */
[----:B------:R-:W2:Y:S04]  /*21570*/  LDL.LU.64 R8, [R1+0x1460] ;  /* 0x0014600001087983 */ /* 0x000ea80000300a00 */
[----:B0-----:R-:W4:Y:S01]  /*21580*/  LDL.LU R4, [R1+0x660] ;  /* 0x0006600001047983 */ /* 0x001f220000300800 */
[----:B------:R-:W4:Y:S02]  /*21590*/  LDL.LU R5, [R1+0x664] ;  /* 0x0006640001057983 */ /* 0x000f240000300800 */
[----:B-1----:R-:W4:Y:S02]  /*215a0*/  LDL.LU R6, [R1+0x668] ;  /* 0x0006680001067983 */ /* 0x002f240000300800 */
[----:B------:R-:W4:Y:S01]  /*215b0*/  LDL.LU R7, [R1+0x66c] ;  /* 0x00066c0001077983 */ /* 0x000f220000300800 */
[C---:B--2---:R-:W-:Y:S01]  /*215c0*/  HMMA.16816.F32 R16, R8.reuse, R18, R20 ;  /* 0x000000120810723c */ /* 0x044fe20000001814 */
[----:B------:R-:W2:Y:S01]  /*215d0*/  LDL.LU.64 R22, [R1+0x1458] ;  /* 0x0014580001167983 */ /* 0x000ea20000300a00 */
[----:B------:R-:W2:Y:S11]  /*215e0*/  LDL.LU.64 R20, [R1+0x1450] ;  /* 0x0014500001147983 */ /* 0x000eb60000300a00 */
[----:B------:R-:W-:Y:S10]  /*215f0*/  @!UPT UIADD3 URZ, URZ, URZ, URZ ;  /* 0x0000003f3f3ff290 */ /* 0x000ff4000fffe03f */
[----:B------:R-:W-:Y:S01]  /*21600*/  STL.64 [R1+0x200], R16 ;  /* 0x0002001001007387 */ /* 0x000fe20000100a00 */
[----:B------:R0:W-:Y:S03]  /*21610*/  STL.64 [R1+0x208], R18 ;  /* 0x0002081201007387 */ /* 0x0001e60000100a00 */
[----:B0-----:R-:W2:Y:S01]  /*21620*/  LDL.LU.64 R18, [R1+0x1448] ;  /* 0x0014480001127983 */ /* 0x001ea20000300a00 */
[C---:B----4-:R-:W-:Y:S11]  /*21630*/  HMMA.16816.F32 R4, R8.reuse, R14, R4 ;  /* 0x0000000e0804723c */ /* 0x050ff60000001804 */
[----:B------:R-:W-:Y:S11]  /*21640*/  @!UPT UIADD3 URZ, URZ, URZ, URZ ;  /* 0x0000003f3f3ff290 */ /* 0x000ff6000fffe03f */
[----:B------:R-:W-:Y:S01]  /*21650*/  @!UPT UIADD3 URZ, URZ, URZ, URZ ;  /* 0x0000003f3f3ff290 */ /* 0x000fe2000fffe03f */
[----:B------:R-:W-:Y:S01]  /*21660*/  STL.64 [R1+0x230], R4 ;  /* 0x0002300401007387 */ /* 0x000fe20000100a00 */
[----:B------:R0:W-:Y:S02]  /*21670*/  STL.64 [R1+0x238], R6 ;  /* 0x0002380601007387 */ /* 0x0001e40000100a00 */
[----:B------:R1:W-:Y:S02]  /*21680*/  STL.64 [R1+0x1338], R14 ;  /* 0x0013380e01007387 */ /* 0x0003e40000100a00 */
[----:B0-----:R-:W-:Y:S02]  /*21690*/  IMAD.MOV.U32 R6, RZ, RZ, R12 ;  /* 0x000000ffff067224 */ /* 0x001fe400078e000c */
[----:B------:R-:W4:Y:S01]  /*216a0*/  LDL.LU R12, [R1+0x630] ;  /* 0x00063000010c7983 */ /* 0x000f220000300800 */
        /* <DEDUP_REMOVED lines=9> */
[----:B0-----:R-:W2:Y:S02]  /*21740*/  LDL.LU.64 R18, [R1+0x1430] ;  /* 0x0014300001127983 */ /* 0x001ea40000300a00 */
[C---:B--2---:R-:W-:Y:S02]  /*21750*/  HMMA.16816.F32 R16, R8.reuse, R18, R20 ;  /* 0x000000120810723c */ /* 0x044fe40000001814 */
[----:B------:R-:W3:Y:S11]  /*21760*/  LDL.LU.64 R22, [R1+0x1428] ;  /* 0x0014280001167983 */ /* 0x000ef60000300a00 */
[----:B------:R-:W-:Y:S10]  /*21770*/  @!UPT UIADD3 URZ, URZ, URZ, URZ ;  /* 0x0000003f3f3ff290 */ /* 0x000ff4000fffe03f */
[----:B------:R-:W-:Y:S01]  /*21780*/  STL.64 [R1+0x290], R16 ;  /* 0x0002901001007387 */ /* 0x000fe20000100a00 */
[----:B------:R0:W-:Y:S03]  /*21790*/  STL.64 [R1+0x298], R18 ;  /* 0x0002981201007387 */ /* 0x0001e60000100a00 */
[----:B0-----:R-:W4:Y:S01]  /*217a0*/  LDL.LU.64 R18, [R1+0x1420] ;  /* 0x0014200001127983 */ /* 0x001f220000300a00 */
[C---:B---3--:R-:W-:Y:S08]  /*217b0*/  HMMA.16816.F32 R20, R8.reuse, R22, R24 ;  /* 0x000000160814723c */ /* 0x048ff00000001818 */
[C---:B----4-:R-:W-:Y:S11]  /*217c0*/  HMMA.16816.F32 R12, R8.reuse, R18, R12 ;  /* 0x00000012080c723c */ /* 0x050ff6000000180c */
[----:B------:R-:W-:Y:S11]  /*217d0*/  @!UPT UIADD3 URZ, URZ, URZ, URZ ;  /* 0x0000003f3f3ff290 */ /* 0x000ff6000fffe03f */
[----:B------:R-:W-:Y:S01]  /*217e0*/  @!UPT UIADD3 URZ, URZ, URZ, URZ ;  /* 0x0000003f3f3ff290 */ /* 0x000fe2000fffe03f */
[----:B------:R-:W-:Y:S01]  /*217f0*/  STL.64 [R1+0x250], R12 ;  /* 0x0002500c01007387 */ /* 0x000fe20000100a00 */
[----:B------:R0:W-:Y:S03]  /*21800*/  STL.64 [R1+0x258], R14 ;  /* 0x0002580e01007387 */ /* 0x0001e60000100a00 */
[----:B0-----:R-:W2:Y:S01]  /*21810*/  LDL.LU.64 R14, [R1+0x108] ;  /* 0x00010800010e7983 */ /* 0x001ea20000300a00 */
[----:B------:R-:W-:Y:S02]  /*21820*/  STL.64 [R1+0x1328], R18 ;  /* 0x0013281201007387 */ /* 0x000fe40000100a00 */
[----:B------:R-:W3:Y:S02]  /*21830*/  LDL.LU.64 R26, [R1+0x1418] ;  /* 0x00141800011a7983 */ /* 0x000ee40000300a00 */
[----:B------:R-:W3:Y:S01]  /*21840*/  LDL.LU.64 R24, [R1+0x1410] ;  /* 0x0014100001187983 */ /* 0x000ee20000300a00 */
        /* <DEDUP_REMOVED lines=10> */
[----:B---3--:R-:W-:Y:S02]  /*218f0*/  HMMA.16816.F32 R20, R8, R22, R24 ;  /* 0x000000160814723c */ /* 0x008fe40000001818 */
[----:B------:R-:W3:Y:S01]  /*21900*/  LDL.LU.64 R26, [R1+0x13e8] ;  /* 0x0013e800011a7983 */ /* 0x000ee20000300a00 */
[----:B------:R-:W3:Y:S11]  /*21910*/  LDL.LU.64 R24, [R1+0x13e0] ;  /* 0x0013e00001187983 */ /* 0x000ef60000300a00 */
[----:B------:R-:W-:Y:S09]  /*21920*/  @!UPT UIADD3 URZ, URZ, URZ, URZ ;  /* 0x0000003f3f3ff290 */ /* 0x000ff2000fffe03f */
[----:B------:R-:W-:Y:S01]  /*21930*/  STL.64 [R1+0x350], R20 ;  /* 0x0003501401007387 */ /* 0x000fe20000100a00 */
[----:B------:R0:W-:Y:S03]  /*21940*/  STL.64 [R1+0x358], R22 ;  /* 0x0003581601007387 */ /* 0x0001e60000100a00 */
[----:B0-----:R-:W4:Y:S01]  /*21950*/  LDL.LU.64 R22, [R1+0x13d8] ;  /* 0x0013d80001167983 */ /* 0x001f220000300a00 */
[----:B------:R-:W4:Y:S02]  /*21960*/  LDL.LU.64 R20, [R1+0x13d0] ;  /* 0x0013d00001147983 */ /* 0x000f240000300a00 */
[----:B------:R-:W-:Y:S02]  /*21970*/  IMAD.MOV.U32 R18, RZ, RZ, R2 ;  /* 0x000000ffff127224 */ /* 0x000fe400078e0002 */
[----:B------:R-:W-:-:S07]  /*21980*/  IMAD.MOV.U32 R19, RZ, RZ, R0 ;  /* 0x000000ffff137224 */ /* 0x000fce00078e0000 */
[C---:B----4-:R-:W-:Y:S01]  /*21990*/  HMMA.16816.F32 R16, R8.reuse, R18, R20 ;  /* 0x000000120810723c */ /* 0x050fe20000001814 */
[----:B------:R-:W3:Y:S11]  /*219a0*/  LDL.LU.64 R22, [R1+0x13c8] ;  /* 0x0013c80001167983 */ /* 0x000ef60000300a00 */
[----:B------:R-:W-:Y:S11]  /*219b0*/  @!UPT UIADD3 URZ, URZ, URZ, URZ ;  /* 0x0000003f3f3ff290 */ /* 0x000ff6000fffe03f */
[----:B------:R-:W-:Y:S01]  /*219c0*/  STL.64 [R1+0x430], R16 ;  /* 0x0004301001007387 */ /* 0x000fe20000100a00 */
[----:B------:R0:W-:Y:S03]  /*219d0*/  STL.64 [R1+0x438], R18 ;  /* 0x0004381201007387 */ /* 0x0001e60000100a00 */
[----:B0-----:R-:W4:Y:S01]  /*219e0*/  LDL.LU.64 R18, [R1+0xd8] ;  /* 0x0000d80001127983 */ /* 0x001f220000300a00 */
[----:B------:R-:W-:Y:S01]  /*219f0*/  IMAD.MOV.U32 R7, RZ, RZ, R3 ;  /* 0x000000ffff077224 */ /* 0x000fe200078e0003 */
[C---:B---3--:R-:W-:Y:S01]  /*21a00*/  HMMA.16816.F32 R24, R8.reuse, R22, R24 ;  /* 0x000000160818723c */ /* 0x048fe20000001818 */
[----:B------:R-:W-:Y:S02]  /*21a10*/  IMAD.MOV.U32 R3, RZ, RZ, R22 ;  /* 0x000000ffff037224 */ /* 0x000fe400078e0016 */
[----:B------:R-:W-:Y:S01]  /*21a20*/  IMAD.MOV.U32 R0, RZ, RZ, R23 ;  /* 0x000000ffff007224 */ /* 0x000fe200078e0017 */
[----:B----4-:R0:W-:Y:S04]  /*21a30*/  STL.64 [R1+0x1330], R18 ;  /* 0x0013301201007387 */ /* 0x0101e80000100a00 */
[----:B0-----:R-:W3:Y:S11]  /*21a40*/  LDL.LU.64 R18, [R1+0xe8] ;  /* 0x0000e80001127983 */ /* 0x001ef60000300a00 */
[----:B------:R-:W-:Y:S04]  /*21a50*/  @!UPT UIADD3 URZ, URZ, URZ, URZ ;  /* 0x0000003f3f3ff290 */ /* 0x000fe8000fffe03f */
[----:B------:R-:W-:Y:S02]  /*21a60*/  STL.64 [R1+0x500], R24 ;  /* 0x0005001801007387 */ /* 0x000fe40000100a00 */
[----:B------:R0:W-:Y:S02]  /*21a70*/  STL.64 [R1+0x508], R26 ;  /* 0x0005081a01007387 */ /* 0x0001e40000100a00 */
[----:B0-----:R-:W4:Y:S01]  /*21a80*/  LDL.LU.64 R26, [R1+0x13c0] ;  /* 0x0013c000011a7983 */ /* 0x001f220000300a00 */
[----:B------:R-:W4:Y:S02]  /*21a90*/  LDL.LU.64 R24, [R1+0x13b8] ;  /* 0x0013b80001187983 */ /* 0x000f240000300a00 */
[----:B------:R-:W4:Y:S02]  /*21aa0*/  LDL.LU.64 R22, [R1+0x13b0] ;  /* 0x0013b00001167983 */ /* 0x000f240000300a00 */
[C---:B----4-:R-:W-:Y:S01]  /*21ab0*/  HMMA.16816.F32 R20, R8.reuse, R22, R24 ;  /* 0x000000160814723c */ /* 0x050fe20000001818 */
[----:B------:R-:W4:Y:S01]  /*21ac0*/  LDL.LU.64 R26, [R1+0x13a8] ;  /* 0x0013a800011a7983 */ /* 0x000f220000300a00 */
[----:B------:R-:W4:Y:S11]  /*21ad0*/  LDL.LU.64 R24, [R1+0x13a0] ;  /* 0x0013a00001187983 */ /* 0x000f360000300a00 */
[----:B------:R-:W-:Y:S10]  /*21ae0*/  @!UPT UIADD3 URZ, URZ, URZ, URZ ;  /* 0x0000003f3f3ff290 */ /* 0x000ff4000fffe03f */
        /* <DEDUP_REMOVED lines=18> */
[----:B------:R-:W4:Y:S11]  /*21c10*/  LDL.LU.64 R26, [R1+0x1360] ;  /* 0x00136000011a7983 */ /* 0x000f360000300a00 */
[----:B------:R-:W-:Y:S10]  /*21c20*/  @!UPT UIADD3 URZ, URZ, URZ, URZ ;  /* 0x0000003f3f3ff290 */ /* 0x000ff4000fffe03f */
[----:B------:R-:W-:Y:S01]  /*21c30*/  STL.64 [R1+0xa80], R20 ;  /* 0x000a801401007387 */ /* 0x000fe20000100a00 */
[----:B------:R0:W-:Y:S03]  /*21c40*/  STL.64 [R1+0xa88], R22 ;  /* 0x000a881601007387 */ /* 0x0001e60000100a00 */
[----:B0-----:R-:W4:Y:S01]  /*21c50*/  LDL.LU.64 R22, [R1+0x1358] ;  /* 0x0013580001167983 */ /* 0x001f220000300a00 */
[----:B------:R-:W4:Y:S03]  /*21c60*/  LDL.LU.64 R20, [R1+0x1350] ;  /* 0x0013500001147983 */ /* 0x000f260000300a00 */
[----:B------:R-:W0:Y:S01]  /*21c70*/  S2R R29, SR_TID.X ;  /* 0x00000000001d7919 */ /* 0x000e220000002100 */
[----:B----4-:R-:W-:Y:S11]  /*21c80*/  HMMA.16816.F32 R20, R8, R26, R20 ;  /* 0x0000001a0814723c */ /* 0x010ff60000001814 */
[----:B------:R-:W-:Y:S11]  /*21c90*/  @!UPT UIADD3 URZ, URZ, URZ, URZ ;  /* 0x0000003f3f3ff290 */ /* 0x000ff6000fffe03f */
[----:B------:R-:W-:Y:S01]  /*21ca0*/  @!UPT UIADD3 URZ, URZ, URZ, URZ ;  /* 0x0000003f3f3ff290 */ /* 0x000fe2000fffe03f */
[----:B------:R-:W-:Y:S01]  /*21cb0*/  STL.64 [R1+0xa70], R20 ;  /* 0x000a701401007387 */ /* 0x000fe20000100a00 */
[----:B------:R1:W-:Y:S03]  /*21cc0*/  STL.64 [R1+0xa78], R22 ;  /* 0x000a781601007387 */ /* 0x0003e60000100a00 */
[----:B-1----:R-:W4:Y:S01]  /*21cd0*/  LDL.LU.64 R22, [R1+0x1348] ;  /* 0x0013480001167983 */ /* 0x002f220000300a00 */
[----:B------:R-:W4:Y:S01]  /*21ce0*/  LDL.LU.64 R20, [R1+0x1340] ;  /* 0x0013400001147983 */ /* 0x000f220000300a00 */
[C---:B0-----:R-:W-:Y:S01]  /*21cf0*/  LOP3.LUT R28, R29.reuse, 0x7, RZ, 0xc0, !PT ;  /* 0x000000071d1c7812 */ /* 0x041fe200078ec0ff */
[----:B------:R-:W-:-:S04]  /*21d00*/  IMAD.SHL.U32 R2, R29, 0x2, RZ ;  /* 0x000000021d027824 */ /* 0x000fc800078e00ff */
[----:B------:R-:W-:Y:S02]  /*21d10*/  IMAD R28, R28, 0x110, RZ ;  /* 0x000001101c1c7824 */ /* 0x000fe400078e02ff */
[----:B------:R-:W-:-:S03]  /*21d20*/  IMAD.SHL.U32 R29, R29, 0x80, RZ ;  /* 0x000000801d1d7824 */ /* 0x000fc600078e00ff */
[----:B------:R-:W-:-:S04]  /*21d30*/  LOP3.LUT R28, R28, 0x10, R2, 0x78, !PT ;  /* 0x000000101c1c7812 */ /* 0x000fc800078e7802 */
[----:B------:R-:W-:-:S04]  /*21d40*/  LOP3.LUT R28, R28, 0x800, R29, 0xf8, !PT ;  /* 0x000008001c1c7812 */ /* 0x000fc800078ef81d */
[----:B------:R-:W-:Y:S01]  /*21d50*/  LOP3.LUT R28, R28, 0x60, RZ, 0x3c, !PT ;  /* 0x000000601c1c7812 */ /* 0x000fe200078e3cff */
[----:B------:R0:W-:Y:S01]  /*21d60*/  STL [R1+0x127c], R26 ;  /* 0x00127c1a01007387 */ /* 0x0001e20000100800 */
[----:B------:R1:W-:Y:S02]  /*21d70*/  STL [R1+0x1278], R27 ;  /* 0x0012781b01007387 */ /* 0x0003e40000100800 */
[----:B------:R-:W2:Y:S02]  /*21d80*/  LDL.LU R24, [R1+0x850] ;  /* 0x0008500001187983 */ /* 0x000ea40000300800 */
[----:B------:R-:W2:Y:S01]  /*21d90*/  LDL.LU R25, [R1+0x854] ;  /* 0x0008540001197983 */ /* 0x000ea20000300800 */
[----:B0-----:R-:W2:Y:S01]  /*21da0*/  LDL.LU R26, [R1+0x858] ;  /* 0x00085800011a7983 */ /* 0x001ea20000300800 */
[----:B-1----:R-:W2:Y:S01]  /*21db0*/  LDL.LU R27, [R1+0x85c] ;  /* 0x00085c00011b7983 */ /* 0x002ea20000300800 */
[----:B----4-:R-:W-:Y:S02]  /*21dc0*/  HMMA.16816.F32 R4, R8, R6, R20 ;  /* 0x000000060804723c */ /* 0x010fe40000001814 */
[----:B------:R-:W0:Y:S04]  /*21dd0*/  LDSM.16.MT88.4 R8, [R28+0x9080] ;  /* 0x009080001c08783b */ /* 0x000e280000004200 */
[----:B------:R-:W3:Y:S11]  /*21de0*/  LDL.LU R20, [R1+0x860] ;  /* 0x0008600001147983 */ /* 0x000ef60000300800 */
[----:B------:R-:W-:Y:S06]  /*21df0*/  @!UPT UIADD3 URZ, URZ, URZ, URZ ;  /* 0x0000003f3f3ff290 */ /* 0x000fec000fffe03f */
[----:B------:R-:W-:Y:S01]  /*21e00*/  STL.64 [R1+0xa20], R4 ;  /* 0x000a200401007387 */ /* 0x000fe20000100a00 */
[----:B------:R-:W-:Y:S02]  /*21e10*/  STL.64 [R1+0xa28], R6 ;  /* 0x000a280601007387 */ /* 0x000fe40000100a00 */
[----:B------:R-:W3:Y:S02]  /*21e20*/  LDL.LU R21, [R1+0x864] ;  /* 0x0008640001157983 */ /* 0x000ee40000300800 */
[----:B------:R-:W3:Y:S01]  /*21e30*/  LDL.LU R22, [R1+0x868] ;  /* 0x0008680001167983 */ /* 0x000ee20000300800 */
[----:B------:R-:W3:Y:S04]  /*21e40*/  LDL.LU R23, [R1+0x86c] ;  /* 0x00086c0001177983 */ /* 0x000ee80000300800 */
[----:B------:R-:W1:Y:S04]  /*21e50*/  LDSM.16.MT88.4 R4, [R28+0x9000] ;  /* 0x009000001c04783b */ /* 0x000e680000004200 */
[----:B0-----:R-:W-:Y:S01]  /*21e60*/  STL.64 [R1+0x1250], R10 ;  /* 0x0012500a01007387 */ /* 0x001fe20000100a00 */
[----:B------:R0:W-:Y:S03]  /*21e70*/  STL.64 [R1+0x1248], R8 ;  /* 0x0012480801007387 */ /* 0x0001e60000100a00 */
[----:B0-----:R-:W1:Y:S01]  /*21e80*/  LDL.LU R8, [R1+0x880] ;  /* 0x0008800001087983 */ /* 0x001e620000300800 */
[----:B------:R-:W1:Y:S02]  /*21e90*/  LDL.LU R9, [R1+0x884] ;  /* 0x0008840001097983 */ /* 0x000e640000300800 */
[----:B------:R-:W1:Y:S02]  /*21ea0*/  LDL.LU R10, [R1+0x888] ;  /* 0x00088800010a7983 */ /* 0x000e640000300800 */
[----:B------:R-:W1:Y:S02]  /*21eb0*/  LDL.LU R11, [R1+0x88c] ;  /* 0x00088c00010b7983 */ /* 0x000e640000300800 */
[----:B--2---:R-:W-:Y:S01]  /*21ec0*/  IMAD.MOV.U32 R2, RZ, RZ, R15 ;  /* 0x000000ffff027224 */ /* 0x004fe200078e000f */
[C---:B-1----:R-:W-:Y:S11]  /*21ed0*/  HMMA.16816.F32 R8, R4.reuse, R14, R8 ;  /* 0x0000000e0408723c */ /* 0x042ff60000001808 */
[----:B------:R-:W-:Y:S11]  /*21ee0*/  @!UPT UIADD3 URZ, URZ, URZ, URZ ;  /* 0x0000003f3f3ff290 */ /* 0x000ff6000fffe03f */
[----:B------:R-:W-:Y:S01]  /*21ef0*/  @!UPT UIADD3 URZ, URZ, URZ, URZ ;  /* 0x0000003f3f3ff290 */ /* 0x000fe2000fffe03f */
[----:B------:R0:W-:Y:S01]  /*21f00*/  STL.64 [R1+0x190], R8 ;  /* 0x0001900801007387 */ /* 0x0001e20000100a00 */
[----:B------:R-:W-:Y:S02]  /*21f10*/  STL.64 [R1+0x198], R10 ;  /* 0x0001980a01007387 */ /* 0x000fe40000100a00 */
[----:B0-----:R-:W-:Y:S02]  /*21f20*/  IMAD.MOV.U32 R8, RZ, RZ, R14 ;  /* 0x000000ffff087224 */ /* 0x001fe400078e000e */
[----:B------:R-:W2:Y:S01]  /*21f30*/  LDL.LU.64 R14, [R1+0x1338] ;  /* 0x00133800010e7983 */ /* 0x000ea20000300a00 */
[----:B------:R-:W-:Y:S02]  /*21f40*/  STL [R1+0x1284], R2 ;  /* 0x0012840201007387 */ /* 0x000fe40000100800 */
[----:B------:R0:W-:Y:S02]  /*21f50*/  STL [R1+0x1280], R8 ;  /* 0x0012800801007387 */ /* 0x0001e40000100800 */
[----:B0-----:R-:W2:Y:S01]  /*21f60*/  LDL.LU R8, [R1+0x870] ;  /* 0x0008700001087983 */ /* 0x001ea20000300800 */
[----:B------:R-:W2:Y:S02]  /*21f70*/  LDL.LU R9, [R1+0x874] ;  /* 0x0008740001097983 */ /* 0x000ea40000300800 */
[----:B------:R-:W2:Y:S02]  /*21f80*/  LDL.LU R10, [R1+0x878] ;  /* 0x00087800010a7983 */ /* 0x000ea40000300800 */
[----:B------:R-:W2:Y:S01]  /*21f90*/  LDL.LU R11, [R1+0x87c] ;  /* 0x00087c00010b7983 */ /* 0x000ea20000300800 */
[C---:B---3--:R-:W-:Y:S08]  /*21fa0*/  HMMA.16816.F32 R20, R4.reuse, R18, R20 ;  /* 0x000000120414723c */ /* 0x048ff00000001814 */
[----:B--2---:R-:W-:Y:S11]  /*21fb0*/  HMMA.16816.F32 R8, R4, R14, R8 ;  /* 0x0000000e0408723c */ /* 0x004ff60000001808 */
[----:B------:R-:W-:Y:S11]  /*21fc0*/  @!UPT UIADD3 URZ, URZ, URZ, URZ ;  /* 0x0000003f3f3ff290 */ /* 0x000ff6000fffe03f */
[----:B------:R-:W-:Y:S01]  /*21fd0*/  @!UPT UIADD3 URZ, URZ, URZ, URZ ;  /* 0x0000003f3f3ff290 */ /* 0x000fe2000fffe03f */
[----:B------:R0:W-:Y:S01]  /*21fe0*/  STL.64 [R1+0x1c0], R8 ;  /* 0x0001c00801007387 */ /* 0x0001e20000100a00 */
[----:B------:R1:W-:Y:S02]  /*21ff0*/  STL.64 [R1+0x1c8], R10 ;  /* 0x0001c80a01007387 */ /* 0x0003e40000100a00 */
[----:B------:R-:W2:Y:S02]  /*22000*/  LDL.LU R12, [R1+0x820] ;  /* 0x00082000010c7983 */ /* 0x000ea40000300800 */
[----:B------:R-:W2:Y:S02]  /*22010*/  LDL.LU R13, [R1+0x824] ;  /* 0x00082400010d7983 */ /* 0x000ea40000300800 */
[----:B0-----:R-:W-:Y:S02]  /*22020*/  IMAD.MOV.U32 R9, RZ, RZ, R15 ;  /* 0x000000ffff097224 */ /* 0x001fe400078e000f */
[----:B-1----:R-:W-:Y:S02]  /*22030*/  IMAD.MOV.U32 R10, RZ, RZ, R14 ;  /* 0x000000ffff0a7224 */ /* 0x002fe400078e000e */
[----:B------:R-:W2:Y:S01]  /*22040*/  LDL.LU R14, [R1+0x828] ;  /* 0x00082800010e7983 */ /* 0x000ea20000300800 */
[----:B------:R-:W2:Y:S02]  /*22050*/  LDL.LU R15, [R1+0x82c] ;  /* 0x00082c00010f7983 */ /* 0x000ea40000300800 */
[----:B------:R-:W-:Y:S02]  /*22060*/  STL.64 [R1+0x1f0], R20 ;  /* 0x0001f01401007387 */ /* 0x000fe40000100a00 */
[----:B------:R0:W-:Y:S02]  /*22070*/  STL.64 [R1+0x1f8], R22 ;  /* 0x0001f81601007387 */ /* 0x0001e40000100a00 */
[----:B------:R-:W-:-:S02]  /*22080*/  IMAD.MOV.U32 R11, RZ, RZ, R19 ;  /* 0x000000ffff0b7224 */ /* 0x000fc400078e0013 */
[----:B0-----:R-:W-:Y:S02]  /*22090*/  IMAD.MOV.U32 R23, RZ, RZ, R18 ;  /* 0x000000ffff177224 */ /* 0x001fe400078e0012 */
[----:B------:R-:W3:Y:S03]  /*220a0*/  LDL.LU.64 R18, [R1+0x1330] ;  /* 0x0013300001127983 */ /* 0x000ee60000300a00 */
[----:B------:R0:W-:Y:S02]  /*220b0*/  STL [R1+0x1298], R23 ;  /* 0x0012981701007387 */ /* 0x0001e40000100800 */
[----:B0-----:R-:W4:Y:S01]  /*220c0*/  LDL.LU.64 R22, [R1+0xb8] ;  /* 0x0000b80001167983 */ /* 0x001f220000300a00 */
[C---:B---3--:R-:W-:Y:S01]  /*220d0*/  HMMA.16816.F32 R24, R4.reuse, R18, R24 ;  /* 0x000000120418723c */ /* 0x048fe20000001818 */
[----:B------:R-:W-:Y:S11]  /*220e0*/  IMAD.MOV.U32 R28, RZ, RZ, R19 ;  /* 0x000000ffff1c7224 */ /* 0x000ff600078e0013 */
[----:B------:R-:W-:Y:S11]  /*220f0*/  @!UPT UIADD3 URZ, URZ, URZ, URZ ;  /* 0x0000003f3f3ff290 */ /* 0x000ff6000fffe03f */
[----:B------:R-:W-:Y:S01]  /*22100*/  STL.64 [R1+0x240], R24 ;  /* 0x0002401801007387 */ /* 0x000fe20000100a00 */
[----:B------:R0:W-:Y:S02]  /*22110*/  STL.64 [R1+0x248], R26 ;  /* 0x0002481a01007387 */ /* 0x0001e40000100a00 */
[----:B0-----:R-:W-:Y:S02]  /*22120*/  IMAD.MOV.U32 R27, RZ, RZ, R18 ;  /* 0x000000ffff1b7224 */ /* 0x001fe400078e0012 */
[----:B------:R-:W3:Y:S01]  /*22130*/  LDL.LU.64 R18, [R1+0x1328] ;  /* 0x0013280001127983 */ /* 0x000ee20000300a00 */
[----:B------:R-:W-:Y:S02]  /*22140*/  STL [R1+0x12a0], R28 ;  /* 0x0012a01c01007387 */ /* 0x000fe40000100800 */
[----:B------:R0:W-:Y:S02]  /*22150*/  STL [R1+0x129c], R27 ;  /* 0x00129c1b01007387 */ /* 0x0001e40000100800 */
[----:B------:R-:W3:Y:S01]  /*22160*/  LDL.LU R24, [R1+0x840] ;  /* 0x0008400001187983 */ /* 0x000ee20000300800 */
[----:B------:R-:W3:Y:S01]  /*22170*/  LDL.LU R25, [R1+0x844] ;  /* 0x0008440001197983 */ /* 0x000ee20000300800 */
[----:B------:R-:W3:Y:S03]  /*22180*/  LDL.LU R26, [R1+0x848] ;  /* 0x00084800011a7983 */ /* 0x000ee60000300800 */
[----:B0-----:R-:W3:Y:S02]  /*22190*/  LDL.LU R27, [R1+0x84c] ;  /* 0x00084c00011b7983 */ /* 0x001ee40000300800 */
[----:B---3--:R-:W-:Y:S11]  /*221a0*/  HMMA.16816.F32 R24, R4, R18, R24 ;  /* 0x000000120418723c */ /* 0x008ff60000001818 */
[----:B------:R-:W-:Y:S11]  /*221b0*/  @!UPT UIADD3 URZ, URZ, URZ, URZ ;  /* 0x0000003f3f3ff290 */ /* 0x000ff6000fffe03f */
[----:B------:R-:W-:Y:S01]  /*221c0*/  @!UPT UIADD3 URZ, URZ, URZ, URZ ;  /* 0x0000003f3f3ff290 */ /* 0x000fe2000fffe03f */
[----:B------:R-:W-:Y:S01]  /*221d0*/  STL.64 [R1+0x1e0], R24 ;  /* 0x0001e01801007387 */ /* 0x000fe20000100a00 */
[----:B------:R0:W-:Y:S02]  /*221e0*/  STL.64 [R1+0x1e8], R26 ;  /* 0x0001e81a01007387 */ /* 0x0001e40000100a00 */
[----:B0-----:R-:W-:Y:S02]  /*221f0*/  IMAD.MOV.U32 R26, RZ, RZ, R18 ;  /* 0x000000ffff1a7224 */ /* 0x001fe400078e0012 */
[----:B------:R-:W-:-:S05]  /*22200*/  IMAD.MOV.U32 R18, RZ, RZ, R19 ;  /* 0x000000ffff127224 */ /* 0x000fca00078e0013 */
[----:B------:R0:W-:Y:S04]  /*22210*/  STL [R1+0x1320], R18 ;  /* 0x0013201201007387 */ /* 0x0001e80000100800 */
[----:B0-----:R-:W2:Y:S01]  /*22220*/  LDL.LU.64 R18, [R1+0xa8] ;  /* 0x0000a80001127983 */ /* 0x001ea20000300a00 */
[----:B------:R0:W-:Y:S02]  /*22230*/  STL [R1+0x12a4], R26 ;  /* 0x0012a41a01007387 */ /* 0x0001e40000100800 */
[----:B------:R-:W3:Y:S02]  /*22240*/  LDL.LU R24, [R1+0x830] ;  /* 0x0008300001187983 */ /* 0x000ee40000300800 */
[----:B------:R-:W3:Y:S01]  /*22250*/  LDL.LU R25, [R1+0x834] ;  /* 0x0008340001197983 */ /* 0x000ee20000300800 */
[----:B0-----:R-:W3:Y:S01]  /*22260*/  LDL.LU R26, [R1+0x838] ;  /* 0x00083800011a7983 */ /* 0x001ee20000300800 */
[----:B------:R-:W3:Y:S02]  /*22270*/  LDL.LU R27, [R1+0x83c] ;  /* 0x00083c00011b7983 */ /* 0x000ee40000300800 */
[----:B----4-:R-:W-:Y:S01]  /*22280*/  IMAD.MOV.U32 R8, RZ, RZ, R23 ;  /* 0x000000ffff087224 */ /* 0x010fe200078e0017 */
[----:B---3--:R-:W-:Y:S11]  /*22290*/  HMMA.16816.F32 R24, R4, R22, R24 ;  /* 0x000000160418723c */ /* 0x008ff60000001818 */
[----:B------:R-:W-:Y:S11]  /*222a0*/  @!UPT UIADD3 URZ, URZ, URZ, URZ ;  /* 0x0000003f3f3ff290 */ /* 0x000ff6000fffe03f */
[----:B------:R-:W-:Y:S01]  /*222b0*/  @!UPT UIADD3 URZ, URZ, URZ, URZ ;  /* 0x0000003f3f3ff290 */ /* 0x000fe2000fffe03f */
[----:B------:R0:W-:Y:S01]  /*222c0*/  STL.64 [R1+0x210], R24 ;  /* 0x0002101801007387 */ /* 0x0001e20000100a00 */
[----:B------:R1:W-:Y:S03]  /*222d0*/  STL.64 [R1+0x218], R26 ;  /* 0x0002181a01007387 */ /* 0x0003e60000100a00 */
[----:B0-----:R-:W3:Y:S01]  /*222e0*/  LDL.LU R24, [R1+0x810] ;  /* 0x0008100001187983 */ /* 0x001ee20000300800 */
[----:B------:R-:W3:Y:S02]  /*222f0*/  LDL.LU R25, [R1+0x814] ;  /* 0x0008140001197983 */ /* 0x000ee40000300800 */
[----:B-1----:R-:W3:Y:S02]  /*22300*/  LDL.LU R26, [R1+0x818] ;  /* 0x00081800011a7983 */ /* 0x002ee40000300800 */
[----:B------:R-:W3:Y:S01]  /*22310*/  LDL.LU R27, [R1+0x81c] ;  /* 0x00081c00011b7983 */ /* 0x000ee20000300800 */
[----:B------:R0:W-:Y:S01]  /*22320*/  STL.64 [R1+0x1290], R10 ;  /* 0x0012900a01007387 */ /* 0x0001e20000100a00 */
[----:B------:R-:W-:Y:S03]  /*22330*/  STL.64 [R1+0x1288], R8 ;  /* 0x0012880801007387 */ /* 0x000fe60000100a00 */
[----:B0-----:R-:W4:Y:S04]  /*22340*/  LDL.LU.64 R10, [R1+0x68] ;  /* 0x00006800010a7983 */ /* 0x001f280000300a00 */
[----:B----4-:R0:W-:Y:S02]  /*22350*/  STL.64 [R1+0x12e8], R10 ;  /* 0x0012e80a01007387 */ /* 0x0101e40000100a00 */
[----:B0-----:R-:W-:-:S02]  /*22360*/  IMAD.MOV.U32 R10, RZ, RZ, R3 ;  /* 0x000000ffff0a7224 */ /* 0x001fc400078e0003 */
[----:B------:R-:W-:-:S05]  /*22370*/  IMAD.MOV.U32 R11, RZ, RZ, R0 ;  /* 0x000000ffff0b7224 */ /* 0x000fca00078e0000 */
[----:B------:R0:W-:Y:S04]  /*22380*/  STL.64 [R1+0x1300], R10 ;  /* 0x0013000a01007387 */ /* 0x0001e80000100a00 */
[----:B0-----:R-:W4:Y:S01]  /*22390*/  LDL.LU.64 R10, [R1+0x88] ;  /* 0x00008800010a7983 */ /* 0x001f220000300a00 */
[C---:B--2---:R-:W-:Y:S01]  /*223a0*/  HMMA.16816.F32 R12, R4.reuse, R18, R12 ;  /* 0x00000012040c723c */ /* 0x044fe2000000180c */
[----:B------:R-:W-:Y:S02]  /*223b0*/  IMAD.MOV.U32 R21, RZ, RZ, R18 ;  /* 0x000000ffff157224 */ /* 0x000fe400078e0012 */
[----:B----4-:R0:W-:Y:S04]  /*223c0*/  STL.64 [R1+0x1318], R10 ;  /* 0x0013180a01007387 */ /* 0x0101e80000100a00 */
[----:B0-----:R-:W2:Y:S01]  /*223d0*/  LDL.LU.64 R10, [R1+0x98] ;  /* 0x00009800010a7983 */ /* 0x001ea20000300a00 */
[----:B------:R-:W4:Y:S02]  /*223e0*/  LDL.LU R18, [R1+0x1320] ;  /* 0x0013200001127983 */ /* 0x000f240000300800 */
[----:B------:R-:W-:Y:S11]  /*223f0*/  IMAD.MOV.U32 R17, RZ, RZ, R19 ;  /* 0x000000ffff117224 */ /* 0x000ff600078e0013 */
[----:B------:R-:W-:Y:S02]  /*22400*/  @!UPT UIADD3 URZ, URZ, URZ, URZ ;  /* 0x0000003f3f3ff290 */ /* 0x000fe4000fffe03f */
[----:B------:R-:W-:Y:S01]  /*22410*/  STL.64 [R1+0x260], R12 ;  /* 0x0002600c01007387 */ /* 0x000fe20000100a00 */
[----:B------:R-:W-:Y:S04]  /*22420*/  STL.64 [R1+0x268], R14 ;  /* 0x0002680e01007387 */ /* 0x000fe80000100a00 */
[----:B----4-:R-:W-:Y:S01]  /*22430*/  STL [R1+0x12e4], R18 ;  /* 0x0012e41201007387 */ /* 0x010fe20000100800 */
[----:B------:R0:W-:Y:S02]  /*22440*/  STL [R1+0x12e0], R17 ;  /* 0x0012e01101007387 */ /* 0x0001e40000100800 */
[----:B------:R-:W4:Y:S01]  /*22450*/  LDL.LU R16, [R1+0x7e0] ;  /* 0x0007e00001107983 */ /* 0x000f220000300800 */
[----:B0-----:R-:W4:Y:S01]  /*22460*/  LDL.LU R17, [R1+0x7e4] ;  /* 0x0007e40001117983 */ /* 0x001f220000300800 */
[----:B------:R-:W2:Y:S02]  /*22470*/  LDL.LU R18, [R1+0x7e8] ;  /* 0x0007e80001127983 */ /* 0x000ea40000300800 */
[----:B------:R-:W2:Y:S02]  /*22480*/  LDL.LU R19, [R1+0x7ec] ;  /* 0x0007ec0001137983 */ /* 0x000ea40000300800 */
[----:B--2---:R-:W-:Y:S01]  /*22490*/  STL.64 [R1+0x12f8], R18 ;  /* 0x0012f81201007387 */ /* 0x004fe20000100a00 */
[----:B----4-:R0:W-:Y:S03]  /*224a0*/  STL.64 [R1+0x12f0], R16 ;  /* 0x0012f01001007387 */ /* 0x0101e60000100a00 */
[----:B0-----:R-:W2:Y:S01]  /*224b0*/  LDL.LU R16, [R1+0x7f0] ;  /* 0x0007f00001107983 */ /* 0x001ea20000300800 */
[----:B------:R-:W2:Y:S02]  /*224c0*/  LDL.LU R17, [R1+0x7f4] ;  /* 0x0007f40001117983 */ /* 0x000ea40000300800 */
[----:B------:R-:W4:Y:S02]  /*224d0*/  LDL.LU R18, [R1+0x7f8] ;  /* 0x0007f80001127983 */ /* 0x000f240000300800 */
[----:B------:R-:W4:Y:S02]  /*224e0*/  LDL.LU R19, [R1+0x7fc] ;  /* 0x0007fc0001137983 */ /* 0x000f240000300800 */
[----:B------:R-:W-:Y:S01]  /*224f0*/  IMAD.MOV.U32 R23, RZ, RZ, R11 ;  /* 0x000000ffff177224 */ /* 0x000fe200078e000b */
[----:B----4-:R-:W-:Y:S01]  /*22500*/  STL.64 [R1+0x1310], R18 ;  /* 0x0013101201007387 */ /* 0x010fe20000100a00 */
[----:B--2---:R0:W-:Y:S03]  /*22510*/  STL.64 [R1+0x1308], R16 ;  /* 0x0013081001007387 */ /* 0x0041e60000100a00 */
[----:B0-----:R-:W2:Y:S01]  /*22520*/  LDL.LU R16, [R1+0x800] ;  /* 0x0008000001107983 */ /* 0x001ea20000300800 */
[----:B------:R-:W2:Y:S02]  /*22530*/  LDL.LU R17, [R1+0x804] ;  /* 0x0008040001117983 */ /* 0x000ea40000300800 */
[----:B------:R-:W2:Y:S02]  /*22540*/  LDL.LU R18, [R1+0x808] ;  /* 0x0008080001127983 */ /* 0x000ea40000300800 */
[----:B------:R-:W2:Y:S01]  /*22550*/  LDL.LU R19, [R1+0x80c] ;  /* 0x00080c0001137983 */ /* 0x000ea20000300800 */
[----:B------:R3:W-:Y:S02]  /*22560*/  STL [R1+0x1134], R14 ;  /* 0x0011340e01007387 */ /* 0x0007e40000100800 */
[----:B---3--:R-:W-:Y:S07]  /*22570*/  HMMA.16816.F32 R12, R4, R10, R24 ;  /* 0x0000000a040c723c */ /* 0x008fee0000001818 */
[----:B------:R-:W-:-:S02]  /*22580*/  IMAD.MOV.U32 R27, RZ, RZ, R10 ;  /* 0x000000ffff1b7224 */ /* 0x000fc400078e000a */
[----:B------:R-:W2:Y:S11]  /*22590*/  LDL.LU.64 R10, [R1+0x1318] ;  /* 0x00131800010a7983 */ /* 0x000eb60000300a00 */
[----:B------:R-:W-:Y:S03]  /*225a0*/  @!UPT UIADD3 URZ, URZ, URZ, URZ ;  /* 0x0000003f3f3ff290 */ /* 0x000fe6000fffe03f */
[----:B------:R-:W-:Y:S01]  /*225b0*/  STL.64 [R1+0x310], R12 ;  /* 0x0003100c01007387 */ /* 0x000fe20000100a00 */
[----:B------:R-:W-:Y:S01]  /*225c0*/  STL.64 [R1+0x318], R14 ;  /* 0x0003180e01007387 */ /* 0x000fe20000100a00 */
[C---:B--2---:R-:W-:Y:S01]  /*225d0*/  HMMA.16816.F32 R16, R4.reuse, R10, R16 ;  /* 0x0000000a0410723c */ /* 0x044fe20000001810 */
[----:B------:R-:W-:Y:S02]  /*225e0*/  IMAD.MOV.U32 R26, RZ, RZ, R10 ;  /* 0x000000ffff1a7224 */ /* 0x000fe400078e000a */
        /* <DEDUP_REMOVED lines=8> */
[----:B------:R-:W2:Y:S01]  /*22670*/  LDL.LU.64 R18, [R1+0x12f8] ;  /* 0x0012f80001127983 */ /* 0x000ea20000300a00 */
[----:B------:R-:W2:Y:S11]  /*22680*/  LDL.LU.64 R16, [R1+0x12f0] ;  /* 0x0012f00001107983 */ /* 0x000eb60000300a00 */
[----:B------:R-:W-:Y:S10]  /*22690*/  @!UPT UIADD3 URZ, URZ, URZ, URZ ;  /* 0x0000003f3f3ff290 */ /* 0x000ff4000fffe03f */
[----:B------:R-:W-:Y:S01]  /*226a0*/  STL.64 [R1+0x3f0], R8 ;  /* 0x0003f00801007387 */ /* 0x000fe20000100a00 */
[----:B------:R0:W-:Y:S03]  /*226b0*/  STL.64 [R1+0x3f8], R10 ;  /* 0x0003f80a01007387 */ /* 0x0001e60000100a00 */
[----:B0-----:R-:W2:Y:S01]  /*226c0*/  LDL.LU.64 R10, [R1+0x12e8] ;  /* 0x0012e800010a7983 */ /* 0x001ea20000300a00 */
[----:B------:R-:W-:Y:S01]  /*226d0*/  IMAD.MOV.U32 R2, RZ, RZ, R22 ;  /* 0x000000ffff027224 */ /* 0x000fe200078e0016 */
[----:B--2---:R-:W-:Y:S01]  /*226e0*/  HMMA.16816.F32 R16, R4, R10, R16 ;  /* 0x0000000a0410723c */ /* 0x004fe20000001810 */
[----:B------:R-:W-:Y:S02]  /*226f0*/  IMAD.MOV.U32 R22, RZ, RZ, R10 ;  /* 0x000000ffff167224 */ /* 0x000fe400078e000a */
[----:B------:R-:W-:Y:S11]  /*22700*/  IMAD.MOV.U32 R20, RZ, RZ, R11 ;  /* 0x000000ffff147224 */ /* 0x000ff600078e000b */
[----:B------:R-:W-:Y:S09]  /*22710*/  @!UPT UIADD3 URZ, URZ, URZ, URZ ;  /* 0x0000003f3f3ff290 */ /* 0x000ff2000fffe03f */
[----:B------:R-:W-:Y:S01]  /*22720*/  STL.64 [R1+0x440], R16 ;  /* 0x0004401001007387 */ /* 0x000fe20000100a00 */
[----:B------:R0:W-:Y:S03]  /*22730*/  STL.64 [R1+0x448], R18 ;  /* 0x0004481201007387 */ /* 0x0001e60000100a00 */
[----:B0-----:R-:W2:Y:S01]  /*22740*/  LDL.LU R18, [R1+0x12e4] ;  /* 0x0012e40001127983 */ /* 0x001ea20000300800 */
[----:B------:R-:W3:Y:S02]  /*22750*/  LDL.LU R17, [R1+0x12e0] ;  /* 0x0012e00001117983 */ /* 0x000ee40000300800 */
[----:B------:R0:W-:Y:S02]  /*22760*/  STL.64 [R1+0x12b0], R22 ;  /* 0x0012b01601007387 */ /* 0x0001e40000100a00 */
[----:B------:R-:W-:Y:S01]  /*22770*/  STL.64 [R1+0x12a8], R20 ;  /* 0x0012a81401007387 */ /* 0x000fe20000100a00 */
[----:B0-----:R-:W4:Y:S04]  /*22780*/  LDL.LU.64 R22, [R1+0x1b8] ;  /* 0x0001b80001167983 */ /* 0x001f280000300a00 */
[----:B----4-:R0:W-:Y:S04]  /*22790*/  STL.64 [R1+0x12c8], R22 ;  /* 0x0012c81601007387 */ /* 0x0101e80000100a00 */
[----:B0-----:R-:W4:Y:S01]  /*227a0*/  LDL.LU.64 R22, [R1+0x58] ;  /* 0x0000580001167983 */ /* 0x001f220000300a00 */
[----:B------:R-:W2:Y:S02]  /*227b0*/  LDL.LU R8, [R1+0x410] ;  /* 0x0004100001087983 */ /* 0x000ea40000300800 */
[----:B------:R-:W2:Y:S02]  /*227c0*/  LDL.LU R9, [R1+0x414] ;  /* 0x0004140001097983 */ /* 0x000ea40000300800 */
[----:B------:R-:W2:Y:S01]  /*227d0*/  LDL.LU R10, [R1+0x418] ;  /* 0x00041800010a7983 */ /* 0x000ea20000300800 */
[----:B------:R-:W2:Y:S04]  /*227e0*/  LDL.LU R11, [R1+0x41c] ;  /* 0x00041c00010b7983 */ /* 0x000ea80000300800 */
[----:B--2---:R-:W-:Y:S01]  /*227f0*/  STL.64 [R1+0x12c0], R10 ;  /* 0x0012c00a01007387 */ /* 0x004fe20000100a00 */
[----:B------:R0:W-:Y:S03]  /*22800*/  STL.64 [R1+0x12b8], R8 ;  /* 0x0012b80801007387 */ /* 0x0001e60000100a00 */
[----:B0-----:R-:W2:Y:S01]  /*22810*/  LDL.LU R8, [R1+0x420] ;  /* 0x0004200001087983 */ /* 0x001ea20000300800 */
[----:B------:R-:W2:Y:S02]  /*22820*/  LDL.LU R9, [R1+0x424] ;  /* 0x0004240001097983 */ /* 0x000ea40000300800 */
[----:B------:R-:W2:Y:S02]  /*22830*/  LDL.LU R10, [R1+0x428] ;  /* 0x00042800010a7983 */ /* 0x000ea40000300800 */
[----:B------:R-:W2:Y:S02]  /*22840*/  LDL.LU R11, [R1+0x42c] ;  /* 0x00042c00010b7983 */ /* 0x000ea40000300800 */
[----:B--2---:R-:W-:Y:S01]  /*22850*/  STL.64 [R1+0x12d8], R10 ;  /* 0x0012d80a01007387 */ /* 0x004fe20000100a00 */
[----:B------:R0:W-:Y:S03]  /*22860*/  STL.64 [R1+0x12d0], R8 ;  /* 0x0012d00801007387 */ /* 0x0001e60000100a00 */
[----:B0-----:R-:W2:Y:S01]  /*22870*/  LDL.LU R8, [R1+0x730] ;  /* 0x0007300001087983 */ /* 0x001ea20000300800 */
[----:B------:R-:W2:Y:S02]  /*22880*/  LDL.LU R9, [R1+0x734] ;  /* 0x0007340001097983 */ /* 0x000ea40000300800 */
[----:B------:R-:W2:Y:S02]  /*22890*/  LDL.LU R10, [R1+0x738] ;  /* 0x00073800010a7983 */ /* 0x000ea40000300800 */
[----:B------:R-:W2:Y:S01]  /*228a0*/  LDL.LU R11, [R1+0x73c] ;  /* 0x00073c00010b7983 */ /* 0x000ea20000300800 */
[----:B------:R-:W3:Y:S01]  /*228b0*/  LDL.LU R16, [R1+0xc5c] ;  /* 0x000c5c0001107983 */ /* 0x000ee20000300800 */
[----:B------:R-:W3:Y:S02]  /*228c0*/  LDL.LU R19, [R1+0xd04] ;  /* 0x000d040001137983 */ /* 0x000ee40000300800 */
[----:B------:R-:W3:Y:S02]  /*228d0*/  LDL.LU R12, [R1+0xd08] ;  /* 0x000d0800010c7983 */ /* 0x000ee40000300800 */
[----:B------:R-:W3:Y:S01]  /*228e0*/  LDL.LU R13, [R1+0xe5c] ;  /* 0x000e5c00010d7983 */ /* 0x000ee20000300800 */
[----:B------:R-:W3:Y:S01]  /*228f0*/  LDL.LU R24, [R1+0xe60] ;  /* 0x000e600001187983 */ /* 0x000ee20000300800 */
[----:B------:R-:W3:Y:S02]  /*22900*/  LDL.LU R25, [R1+0xfb4] ;  /* 0x000fb40001197983 */ /* 0x000ee40000300800 */
[----:B----4-:R-:W-:-:S02]  /*22910*/  IMAD.MOV.U32 R3, RZ, RZ, R22 ;  /* 0x000000ffff037224 */ /* 0x010fc400078e0016 */
        /* <DEDUP_REMOVED lines=8> */
[----:B------:R-:W2:Y:S02]  /*229a0*/  LDL.LU.64 R22, [R1+0x12c8] ;  /* 0x0012c80001167983 */ /* 0x000ea40000300a00 */
[----:B------:R-:W-:Y:S01]  /*229b0*/  IMAD.MOV.U32 R15, RZ, RZ, R14 ;  /* 0x000000ffff0f7224 */ /* 0x000fe200078e000e */
        /* <DEDUP_REMOVED lines=8> */
[----:B------:R-:W4:Y:S02]  /*22a40*/  LDL.LU.64 R22, [R1+0x12b0] ;  /* 0x0012b00001167983 */ /* 0x000f240000300a00 */
[----:B------:R-:W2:Y:S01]  /*22a50*/  LDL.LU.64 R20, [R1+0x12a8] ;  /* 0x0012a80001147983 */ /* 0x000ea20000300a00 */
[----:B------:R-:W-:Y:S01]  /*22a60*/  STL.64 [R1+0x1160], R14 ;  /* 0x0011600e01007387 */ /* 0x000fe20000100a00 */
[----:B---3--:R0:W-:Y:S03]  /*22a70*/  STL.64 [R1+0x1158], R12 ;  /* 0x0011580c01007387 */ /* 0x0081e60000100a00 */
[----:B0-----:R-:W3:Y:S01]  /*22a80*/  LDL.LU R12, [R1+0x740] ;  /* 0x00074000010c7983 */ /* 0x001ee20000300800 */
[----:B------:R-:W3:Y:S02]  /*22a90*/  LDL.LU R13, [R1+0x744] ;  /* 0x00074400010d7983 */ /* 0x000ee40000300800 */
[----:B------:R-:W2:Y:S02]  /*22aa0*/  LDL.LU R14, [R1+0x748] ;  /* 0x00074800010e7983 */ /* 0x000ea40000300800 */
[----:B------:R-:W2:Y:S02]  /*22ab0*/  LDL.LU R15, [R1+0x74c] ;  /* 0x00074c00010f7983 */ /* 0x000ea40000300800 */
[----:B--2---:R0:W-:Y:S01]  /*22ac0*/  STL.64 [R1+0x1170], R14 ;  /* 0x0011700e01007387 */ /* 0x0041e20000100a00 */
[----:B---3--:R-:W-:Y:S02]  /*22ad0*/  STL.64 [R1+0x1168], R12 ;  /* 0x0011680c01007387 */ /* 0x008fe40000100a00 */
[----:B0-----:R-:W-:-:S02]  /*22ae0*/  IMAD.MOV.U32 R14, RZ, RZ, R26 ;  /* 0x000000ffff0e7224 */ /* 0x001fc400078e001a */
[----:B------:R-:W-:Y:S01]  /*22af0*/  IMAD.MOV.U32 R15, RZ, RZ, R28 ;  /* 0x000000ffff0f7224 */ /* 0x000fe200078e001c */
[----:B------:R-:W2:Y:S01]  /*22b00*/  LDL.LU R26, [R1+0x12a4] ;  /* 0x0012a400011a7983 */ /* 0x000ea20000300800 */
[----:B------:R-:W3:Y:S03]  /*22b10*/  LDL.LU R28, [R1+0x12a0] ;  /* 0x0012a000011c7983 */ /* 0x000ee60000300800 */
[----:B------:R0:W-:Y:S02]  /*22b20*/  STL.64 [R1+0x1188], R14 ;  /* 0x0011880e01007387 */ /* 0x0001e40000100a00 */
[----:B0-----:R-:W-:Y:S02]  /*22b30*/  IMAD.MOV.U32 R14, RZ, RZ, R27 ;  /* 0x000000ffff0e7224 */ /* 0x001fe400078e001b */
[----:B----4-:R-:W-:Y:S01]  /*22b40*/  IMAD.MOV.U32 R15, RZ, RZ, R23 ;  /* 0x000000ffff0f7224 */ /* 0x010fe200078e0017 */
[----:B------:R-:W4:Y:S01]  /*22b50*/  LDL.LU R27, [R1+0x129c] ;  /* 0x00129c00011b7983 */ /* 0x000f220000300800 */
[----:B------:R-:W2:Y:S03]  /*22b60*/  LDL.LU R23, [R1+0x1298] ;  /* 0x0012980001177983 */ /* 0x000ea60000300800 */
[----:B------:R0:W-:Y:S02]  /*22b70*/  STL.64 [R1+0x11a0], R14 ;  /* 0x0011a00e01007387 */ /* 0x0001e40000100a00 */
[----:B0-----:R-:W-:-:S02]  /*22b80*/  IMAD.MOV.U32 R14, RZ, RZ, R21 ;  /* 0x000000ffff0e7224 */ /* 0x001fc400078e0015 */
[----:B------:R-:W-:-:S05]  /*22b90*/  IMAD.MOV.U32 R15, RZ, RZ, R17 ;  /* 0x000000ffff0f7224 */ /* 0x000fca00078e0011 */
[----:B------:R0:W-:Y:S04]  /*22ba0*/  STL.64 [R1+0x11b8], R14 ;  /* 0x0011b80e01007387 */ /* 0x0001e80000100a00 */
[----:B0-----:R-:W2:Y:S02]  /*22bb0*/  LDL.LU.64 R14, [R1+0x48] ;  /* 0x00004800010e7983 */ /* 0x001ea40000300a00 */
        /* <DEDUP_REMOVED lines=10> */
[----:B------:R-:W3:Y:S01]  /*22c60*/  LDL.LU R2, [R1+0x1284] ;  /* 0x0012840001027983 */ /* 0x000ee20000300800 */
[----:B--2---:R-:W-:-:S03]  /*22c70*/  IMAD.MOV.U32 R15, RZ, RZ, R8 ;  /* 0x000000ffff0f7224 */ /* 0x004fc600078e0008 */
[----:B------:R-:W2:Y:S02]  /*22c80*/  LDL.LU R8, [R1+0x1280] ;  /* 0x0012800001087983 */ /* 0x000ea40000300800 */
[----:B------:R0:W-:Y:S02]  /*22c90*/  STL.64 [R1+0x11d0], R14 ;  /* 0x0011d00e01007387 */ /* 0x0001e40000100a00 */
[----:B0-----:R-:W-:Y:S02]  /*22ca0*/  IMAD.MOV.U32 R14, RZ, RZ, R26 ;  /* 0x000000ffff0e7224 */ /* 0x001fe400078e001a */
[----:B------:R-:W-:Y:S01]  /*22cb0*/  IMAD.MOV.U32 R15, RZ, RZ, R18 ;  /* 0x000000ffff0f7224 */ /* 0x000fe200078e0012 */
[----:B------:R-:W2:Y:S04]  /*22cc0*/  LDL.LU R26, [R1+0x127c] ;  /* 0x00127c00011a7983 */ /* 0x000ea80000300800 */
[----:B------:R-:W-:Y:S01]  /*22cd0*/  STL.64 [R1+0x11e8], R14 ;  /* 0x0011e80e01007387 */ /* 0x000fe20000100a00 */
[----:B------:R-:W-:Y:S02]  /*22ce0*/  STL [R1+0x1198], R19 ;  /* 0x0011981301007387 */ /* 0x000fe40000100800 */
[----:B------:R0:W-:Y:S02]  /*22cf0*/  STL.64 [R1+0x1190], R16 ;  /* 0x0011901001007387 */ /* 0x0001e40000100a00 */
[----:B0-----:R-:W2:Y:S01]  /*22d00*/  LDL.LU R16, [R1+0x760] ;  /* 0x0007600001107983 */ /* 0x001ea20000300800 */
[----:B------:R-:W2:Y:S02]  /*22d10*/  LDL.LU R17, [R1+0x764] ;  /* 0x0007640001117983 */ /* 0x000ea40000300800 */
[----:B------:R-:W2:Y:S02]  /*22d20*/  LDL.LU R18, [R1+0x768] ;  /* 0x0007680001127983 */ /* 0x000ea40000300800 */
[----:B------:R-:W2:Y:S02]  /*22d30*/  LDL.LU R19, [R1+0x76c] ;  /* 0x00076c0001137983 */ /* 0x000ea40000300800 */
[----:B----4-:R-:W-:-:S02]  /*22d40*/  IMAD.MOV.U32 R14, RZ, RZ, R27 ;  /* 0x000000ffff0e7224 */ /* 0x010fc400078e001b */
[----:B---3--:R-:W-:Y:S01]  /*22d50*/  IMAD.MOV.U32 R15, RZ, RZ, R28 ;  /* 0x000000ffff0f7224 */ /* 0x008fe200078e001c */
[----:B------:R-:W3:Y:S01]  /*22d60*/  LDL.LU R27, [R1+0x1278] ;  /* 0x00127800011b7983 */ /* 0x000ee20000300800 */
[----:B------:R-:W4:Y:S03]  /*22d70*/  LDL.LU R28, [R1+0x1274] ;  /* 0x00127400011c7983 */ /* 0x000f260000300800 */
[----:B------:R-:W-:Y:S04]  /*22d80*/  STL.64 [R1+0x1200], R14 ;  /* 0x0012000e01007387 */ /* 0x000fe80000100a00 */
[----:B--2---:R-:W-:Y:S01]  /*22d90*/  STL.64 [R1+0x11b0], R18 ;  /* 0x0011b01201007387 */ /* 0x004fe20000100a00 */
[----:B------:R0:W-:Y:S03]  /*22da0*/  STL.64 [R1+0x11a8], R16 ;  /* 0x0011a81001007387 */ /* 0x0001e60000100a00 */
[----:B0-----:R-:W2:Y:S01]  /*22db0*/  LDL.LU R16, [R1+0x770] ;  /* 0x0007700001107983 */ /* 0x001ea20000300800 */
[----:B------:R-:W2:Y:S02]  /*22dc0*/  LDL.LU R17, [R1+0x774] ;  /* 0x0007740001117983 */ /* 0x000ea40000300800 */
[----:B------:R-:W2:Y:S02]  /*22dd0*/  LDL.LU R18, [R1+0x778] ;  /* 0x0007780001127983 */ /* 0x000ea40000300800 */
        /* <DEDUP_REMOVED lines=12> */
[----:B------:R0:W-:Y:S02]  /*22ea0*/  STL.64 [R1+0x1230], R14 ;  /* 0x0012300e01007387 */ /* 0x0001e40000100a00 */
[----:B0-----:R-:W-:Y:S02]  /*22eb0*/  IMAD.MOV.U32 R14, RZ, RZ, R8 ;  /* 0x000000ffff0e7224 */ /* 0x001fe400078e0008 */
[----:B------:R-:W-:Y:S01]  /*22ec0*/  IMAD.MOV.U32 R15, RZ, RZ, R2 ;  /* 0x000000ffff0f7224 */ /* 0x000fe200078e0002 */
[----:B--2---:R-:W-:Y:S01]  /*22ed0*/  STL.64 [R1+0x11e0], R18 ;  /* 0x0011e01201007387 */ /* 0x004fe20000100a00 */
[----:B------:R0:W-:Y:S03]  /*22ee0*/  STL.64 [R1+0x11d8], R16 ;  /* 0x0011d81001007387 */ /* 0x0001e60000100a00 */
[----:B0-----:R-:W2:Y:S01]  /*22ef0*/  LDL.LU R16, [R1+0x790] ;  /* 0x0007900001107983 */ /* 0x001ea20000300800 */
[----:B------:R-:W2:Y:S02]  /*22f00*/  LDL.LU R17, [R1+0x794] ;  /* 0x0007940001117983 */ /* 0x000ea40000300800 */
[----:B------:R-:W2:Y:S02]  /*22f10*/  LDL.LU R18, [R1+0x798] ;  /* 0x0007980001127983 */ /* 0x000ea40000300800 */
[----:B------:R-:W2:Y:S01]  /*22f20*/  LDL.LU R19, [R1+0x79c] ;  /* 0x00079c0001137983 */ /* 0x000ea20000300800 */
[----:B------:R0:W-:Y:S01]  /*22f30*/  STL.64 [R1+0x1258], R14 ;  /* 0x0012580e01007387 */ /* 0x0001e20000100a00 */
[----:B------:R-:W2:Y:S02]  /*22f40*/  LDL.LU R12, [R1+0x300] ;  /* 0x00030000010c7983 */ /* 0x000ea40000300800 */
[----:B------:R-:W2:Y:S01]  /*22f50*/  LDL.LU R13, [R1+0x304] ;  /* 0x00030400010d7983 */ /* 0x000ea20000300800 */
[----:B0-----:R-:W2:Y:S01]  /*22f60*/  LDL.LU R14, [R1+0x308] ;  /* 0x00030800010e7983 */ /* 0x001ea20000300800 */
[----:B------:R-:W2:Y:S03]  /*22f70*/  LDL.LU R15, [R1+0x30c] ;  /* 0x00030c00010f7983 */ /* 0x000ea60000300800 */
[----:B--2---:R-:W-:Y:S01]  /*22f80*/  STL.64 [R1+0x1268], R14 ;  /* 0x0012680e01007387 */ /* 0x004fe20000100a00 */
[----:B------:R0:W-:Y:S03]  /*22f90*/  STL.64 [R1+0x1260], R12 ;  /* 0x0012600c01007387 */ /* 0x0001e60000100a00 */
[----:B0-----:R-:W3:Y:S01]  /*22fa0*/  LDL.LU R12, [R1+0x400] ;  /* 0x00040000010c7983 */ /* 0x001ee20000300800 */
[----:B------:R-:W3:Y:S02]  /*22fb0*/  LDL.LU R13, [R1+0x404] ;  /* 0x00040400010d7983 */ /* 0x000ee40000300800 */
[----:B------:R-:W3:Y:S02]  /*22fc0*/  LDL.LU R14, [R1+0x408] ;  /* 0x00040800010e7983 */ /* 0x000ee40000300800 */
[----:B----4-:R-:W-:-:S02]  /*22fd0*/  IMAD.MOV.U32 R15, RZ, RZ, R28 ;  /* 0x000000ffff0f7224 */ /* 0x010fc400078e001c */
[----:B------:R-:W2:Y:S01]  /*22fe0*/  LDL.LU R28, [R1+0x1270] ;  /* 0x00127000011c7983 */ /* 0x000ea20000300800 */
[----:B------:R-:W4:Y:S02]  /*22ff0*/  LDL.LU.64 R10, [R1+0x28] ;  /* 0x00002800010a7983 */ /* 0x000f240000300a00 */
[----:B------:R-:W-:Y:S02]  /*23000*/  STL.64 [R1+0x11f8], R18 ;  /* 0x0011f81201007387 */ /* 0x000fe40000100a00 */
[----:B------:R0:W-:Y:S02]  /*23010*/  STL.64 [R1+0x11f0], R16 ;  /* 0x0011f01001007387 */ /* 0x0001e40000100a00 */
        /* <DEDUP_REMOVED lines=10> */
[----:B---3--:R-:W-:Y:S01]  /*230c0*/  HMMA.16816.F32 R12, R4, R26, R12 ;  /* 0x0000001a040c723c */ /* 0x008fe2000000180c */
[----:B--2---:R-:W-:Y:S01]  /*230d0*/  STL.64 [R1+0x1228], R18 ;  /* 0x0012281201007387 */ /* 0x004fe20000100a00 */
[----:B------:R0:W-:Y:S03]  /*230e0*/  STL.64 [R1+0x1220], R16 ;  /* 0x0012201001007387 */ /* 0x0001e60000100a00 */
        /* <DEDUP_REMOVED lines=10> */
[----:B------:R-:W-:Y:S01]  /*23190*/  STL [R1+0x1180], R22 ;  /* 0x0011801601007387 */ /* 0x000fe20000100800 */
[----:B------:R0:W-:Y:S03]  /*231a0*/  STL.64 [R1+0x1178], R20 ;  /* 0x0011781401007387 */ /* 0x0001e60000100a00 */
[----:B0-----:R-:W3:Y:S01]  /*231b0*/  LDL.LU R20, [R1+0x750] ;  /* 0x0007500001147983 */ /* 0x001ee20000300800 */
[----:B------:R-:W3:Y:S02]  /*231c0*/  LDL.LU R21, [R1+0x754] ;  /* 0x0007540001157983 */ /* 0x000ee40000300800 */
[----:B------:R-:W3:Y:S02]  /*231d0*/  LDL.LU R22, [R1+0x758] ;  /* 0x0007580001167983 */ /* 0x000ee40000300800 */
[----:B------:R-:W-:Y:S01]  /*231e0*/  STL.64 [R1+0x400], R12 ;  /* 0x0004000c01007387 */ /* 0x000fe20000100a00 */
[----:B------:R0:W-:Y:S04]  /*231f0*/  STL.64 [R1+0x408], R14 ;  /* 0x0004080e01007387 */ /* 0x0001e80000100a00 */
[----:B0-----:R-:W2:Y:S01]  /*23200*/  LDL.LU.64 R14, [R1+0x1268] ;  /* 0x00126800010e7983 */ /* 0x001ea20000300a00 */
[----:B------:R-:W2:Y:S02]  /*23210*/  LDL.LU.64 R12, [R1+0x1260] ;  /* 0x00126000010c7983 */ /* 0x000ea40000300a00 */
[----:B------:R-:W-:Y:S02]  /*23220*/  STL.64 [R1+0x10f0], R26 ;  /* 0x0010f01a01007387 */ /* 0x000fe40000100a00 */
[----:B------:R-:W-:-:S02]  /*23230*/  IMAD.MOV.U32 R23, RZ, RZ, R28 ;  /* 0x000000ffff177224 */ /* 0x000fc400078e001c */
[----:B----4-:R-:W-:Y:S02]  /*23240*/  IMAD.MOV.U32 R2, RZ, RZ, R10 ;  /* 0x000000ffff027224 */ /* 0x010fe400078e000a */
[----:B------:R-:W-:Y:S01]  /*23250*/  IMAD.MOV.U32 R28, RZ, RZ, R11 ;  /* 0x000000ffff1c7224 */ /* 0x000fe200078e000b */
[----:B--2---:R-:W-:Y:S01]  /*23260*/  HMMA.16816.F32 R4, R4, R10, R12 ;  /* 0x0000000a0404723c */ /* 0x004fe2000000180c */
[----:B------:R-:W2:Y:S11]  /*23270*/  LDL.LU.64 R14, [R1+0x1258] ;  /* 0x00125800010e7983 */ /* 0x000eb60000300a00 */
[----:B------:R-:W-:Y:S11]  /*23280*/  @!UPT UIADD3 URZ, URZ, URZ, URZ ;  /* 0x0000003f3f3ff290 */ /* 0x000ff6000fffe03f */
[----:B------:R-:W-:Y:S01]  /*23290*/  STL.64 [R1+0x910], R4 ;  /* 0x0009100401007387 */ /* 0x000fe20000100a00 */
[----:B------:R0:W-:Y:S02]  /*232a0*/  STL.64 [R1+0x918], R6 ;  /* 0x0009180601007387 */ /* 0x0001e40000100a00 */
[----:B------:R-:W2:Y:S02]  /*232b0*/  LDL.LU.64 R10, [R1+0x1250] ;  /* 0x00125000010a7983 */ /* 0x000ea40000300a00 */
[----:B------:R-:W2:Y:S01]  /*232c0*/  LDL.LU.64 R8, [R1+0x1248] ;  /* 0x0012480001087983 */ /* 0x000ea20000300a00 */
[----:B0-----:R-:W4:Y:S01]  /*232d0*/  LDL.LU R6, [R1+0x78] ;  /* 0x0000780001067983 */ /* 0x001f220000300800 */
[----:B------:R-:W4:Y:S01]  /*232e0*/  LDL.LU R7, [R1+0x7c] ;  /* 0x00007c0001077983 */ /* 0x000f220000300800 */
[C---:B--2---:R-:W-:Y:S02]  /*232f0*/  HMMA.16816.F32 R12, R8.reuse, R14, R16 ;  /* 0x0000000e080c723c */ /* 0x044fe40000001810 */
[----:B------:R-:W2:Y:S01]  /*23300*/  LDL.LU.64 R18, [R1+0x1240] ;  /* 0x0012400001127983 */ /* 0x000ea20000300a00 */
[----:B------:R-:W2:Y:S11]  /*23310*/  LDL.LU.64 R16, [R1+0x1238] ;  /* 0x0012380001107983 */ /* 0x000eb60000300a00 */
[----:B------:R-:W-:Y:S09]  /*23320*/  @!UPT UIADD3 URZ, URZ, URZ, URZ ;  /* 0x0000003f3f3ff290 */ /* 0x000ff2000fffe03f */
[----:B------:R-:W-:Y:S01]  /*23330*/  STL.64 [R1+0x140], R12 ;  /* 0x0001400c01007387 */ /* 0x000fe20000100a00 */
[----:B------:R0:W-:Y:S03]  /*23340*/  STL.64 [R1+0x148], R14 ;  /* 0x0001480e01007387 */ /* 0x0001e60000100a00 */
[----:B0-----:R-:W2:Y:S02]  /*23350*/  LDL.LU.64 R14, [R1+0x1230] ;  /* 0x00123000010e7983 */ /* 0x001ea40000300a00 */
        /* <DEDUP_REMOVED lines=43> */
[----:B------:R-:W2:Y:S01]  /*23610*/  LDL.LU R19, [R1+0x1198] ;  /* 0x0011980001137983 */ /* 0x000ea20000300800 */
[----:B------:R-:W2:Y:S11]  /*23620*/  LDL.LU.64 R16, [R1+0x1190] ;  /* 0x0011900001107983 */ /* 0x000eb60000300a00 */
[----:B------:R-:W-:Y:S09]  /*23630*/  @!UPT UIADD3 URZ, URZ, URZ, URZ ;  /* 0x0000003f3f3ff290 */ /* 0x000ff2000fffe03f */
[----:B------:R-:W-:Y:S01]  /*23640*/  STL.64 [R1+0x220], R12 ;  /* 0x0002200c01007387 */ /* 0x000fe20000100a00 */
[----:B------:R0:W-:Y:S03]  /*23650*/  STL.64 [R1+0x228], R14 ;  /* 0x0002280e01007387 */ /* 0x0001e60000100a00 */
[----:B0-----:R-:W3:Y:S02]  /*23660*/  LDL.LU.64 R14, [R1+0x1188] ;  /* 0x00118800010e7983 */ /* 0x001ee40000300a00 */
[C---:B---3--:R-:W-:Y:S02]  /*23670*/  HMMA.16816.F32 R12, R8.reuse, R14, R20 ;  /* 0x0000000e080c723c */ /* 0x048fe40000001814 */
[----:B------:R-:W3:Y:S01]  /*23680*/  LDL.LU R22, [R1+0x1180] ;  /* 0x0011800001167983 */ /* 0x000ee20000300800 */
[----:B------:R-:W2:Y:S11]  /*23690*/  LDL.LU.64 R20, [R1+0x1178] ;  /* 0x0011780001147983 */ /* 0x000eb60000300a00 */
[----:B------:R-:W-:Y:S09]  /*236a0*/  @!UPT UIADD3 URZ, URZ, URZ, URZ ;  /* 0x0000003f3f3ff290 */ /* 0x000ff2000fffe03f */
[----:B------:R-:W-:Y:S01]  /*236b0*/  STL.64 [R1+0x300], R12 ;  /* 0x0003000c01007387 */ /* 0x000fe20000100a00 */
[----:B------:R0:W-:Y:S03]  /*236c0*/  STL.64 [R1+0x308], R14 ;  /* 0x0003080e01007387 */ /* 0x0001e60000100a00 */
[----:B0-----:R-:W4:Y:S01]  /*236d0*/  LDL.LU.64 R14, [R1+0x1170] ;  /* 0x00117000010e7983 */ /* 0x001f220000300a00 */
[----:B------:R-:W4:Y:S02]  /*236e0*/  LDL.LU.64 R12, [R1+0x1168] ;  /* 0x00116800010c7983 */ /* 0x000f240000300a00 */
[----:B------:R-:W-:Y:S01]  /*236f0*/  IMAD.MOV.U32 R18, RZ, RZ, c[0x0][0x18c] ;  /* 0x00006300ff127624 */ /* 0x000fe200078e00ff */
[----:B----4-:R-:W-:Y:S01]  /*23700*/  HMMA.16816.F32 R4, R8, R6, R12 ;  /* 0x000000060804723c */ /* 0x010fe2000000180c */
[----:B------:R-:W4:Y:S01]  /*23710*/  LDL.LU.64 R14, [R1+0x1160] ;  /* 0x00116000010e7983 */ /* 0x000f220000300a00 */
[----:B------:R-:W3:Y:S02]  /*23720*/  LDL.LU.64 R12, [R1+0x1158] ;  /* 0x00115800010c7983 */ /* 0x000ee40000300a00 */
[----:B------:R-:W4:Y:S02]  /*23730*/  LDL.LU R23, [R1+0xfbc] ;  /* 0x000fbc0001177983 */ /* 0x000f240000300800 */
[----:B------:R-:W-:Y:S11]  /*23740*/  IMAD.SHL.U32 R18, R18, 0x20, RZ ;  /* 0x0000002012127824 */ /* 0x000ff600078e00ff */
[----:B------:R-:W-:Y:S06]  /*23750*/  @!UPT UIADD3 URZ, URZ, URZ, URZ ;  /* 0x0000003f3f3ff290 */ /* 0x000fec000fffe03f */
[----:B------:R2:W-:Y:S01]  /*23760*/  STL.64 [R1+0x340], R4 ;  /* 0x0003400401007387 */ /* 0x0005e20000100a00 */
[----:B------:R-:W-:Y:S02]  /*23770*/  STL.64 [R1+0x348], R6 ;  /* 0x0003480601007387 */ /* 0x000fe40000100a00 */
[----:B--2---:R-:W-:Y:S02]  /*23780*/  IMAD.MOV.U32 R4, RZ, RZ, R19 ;  /* 0x000000ffff047224 */ /* 0x004fe400078e0013 */
[----:B------:R-:W-:-:S04]  /*23790*/  IMAD.MOV.U32 R5, RZ, RZ, R16 ;  /* 0x000000ffff057224 */ /* 0x000fc800078e0010 */
[----:B------:R-:W-:-:S05]  /*237a0*/  IMAD.WIDE R4, R18, 0x2, R4 ;  /* 0x0000000212047825 */ /* 0x000fca00078e0204 */
[----:B------:R0:W-:Y:S01]  /*237b0*/  STL [R1+0xd04], R4 ;  /* 0x000d040401007387 */ /* 0x0001e20000100800 */
[----:B------:R1:W-:Y:S03]  /*237c0*/  STL [R1+0xc5c], R5 ;  /* 0x000c5c0501007387 */ /* 0x0003e60000100800 */
[----:B0-----:R-:W2:Y:S01]  /*237d0*/  LDL.LU R4, [R1+0xc60] ;  /* 0x000c600001047983 */ /* 0x001ea20000300800 */
[----:B-1----:R-:W2:Y:S02]  /*237e0*/  LDL.LU R5, [R1+0xd0c] ;  /* 0x000d0c0001057983 */ /* 0x002ea40000300800 */
[----:B---3--:R-:W-:Y:S02]  /*237f0*/  IMAD.MOV.U32 R6, RZ, RZ, R13 ;  /* 0x000000ffff067224 */ /* 0x008fe400078e000d */
[----:B------:R-:W-:-:S04]  /*23800*/  IMAD.MOV.U32 R7, RZ, RZ, R12 ;  /* 0x000000ffff077224 */ /* 0x000fc800078e000c */
[----:B------:R-:W-:-:S04]  /*23810*/  IMAD.WIDE R6, R18, 0x2, R6 ;  /* 0x0000000212067825 */ /* 0x000fc800078e0206 */
[----:B------:R-:W-:Y:S02]  /*23820*/  IMAD.MOV.U32 R12, RZ, RZ, R25 ;  /* 0x000000ffff0c7224 */ /* 0x000fe400078e0019 */
[----:B------:R-:W-:Y:S01]  /*23830*/  IMAD.MOV.U32 R13, RZ, RZ, R24 ;  /* 0x000000ffff0d7224 */ /* 0x000fe200078e0018 */
[----:B------:R0:W-:Y:S01]  /*23840*/  STL [R1+0xe5c], R6 ;  /* 0x000e5c0601007387 */ /* 0x0001e20000100800 */
[----:B------:R1:W-:Y:S02]  /*23850*/  STL [R1+0xd08], R7 ;  /* 0x000d080701007387 */ /* 0x0003e40000100800 */
[----:B------:R-:W-:Y:S01]  /*23860*/  IMAD.WIDE R12, R18, 0x2, R12 ;  /* 0x00000002120c7825 */ /* 0x000fe200078e020c */
[----:B0-----:R-:W3:Y:S03]  /*23870*/  LDL.LU R6, [R1+0xd10] ;  /* 0x000d100001067983 */ /* 0x001ee60000300800 */
[----:B-1----:R-:W3:Y:S02]  /*23880*/  LDL.LU R7, [R1+0xe64] ;  /* 0x000e640001077983 */ /* 0x002ee40000300800 */
[----:B------:R0:W-:Y:S02]  /*23890*/  STL [R1+0xfb4], R12 ;  /* 0x000fb40c01007387 */ /* 0x0001e40000100800 */
[----:B------:R-:W4:Y:S01]  /*238a0*/  LDL.LU R26, [R1+0xc68] ;  /* 0x000c6800011a7983 */ /* 0x000f220000300800 */
[----:B------:R-:W4:Y:S01]  /*238b0*/  LDL.LU R27, [R1+0xd1c] ;  /* 0x000d1c00011b7983 */ /* 0x000f220000300800 */
[----:B------:R-:W4:Y:S02]  /*238c0*/  LDL.LU R16, [R1+0xd20] ;  /* 0x000d200001107983 */ /* 0x000f240000300800 */
[----:B------:R-:W4:Y:S02]  /*238d0*/  LDL.LU R19, [R1+0xe74] ;  /* 0x000e740001137983 */ /* 0x000f240000300800 */
[----:B------:R-:W4:Y:S01]  /*238e0*/  LDL.LU R24, [R1+0xe78] ;  /* 0x000e780001187983 */ /* 0x000f220000300800 */
[----:B------:R-:W4:Y:S01]  /*238f0*/  LDL.LU R25, [R1+0xfc0] ;  /* 0x000fc00001197983 */ /* 0x000f220000300800 */
[----:B------:R1:W-:Y:S03]  /*23900*/  STL [R1+0xe60], R13 ;  /* 0x000e600d01007387 */ /* 0x0003e60000100800 */
[----:B0-----:R-:W4:Y:S04]  /*23910*/  LDL.LU R12, [R1+0xe68] ;  /* 0x000e6800010c7983 */ /* 0x001f280000300800 */
[----:B-1----:R-:W4:Y:S01]  /*23920*/  LDL.LU R13, [R1+0xfb8] ;  /* 0x000fb800010d7983 */ /* 0x002f220000300800 */
[----:B--2---:R-:W-:-:S04]  /*23930*/  LOP3.LUT R5, R5, R4, RZ, 0x3c, !PT ;  /* 0x0000000405057212 */ /* 0x004fc800078e3cff */
[----:B------:R-:W-:-:S04]  /*23940*/  LOP3.LUT R4, R5, R4, RZ, 0x3c, !PT ;  /* 0x0000000405047212 */ /* 0x000fc800078e3cff */
[----:B------:R-:W-:-:S05]  /*23950*/  LOP3.LUT R5, R5, R4, RZ, 0x3c, !PT ;  /* 0x0000000405057212 */ /* 0x000fca00078e3cff */
[----:B------:R-:W-:-:S05]  /*23960*/  IMAD.WIDE R4, R18, 0x2, R4 ;  /* 0x0000000212047825 */ /* 0x000fca00078e0204 */
[----:B------:R0:W-:Y:S01]  /*23970*/  STL [R1+0xd0c], R4 ;  /* 0x000d0c0401007387 */ /* 0x0001e20000100800 */
[----:B------:R1:W-:Y:S03]  /*23980*/  STL [R1+0xc60], R5 ;  /* 0x000c600501007387 */ /* 0x0003e60000100800 */
[----:B0-----:R-:W2:Y:S01]  /*23990*/  LDL.LU R4, [R1+0xc64] ;  /* 0x000c640001047983 */ /* 0x001ea20000300800 */
[----:B-1----:R-:W2:Y:S01]  /*239a0*/  LDL.LU R5, [R1+0xd14] ;  /* 0x000d140001057983 */ /* 0x002ea20000300800 */
[----:B---3--:R-:W-:-:S04]  /*239b0*/  LOP3.LUT R7, R7, R6, RZ, 0x3c, !PT ;  /* 0x0000000607077212 */ /* 0x008fc800078e3cff */
[----:B------:R-:W-:-:S04]  /*239c0*/  LOP3.LUT R6, R7, R6, RZ, 0x3c, !PT ;  /* 0x0000000607067212 */ /* 0x000fc800078e3cff */
[----:B------:R-:W-:-:S05]  /*239d0*/  LOP3.LUT R7, R7, R6, RZ, 0x3c, !PT ;  /* 0x0000000607077212 */ /* 0x000fca00078e3cff */
[----:B------:R-:W-:Y:S01]  /*239e0*/  IMAD.WIDE R6, R18, 0x2, R6 ;  /* 0x0000000212067825 */ /* 0x000fe200078e0206 */
[----:B----4-:R-:W-:-:S04]  /*239f0*/  LOP3.LUT R13, R13, R12, RZ, 0x3c, !PT ;  /* 0x0000000c0d0d7212 */ /* 0x010fc800078e3cff */
[----:B------:R0:W-:Y:S01]  /*23a00*/  STL [R1+0xe64], R6 ;  /* 0x000e640601007387 */ /* 0x0001e20000100800 */
[----:B------:R1:W-:Y:S01]  /*23a10*/  STL [R1+0xd10], R7 ;  /* 0x000d100701007387 */ /* 0x0003e20000100800 */
[C---:B------:R-:W-:Y:S02]  /*23a20*/  LOP3.LUT R12, R13.reuse, R12, RZ, 0x3c, !PT ;  /* 0x0000000c0d0c7212 */ /* 0x040fe400078e3cff */
[----:B0-----:R-:W3:Y:S01]  /*23a30*/  LDL.LU R6, [R1+0xd18] ;  /* 0x000d180001067983 */ /* 0x001ee20000300800 */
[----:B-1----:R-:W3:Y:S01]  /*23a40*/  LDL.LU R7, [R1+0xe6c] ;  /* 0x000e6c0001077983 */ /* 0x002ee20000300800 */
[----:B------:R-:W-:-:S05]  /*23a50*/  LOP3.LUT R13, R13, R12, RZ, 0x3c, !PT ;  /* 0x0000000c0d0d7212 */ /* 0x000fca00078e3cff */
[----:B------:R-:W-:-:S05]  /*23a60*/  IMAD.WIDE R12, R18, 0x2, R12 ;  /* 0x00000002120c7825 */ /* 0x000fca00078e020c */
[----:B------:R-:W-:Y:S01]  /*23a70*/  STL [R1+0xfb8], R12 ;  /* 0x000fb80c01007387 */ /* 0x000fe20000100800 */
[----:B------:R0:W-:Y:S03]  /*23a80*/  STL [R1+0xe68], R13 ;  /* 0x000e680d01007387 */ /* 0x0001e60000100800 */
[----:B0-----:R-:W4:Y:S01]  /*23a90*/  LDL.LU R13, [R1+0xe70] ;  /* 0x000e7000010d7983 */ /* 0x001f220000300800 */
[----:B--2---:R-:W-:-:S04]  /*23aa0*/  LOP3.LUT R5, R5, R4, RZ, 0x3c, !PT ;  /* 0x0000000405057212 */ /* 0x004fc800078e3cff */
[----:B------:R-:W-:-:S04]  /*23ab0*/  LOP3.LUT R4, R5, R4, RZ, 0x3c, !PT ;  /* 0x0000000405047212 */ /* 0x000fc800078e3cff */
[----:B------:R-:W-:Y:S01]  /*23ac0*/  LOP3.LUT R5, R5, R4, RZ, 0x3c, !PT ;  /* 0x0000000405057212 */ /* 0x000fe200078e3cff */
[----:B------:R-:W-:-:S04]  /*23ad0*/  IMAD.MOV.U32 R12, RZ, RZ, R23 ;  /* 0x000000ffff0c7224 */ /* 0x000fc800078e0017 */
[----:B------:R-:W-:-:S05]  /*23ae0*/  IMAD.WIDE R4, R18, 0x2, R4 ;  /* 0x0000000212047825 */ /* 0x000fca00078e0204 */
[----:B------:R0:W-:Y:S01]  /*23af0*/  STL [R1+0xd14], R4 ;  /* 0x000d140401007387 */ /* 0x0001e20000100800 */
[----:B------:R1:W-:Y:S02]  /*23b00*/  STL [R1+0xc64], R5 ;  /* 0x000c640501007387 */ /* 0x0003e40000100800 */
[----:B0-----:R-:W-:Y:S02]  /*23b10*/  IMAD.MOV.U32 R4, RZ, RZ, R27 ;  /* 0x000000ffff047224 */ /* 0x001fe400078e001b */
[----:B-1----:R-:W-:-:S04]  /*23b20*/  IMAD.MOV.U32 R5, RZ, RZ, R26 ;  /* 0x000000ffff057224 */ /* 0x002fc800078e001a */
[----:B------:R-:W-:Y:S01]  /*23b30*/  IMAD.WIDE R4, R18, 0x2, R4 ;  /* 0x0000000212047825 */ /* 0x000fe200078e0204 */
[----:B---3--:R-:W-:-:S04]  /*23b40*/  LOP3.LUT R7, R7, R6, RZ, 0x3c, !PT ;  /* 0x0000000607077212 */ /* 0x008fc800078e3cff */
[----:B------:R-:W-:-:S04]  /*23b50*/  LOP3.LUT R6, R7, R6, RZ, 0x3c, !PT ;  /* 0x0000000607067212 */ /* 0x000fc800078e3cff */
[----:B------:R-:W-:-:S05]  /*23b60*/  LOP3.LUT R7, R7, R6, RZ, 0x3c, !PT ;  /* 0x0000000607077212 */ /* 0x000fca00078e3cff */
[----:B------:R-:W-:-:S05]  /*23b70*/  IMAD.WIDE R6, R18, 0x2, R6 ;  /* 0x0000000212067825 */ /* 0x000fca00078e0206 */
[----:B------:R0:W-:Y:S01]  /*23b80*/  STL [R1+0xe6c], R6 ;  /* 0x000e6c0601007387 */ /* 0x0001e20000100800 */
[----:B------:R1:W-:Y:S02]  /*23b90*/  STL [R1+0xd18], R7 ;  /* 0x000d180701007387 */ /* 0x0003e40000100800 */
[----:B----4-:R-:W-:-:S05]  /*23ba0*/  IMAD.WIDE R12, R18, 0x2, R12 ;  /* 0x00000002120c7825 */ /* 0x010fca00078e020c */
[----:B------:R2:W-:Y:S01]  /*23bb0*/  STL [R1+0xfbc], R12 ;  /* 0x000fbc0c01007387 */ /* 0x0005e20000100800 */
[----:B0-----:R-:W-:Y:S02]  /*23bc0*/  IMAD.MOV.U32 R6, RZ, RZ, R19 ;  /* 0x000000ffff067224 */ /* 0x001fe400078e0013 */
[----:B-1----:R-:W-:Y:S01]  /*23bd0*/  IMAD.MOV.U32 R7, RZ, RZ, R16 ;  /* 0x000000ffff077224 */ /* 0x002fe200078e0010 */
[----:B------:R-:W-:Y:S01]  /*23be0*/  STL [R1+0xe70], R13 ;  /* 0x000e700d01007387 */ /* 0x000fe20000100800 */
[----:B------:R-:W3:Y:S02]  /*23bf0*/  LDL.LU R23, [R1+0xfc8] ;  /* 0x000fc80001177983 */ /* 0x000ee40000300800 */
[----:B------:R0:W-:Y:S02]  /*23c00*/  STL [R1+0xd1c], R4 ;  /* 0x000d1c0401007387 */ /* 0x0001e40000100800 */
[----:B------:R-:W-:Y:S01]  /*23c10*/  IMAD.WIDE R6, R18, 0x2, R6 ;  /* 0x0000000212067825 */ /* 0x000fe200078e0206 */
[----:B------:R1:W-:Y:S03]  /*23c20*/  STL [R1+0xc68], R5 ;  /* 0x000c680501007387 */ /* 0x0003e60000100800 */
[----:B--2---:R-:W-:Y:S01]  /*23c30*/  IMAD.MOV.U32 R12, RZ, RZ, R25 ;  /* 0x000000ffff0c7224 */ /* 0x004fe200078e0019 */
[----:B0-----:R-:W2:Y:S01]  /*23c40*/  LDL.LU R4, [R1+0xc6c] ;  /* 0x000c6c0001047983 */ /* 0x001ea20000300800 */
[----:B-1----:R-:W2:Y:S02]  /*23c50*/  LDL.LU R5, [R1+0xd24] ;  /* 0x000d240001057983 */ /* 0x002ea40000300800 */
[----:B------:R0:W-:Y:S02]  /*23c60*/  STL [R1+0xe74], R6 ;  /* 0x000e740601007387 */ /* 0x0001e40000100800 */
[----:B------:R1:W-:Y:S02]  /*23c70*/  STL [R1+0xd20], R7 ;  /* 0x000d200701007387 */ /* 0x0003e40000100800 */
[----:B------:R-:W-:-:S04]  /*23c80*/  IMAD.MOV.U32 R13, RZ, RZ, R24 ;  /* 0x000000ffff0d7224 */ /* 0x000fc800078e0018 */
[----:B------:R-:W-:Y:S01]  /*23c90*/  IMAD.WIDE R12, R18, 0x2, R12 ;  /* 0x00000002120c7825 */ /* 0x000fe200078e020c */
[----:B0-----:R-:W4:Y:S03]  /*23ca0*/  LDL.LU R6, [R1+0xd28] ;  /* 0x000d280001067983 */ /* 0x001f260000300800 */
[----:B-1----:R-:W4:Y:S02]  /*23cb0*/  LDL.LU R7, [R1+0xe7c] ;  /* 0x000e7c0001077983 */ /* 0x002f240000300800 */
[----:B------:R0:W-:Y:S02]  /*23cc0*/  STL [R1+0xfc0], R12 ;  /* 0x000fc00c01007387 */ /* 0x0001e40000100800 */
[----:B------:R-:W3:Y:S01]  /*23cd0*/  LDL.LU R26, [R1+0xc74] ;  /* 0x000c7400011a7983 */ /* 0x000ee20000300800 */
[----:B------:R-:W3:Y:S01]  /*23ce0*/  LDL.LU R27, [R1+0xd34] ;  /* 0x000d3400011b7983 */ /* 0x000ee20000300800 */
[----:B------:R-:W3:Y:S02]  /*23cf0*/  LDL.LU R16, [R1+0xd38] ;  /* 0x000d380001107983 */ /* 0x000ee40000300800 */
[----:B------:R-:W3:Y:S02]  /*23d00*/  LDL.LU R19, [R1+0xe8c] ;  /* 0x000e8c0001137983 */ /* 0x000ee40000300800 */
[----:B------:R-:W3:Y:S01]  /*23d10*/  LDL.LU R24, [R1+0xe90] ;  /* 0x000e900001187983 */ /* 0x000ee20000300800 */
[----:B------:R-:W3:Y:S01]  /*23d20*/  LDL.LU R25, [R1+0xfcc] ;  /* 0x000fcc0001197983 */ /* 0x000ee20000300800 */
[----:B------:R1:W-:Y:S03]  /*23d30*/  STL [R1+0xe78], R13 ;  /* 0x000e780d01007387 */ /* 0x0003e60000100800 */
[----:B0-----:R-:W3:Y:S04]  /*23d40*/  LDL.LU R12, [R1+0xe80] ;  /* 0x000e8000010c7983 */ /* 0x001ee80000300800 */
[----:B-1----:R-:W3:Y:S01]  /*23d50*/  LDL.LU R13, [R1+0xfc4] ;  /* 0x000fc400010d7983 */ /* 0x002ee20000300800 */
[----:B--2---:R-:W-:-:S04]  /*23d60*/  LOP3.LUT R5, R5, R4, RZ, 0x3c, !PT ;  /* 0x0000000405057212 */ /* 0x004fc800078e3cff */
[----:B------:R-:W-:-:S04]  /*23d70*/  LOP3.LUT R4, R5, R4, RZ, 0x3c, !PT ;  /* 0x0000000405047212 */ /* 0x000fc800078e3cff */
[----:B------:R-:W-:Y:S02]  /*23d80*/  LOP3.LUT R5, R5, R4, RZ, 0x3c, !PT ;  /* 0x0000000405057212 */ /* 0x000fe400078e3cff */
[----:B----4-:R-:W-:-:S04]  /*23d90*/  LOP3.LUT R7, R7, R6, RZ, 0x3c, !PT ;  /* 0x0000000607077212 */ /* 0x010fc800078e3cff */
[----:B------:R-:W-:Y:S01]  /*23da0*/  LOP3.LUT R6, R7, R6, RZ, 0x3c, !PT ;  /* 0x0000000607067212 */ /* 0x000fe200078e3cff */
[----:B------:R-:W-:-:S03]  /*23db0*/  IMAD.WIDE R4, R18, 0x2, R4 ;  /* 0x0000000212047825 */ /* 0x000fc600078e0204 */
[----:B------:R-:W-:Y:S02]  /*23dc0*/  LOP3.LUT R7, R7, R6, RZ, 0x3c, !PT ;  /* 0x0000000607077212 */ /* 0x000fe400078e3cff */
[----:B------:R0:W-:Y:S01]  /*23dd0*/  STL [R1+0xd24], R4 ;  /* 0x000d240401007387 */ /* 0x0001e20000100800 */
[----:B------:R1:W-:Y:S02]  /*23de0*/  STL [R1+0xc6c], R5 ;  /* 0x000c6c0501007387 */ /* 0x0003e40000100800 */
[----:B------:R-:W-:Y:S01]  /*23df0*/  IMAD.WIDE R6, R18, 0x2, R6 ;  /* 0x0000000212067825 */ /* 0x000fe200078e0206 */
[-C--:B---3--:R-:W-:Y:S01]  /*23e00*/  LOP3.LUT R13, R13, R12.reuse, RZ, 0x3c, !PT ;  /* 0x0000000c0d0d7212 */ /* 0x088fe200078e3cff */
[----:B0-----:R-:W2:Y:S02]  /*23e10*/  LDL.LU R4, [R1+0xc70] ;  /* 0x000c700001047983 */ /* 0x001ea40000300800 */
[----:B-1----:R-:W2:Y:S02]  /*23e20*/  LDL.LU R5, [R1+0xd2c] ;  /* 0x000d2c0001057983 */ /* 0x002ea40000300800 */
[----:B------:R0:W-:Y:S02]  /*23e30*/  STL [R1+0xe7c], R6 ;  /* 0x000e7c0601007387 */ /* 0x0001e40000100800 */
[----:B------:R1:W-:Y:S01]  /*23e40*/  STL [R1+0xd28], R7 ;  /* 0x000d280701007387 */ /* 0x0003e20000100800 */
[----:B------:R-:W-:-:S04]  /*23e50*/  LOP3.LUT R12, R13, R12, RZ, 0x3c, !PT ;  /* 0x0000000c0d0c7212 */ /* 0x000fc800078e3cff */
[----:B------:R-:W-:Y:S01]  /*23e60*/  LOP3.LUT R13, R13, R12, RZ, 0x3c, !PT ;  /* 0x0000000c0d0d7212 */ /* 0x000fe200078e3cff */
[----:B0-----:R-:W3:Y:S01]  /*23e70*/  LDL.LU R6, [R1+0xd30] ;  /* 0x000d300001067983 */ /* 0x001ee20000300800 */
[----:B-1----:R-:W3:Y:S03]  /*23e80*/  LDL.LU R7, [R1+0xe84] ;  /* 0x000e840001077983 */ /* 0x002ee60000300800 */
[----:B------:R-:W-:-:S05]  /*23e90*/  IMAD.WIDE R12, R18, 0x2, R12 ;  /* 0x00000002120c7825 */ /* 0x000fca00078e020c */
[----:B------:R-:W-:Y:S01]  /*23ea0*/  STL [R1+0xfc4], R12 ;  /* 0x000fc40c01007387 */ /* 0x000fe20000100800 */
[----:B------:R0:W-:Y:S03]  /*23eb0*/  STL [R1+0xe80], R13 ;  /* 0x000e800d01007387 */ /* 0x0001e60000100800 */
[----:B0-----:R-:W4:Y:S01]  /*23ec0*/  LDL.LU R13, [R1+0xe88] ;  /* 0x000e8800010d7983 */ /* 0x001f220000300800 */
[----:B------:R-:W-:Y:S01]  /*23ed0*/  IMAD.MOV.U32 R12, RZ, RZ, R23 ;  /* 0x000000ffff0c7224 */ /* 0x000fe200078e0017 */
[----:B--2---:R-:W-:-:S04]  /*23ee0*/  LOP3.LUT R5, R5, R4, RZ, 0x3c, !PT ;  /* 0x0000000405057212 */ /* 0x004fc800078e3cff */
[----:B------:R-:W-:-:S04]  /*23ef0*/  LOP3.LUT R4, R5, R4, RZ, 0x3c, !PT ;  /* 0x0000000405047212 */ /* 0x000fc800078e3cff */
[----:B------:R-:W-:Y:S02]  /*23f00*/  LOP3.LUT R5, R5, R4, RZ, 0x3c, !PT ;  /* 0x0000000405057212 */ /* 0x000fe400078e3cff */
[----:B---3--:R-:W-:-:S04]  /*23f10*/  LOP3.LUT R7, R7, R6, RZ, 0x3c, !PT ;  /* 0x0000000607077212 */ /* 0x008fc800078e3cff */
[----:B------:R-:W-:Y:S01]  /*23f20*/  LOP3.LUT R6, R7, R6, RZ, 0x3c, !PT ;  /* 0x0000000607067212 */ /* 0x000fe200078e3cff */
[----:B------:R-:W-:-:S03]  /*23f30*/  IMAD.WIDE R4, R18, 0x2, R4 ;  /* 0x0000000212047825 */ /* 0x000fc600078e0204 */
[----:B------:R-:W-:Y:S02]  /*23f40*/  LOP3.LUT R7, R7, R6, RZ, 0x3c, !PT ;  /* 0x0000000607077212 */ /* 0x000fe400078e3cff */
[----:B------:R0:W-:Y:S01]  /*23f50*/  STL [R1+0xd2c], R4 ;  /* 0x000d2c0401007387 */ /* 0x0001e20000100800 */
[----:B------:R1:W-:Y:S02]  /*23f60*/  STL [R1+0xc70], R5 ;  /* 0x000c700501007387 */ /* 0x0003e40000100800 */
[----:B------:R-:W-:-:S04]  /*23f70*/  IMAD.WIDE R6, R18, 0x2, R6 ;  /* 0x0000000212067825 */ /* 0x000fc800078e0206 */
[C---:B----4-:R-:W-:Y:S01]  /*23f80*/  IMAD.WIDE R12, R18.reuse, 0x2, R12 ;  /* 0x00000002120c7825 */ /* 0x050fe200078e020c */
[----:B------:R2:W-:Y:S03]  /*23f90*/  STL [R1+0xe84], R6 ;  /* 0x000e840601007387 */ /* 0x0005e60000100800 */
[----:B0-----:R-:W-:Y:S02]  /*23fa0*/  IMAD.MOV.U32 R4, RZ, RZ, R27 ;  /* 0x000000ffff047224 */ /* 0x001fe400078e001b */
[----:B-1----:R-:W-:Y:S01]  /*23fb0*/  IMAD.MOV.U32 R5, RZ, RZ, R26 ;  /* 0x000000ffff057224 */ /* 0x002fe200078e001a */
[----:B------:R0:W-:Y:S01]  /*23fc0*/  STL [R1+0xd30], R7 ;  /* 0x000d300701007387 */ /* 0x0001e20000100800 */
[----:B------:R1:W-:Y:S02]  /*23fd0*/  STL [R1+0xfc8], R12 ;  /* 0x000fc80c01007387 */ /* 0x0003e40000100800 */
[----:B------:R-:W-:Y:S01]  /*23fe0*/  IMAD.WIDE R4, R18, 0x2, R4 ;  /* 0x0000000212047825 */ /* 0x000fe200078e0204 */
[----:B------:R3:W-:Y:S03]  /*23ff0*/  STL [R1+0xe88], R13 ;  /* 0x000e880d01007387 */ /* 0x0007e60000100800 */
[----:B------:R-:W4:Y:S02]  /*24000*/  LDL.LU R23, [R1+0xfd4] ;  /* 0x000fd40001177983 */ /* 0x000f240000300800 */
[----:B--2---:R-:W-:-:S02]  /*24010*/  IMAD.MOV.U32 R6, RZ, RZ, R19 ;  /* 0x000000ffff067224 */ /* 0x004fc400078e0013 */
[----:B0-----:R-:W-:Y:S01]  /*24020*/  IMAD.MOV.U32 R7, RZ, RZ, R16 ;  /* 0x000000ffff077224 */ /* 0x001fe200078e0010 */
[----:B------:R0:W-:Y:S01]  /*24030*/  STL [R1+0xd34], R4 ;  /* 0x000d340401007387 */ /* 0x0001e20000100800 */
[----:B------:R2:W-:Y:S02]  /*24040*/  STL [R1+0xc74], R5 ;  /* 0x000c740501007387 */ /* 0x0005e40000100800 */
[----:B------:R-:W-:-:S04]  /*24050*/  IMAD.WIDE R6, R18, 0x2, R6 ;  /* 0x0000000212067825 */ /* 0x000fc800078e0206 */
[----:B-1----:R-:W-:Y:S02]  /*24060*/  IMAD.MOV.U32 R12, RZ, RZ, R25 ;  /* 0x000000ffff0c7224 */ /* 0x002fe400078e0019 */
[----:B---3--:R-:W-:Y:S01]  /*24070*/  IMAD.MOV.U32 R13, RZ, RZ, R24 ;  /* 0x000000ffff0d7224 */ /* 0x008fe200078e0018 */
[----:B0-----:R-:W3:Y:S01]  /*24080*/  LDL.LU R4, [R1+0xc78] ;  /* 0x000c780001047983 */ /* 0x001ee20000300800 */
[----:B--2---:R-:W3:Y:S02]  /*24090*/  LDL.LU R5, [R1+0xd3c] ;  /* 0x000d3c0001057983 */ /* 0x004ee40000300800 */
[----:B------:R0:W-:Y:S02]  /*240a0*/  STL [R1+0xe8c], R6 ;  /* 0x000e8c0601007387 */ /* 0x0001e40000100800 */
[----:B------:R1:W-:Y:S02]  /*240b0*/  STL [R1+0xd38], R7 ;  /* 0x000d380701007387 */ /* 0x0003e40000100800 */
[----:B------:R-:W-:Y:S01]  /*240c0*/  IMAD.WIDE R12, R18, 0x2, R12 ;  /* 0x00000002120c7825 */ /* 0x000fe200078e020c */
[----:B0-----:R-:W2:Y:S03]  /*240d0*/  LDL.LU R6, [R1+0xd40] ;  /* 0x000d400001067983 */ /* 0x001ea60000300800 */
[----:B-1----:R-:W2:Y:S02]  /*240e0*/  LDL.LU R7, [R1+0xe94] ;  /* 0x000e940001077983 */ /* 0x002ea40000300800 */
        /* <DEDUP_REMOVED lines=10> */
[----:B---3--:R-:W-:-:S04]  /*24190*/  LOP3.LUT R5, R5, R4, RZ, 0x3c, !PT ;  /* 0x0000000405057212 */ /* 0x008fc800078e3cff */
[----:B------:R-:W-:-:S04]  /*241a0*/  LOP3.LUT R4, R5, R4, RZ, 0x3c, !PT ;  /* 0x0000000405047212 */ /* 0x000fc800078e3cff */
[----:B------:R-:W-:Y:S02]  /*241b0*/  LOP3.LUT R5, R5, R4, RZ, 0x3c, !PT ;  /* 0x0000000405057212 */ /* 0x000fe400078e3cff */
[----:B--2---:R-:W-:-:S04]  /*241c0*/  LOP3.LUT R7, R7, R6, RZ, 0x3c, !PT ;  /* 0x0000000607077212 */ /* 0x004fc800078e3cff */
[----:B------:R-:W-:Y:S01]  /*241d0*/  LOP3.LUT R6, R7, R6, RZ, 0x3c, !PT ;  /* 0x0000000607067212 */ /* 0x000fe200078e3cff */
[----:B------:R-:W-:-:S03]  /*241e0*/  IMAD.WIDE R4, R18, 0x2, R4 ;  /* 0x0000000212047825 */ /* 0x000fc600078e0204 */
[----:B------:R-:W-:Y:S02]  /*241f0*/  LOP3.LUT R7, R7, R6, RZ, 0x3c, !PT ;  /* 0x0000000607077212 */ /* 0x000fe400078e3cff */
[----:B------:R0:W-:Y:S01]  /*24200*/  STL [R1+0xd3c], R4 ;  /* 0x000d3c0401007387 */ /* 0x0001e20000100800 */
[----:B------:R1:W-:Y:S02]  /*24210*/  STL [R1+0xc78], R5 ;  /* 0x000c780501007387 */ /* 0x0003e40000100800 */
[----:B------:R-:W-:Y:S01]  /*24220*/  IMAD.WIDE R6, R18, 0x2, R6 ;  /* 0x0000000212067825 */ /* 0x000fe200078e0206 */
[-C--:B----4-:R-:W-:Y:S01]  /*24230*/  LOP3.LUT R13, R13, R12.reuse, RZ, 0x3c, !PT ;  /* 0x0000000c0d0d7212 */ /* 0x090fe200078e3cff */
        /* <DEDUP_REMOVED lines=564> */
[----:B------:R-:W-:Y:S02]  /*26580*/  STL [R1+0x1034], R12 ;  /* 0x0010340c01007387 */ /* 0x000fe40000100800 */
[----:B------:R-:W-:Y:S01]  /*26590*/  IMAD.WIDE R4, R18, 0x2, R4 ;  /* 0x0000000212047825 */ /* 0x000fe200078e0204 */
[----:B------:R-:W-:Y:S03]  /*265a0*/  STL [R1+0xf60], R13 ;  /* 0x000f600d01007387 */ /* 0x000fe60000100800 */
[----:B------:R-:W3:Y:S02]  /*265b0*/  LDL.LU R23, [R1+0x1040] ;  /* 0x0010400001177983 */ /* 0x000ee40000300800 */
[----:B--2---:R-:W-:-:S02]  /*265c0*/  IMAD.MOV.U32 R6, RZ, RZ, R19 ;  /* 0x000000ffff067224 */ /* 0x004fc400078e0013 */
[----:B0-----:R-:W-:Y:S01]  /*265d0*/  IMAD.MOV.U32 R7, RZ, RZ, R16 ;  /* 0x000000ffff077224 */ /* 0x001fe200078e0010 */
[----:B------:R0:W-:Y:S01]  /*265e0*/  STL [R1+0xe0c], R4 ;  /* 0x000e0c0401007387 */ /* 0x0001e20000100800 */
[----:B------:R1:W-:Y:S02]  /*265f0*/  STL [R1+0xce0], R5 ;  /* 0x000ce00501007387 */ /* 0x0003e40000100800 */
[----:B------:R-:W-:Y:S01]  /*26600*/  IMAD.WIDE R6, R18, 0x2, R6 ;  /* 0x0000000212067825 */ /* 0x000fe200078e0206 */
[----:B0-----:R-:W2:Y:S03]  /*26610*/  LDL.LU R4, [R1+0xce4] ;  /* 0x000ce40001047983 */ /* 0x001ea60000300800 */
[----:B-1----:R-:W2:Y:S02]  /*26620*/  LDL.LU R5, [R1+0xe14] ;  /* 0x000e140001057983 */ /* 0x002ea40000300800 */
[----:B------:R0:W-:Y:S02]  /*26630*/  STL [R1+0xf64], R6 ;  /* 0x000f640601007387 */ /* 0x0001e40000100800 */
[----:B------:R1:W-:Y:S01]  /*26640*/  STL [R1+0xe10], R7 ;  /* 0x000e100701007387 */ /* 0x0003e20000100800 */
[----:B0-----:R-:W4:Y:S01]  /*26650*/  LDL.LU R6, [R1+0xe18] ;  /* 0x000e180001067983 */ /* 0x001f220000300800 */
[----:B-1----:R-:W4:Y:S02]  /*26660*/  LDL.LU R7, [R1+0xf6c] ;  /* 0x000f6c0001077983 */ /* 0x002f240000300800 */
[----:B------:R-:W-:-:S02]  /*26670*/  IMAD.MOV.U32 R12, RZ, RZ, R25 ;  /* 0x000000ffff0c7224 */ /* 0x000fc400078e0019 */
[----:B------:R-:W-:-:S04]  /*26680*/  IMAD.MOV.U32 R13, RZ, RZ, R24 ;  /* 0x000000ffff0d7224 */ /* 0x000fc800078e0018 */
[----:B------:R-:W-:-:S05]  /*26690*/  IMAD.WIDE R12, R18, 0x2, R12 ;  /* 0x00000002120c7825 */ /* 0x000fca00078e020c */
[----:B------:R0:W-:Y:S01]  /*266a0*/  STL [R1+0x1038], R12 ;  /* 0x0010380c01007387 */ /* 0x0001e20000100800 */
[----:B------:R1:W-:Y:S03]  /*266b0*/  STL [R1+0xf68], R13 ;  /* 0x000f680d01007387 */ /* 0x0003e60000100800 */
[----:B0-----:R-:W3:Y:S01]  /*266c0*/  LDL.LU R12, [R1+0xf70] ;  /* 0x000f7000010c7983 */ /* 0x001ee20000300800 */
[----:B-1----:R-:W3:Y:S02]  /*266d0*/  LDL.LU R13, [R1+0x103c] ;  /* 0x00103c00010d7983 */ /* 0x002ee40000300800 */
[----:B------:R-:W3:Y:S02]  /*266e0*/  LDL.LU R26, [R1+0xcec] ;  /* 0x000cec00011a7983 */ /* 0x000ee40000300800 */
[----:B------:R-:W3:Y:S01]  /*266f0*/  LDL.LU R27, [R1+0xe24] ;  /* 0x000e2400011b7983 */ /* 0x000ee20000300800 */
[----:B------:R-:W3:Y:S01]  /*26700*/  LDL.LU R16, [R1+0xe28] ;  /* 0x000e280001107983 */ /* 0x000ee20000300800 */
[----:B------:R-:W3:Y:S02]  /*26710*/  LDL.LU R19, [R1+0xf7c] ;  /* 0x000f7c0001137983 */ /* 0x000ee40000300800 */
[----:B------:R-:W3:Y:S02]  /*26720*/  LDL.LU R24, [R1+0xf80] ;  /* 0x000f800001187983 */ /* 0x000ee40000300800 */
[----:B------:R-:W3:Y:S01]  /*26730*/  LDL.LU R25, [R1+0x1044] ;  /* 0x0010440001197983 */ /* 0x000ee20000300800 */
        /* <DEDUP_REMOVED lines=15> */
[----:B-1----:R-:W4:Y:S01]  /*26830*/  LDL.LU R7, [R1+0xf74] ;  /* 0x000f740001077983 */ /* 0x002f220000300800 */
[----:B---3--:R-:W-:-:S04]  /*26840*/  LOP3.LUT R13, R13, R12, RZ, 0x3c, !PT ;  /* 0x0000000c0d0d7212 */ /* 0x008fc800078e3cff */
[----:B------:R-:W-:-:S04]  /*26850*/  LOP3.LUT R12, R13, R12, RZ, 0x3c, !PT ;  /* 0x0000000c0d0c7212 */ /* 0x000fc800078e3cff */
[----:B------:R-:W-:-:S05]  /*26860*/  LOP3.LUT R13, R13, R12, RZ, 0x3c, !PT ;  /* 0x0000000c0d0d7212 */ /* 0x000fca00078e3cff */
[----:B------:R-:W-:-:S05]  /*26870*/  IMAD.WIDE R12, R18, 0x2, R12 ;  /* 0x00000002120c7825 */ /* 0x000fca00078e020c */
[----:B------:R-:W-:Y:S01]  /*26880*/  STL [R1+0x103c], R12 ;  /* 0x00103c0c01007387 */ /* 0x000fe20000100800 */
[----:B------:R0:W-:Y:S03]  /*26890*/  STL [R1+0xf70], R13 ;  /* 0x000f700d01007387 */ /* 0x0001e60000100800 */
[----:B0-----:R-:W3:Y:S01]  /*268a0*/  LDL.LU R13, [R1+0xf78] ;  /* 0x000f7800010d7983 */ /* 0x001ee20000300800 */
[----:B------:R-:W-:Y:S01]  /*268b0*/  IMAD.MOV.U32 R12, RZ, RZ, R23 ;  /* 0x000000ffff0c7224 */ /* 0x000fe200078e0017 */
[----:B--2---:R-:W-:-:S04]  /*268c0*/  LOP3.LUT R5, R5, R4, RZ, 0x3c, !PT ;  /* 0x0000000405057212 */ /* 0x004fc800078e3cff */
[----:B------:R-:W-:-:S04]  /*268d0*/  LOP3.LUT R4, R5, R4, RZ, 0x3c, !PT ;  /* 0x0000000405047212 */ /* 0x000fc800078e3cff */
[----:B------:R-:W-:Y:S02]  /*268e0*/  LOP3.LUT R5, R5, R4, RZ, 0x3c, !PT ;  /* 0x0000000405057212 */ /* 0x000fe400078e3cff */
[----:B----4-:R-:W-:-:S04]  /*268f0*/  LOP3.LUT R7, R7, R6, RZ, 0x3c, !PT ;  /* 0x0000000607077212 */ /* 0x010fc800078e3cff */
[----:B------:R-:W-:Y:S01]  /*26900*/  LOP3.LUT R6, R7, R6, RZ, 0x3c, !PT ;  /* 0x0000000607067212 */ /* 0x000fe200078e3cff */
[----:B------:R-:W-:-:S03]  /*26910*/  IMAD.WIDE R4, R18, 0x2, R4 ;  /* 0x0000000212047825 */ /* 0x000fc600078e0204 */
[----:B------:R-:W-:Y:S02]  /*26920*/  LOP3.LUT R7, R7, R6, RZ, 0x3c, !PT ;  /* 0x0000000607077212 */ /* 0x000fe400078e3cff */
[----:B------:R0:W-:Y:S03]  /*26930*/  STL [R1+0xe1c], R4 ;  /* 0x000e1c0401007387 */ /* 0x0001e60000100800 */
[----:B------:R-:W-:Y:S01]  /*26940*/  IMAD.WIDE R6, R18, 0x2, R6 ;  /* 0x0000000212067825 */ /* 0x000fe200078e0206 */
[----:B------:R1:W-:Y:S04]  /*26950*/  STL [R1+0xce8], R5 ;  /* 0x000ce80501007387 */ /* 0x0003e80000100800 */
[----:B------:R2:W-:Y:S01]  /*26960*/  STL [R1+0xf74], R6 ;  /* 0x000f740601007387 */ /* 0x0005e20000100800 */
[----:B0-----:R-:W-:-:S02]  /*26970*/  IMAD.MOV.U32 R4, RZ, RZ, R22 ;  /* 0x000000ffff047224 */ /* 0x001fc400078e0016 */
[----:B-1----:R-:W-:Y:S02]  /*26980*/  IMAD.MOV.U32 R5, RZ, RZ, R20 ;  /* 0x000000ffff057224 */ /* 0x002fe400078e0014 */
[----:B------:R-:W4:Y:S01]  /*26990*/  LDL.LU R20, [R1+0xf84] ;  /* 0x000f840001147983 */ /* 0x000f220000300800 */
[----:B------:R-:W4:Y:S02]  /*269a0*/  LDL.LU R22, [R1+0xf88] ;  /* 0x000f880001167983 */ /* 0x000f240000300800 */
[----:B------:R-:W4:Y:S02]  /*269b0*/  LDL.LU R23, [R1+0x1048] ;  /* 0x0010480001177983 */ /* 0x000f240000300800 */
[----:B---3--:R-:W-:-:S04]  /*269c0*/  IMAD.WIDE R12, R18, 0x2, R12 ;  /* 0x00000002120c7825 */ /* 0x008fc800078e020c */
[----:B--2---:R-:W-:Y:S01]  /*269d0*/  IMAD.MOV.U32 R6, RZ, RZ, R19 ;  /* 0x000000ffff067224 */ /* 0x004fe200078e0013 */
[----:B----4-:R0:W-:Y:S01]  /*269e0*/  STL.64 [R1+0x1140], R22 ;  /* 0x0011401601007387 */ /* 0x0101e20000100a00 */
[----:B------:R-:W-:Y:S02]  /*269f0*/  STL.64 [R1+0x1138], R20 ;  /* 0x0011381401007387 */ /* 0x000fe40000100a00 */
[----:B------:R1:W-:Y:S02]  /*26a00*/  STL [R1+0xe20], R7 ;  /* 0x000e200701007387 */ /* 0x0003e40000100800 */
[----:B------:R-:W-:Y:S02]  /*26a10*/  STL [R1+0x1040], R12 ;  /* 0x0010400c01007387 */ /* 0x000fe40000100800 */
[----:B0-----:R-:W-:Y:S02]  /*26a20*/  IMAD.MOV.U32 R22, RZ, RZ, R4 ;  /* 0x000000ffff167224 */ /* 0x001fe400078e0004 */
[----:B------:R-:W-:-:S02]  /*26a30*/  IMAD.MOV.U32 R23, RZ, RZ, R5 ;  /* 0x000000ffff177224 */ /* 0x000fc400078e0005 */
[----:B------:R-:W-:Y:S02]  /*26a40*/  IMAD.MOV.U32 R4, RZ, RZ, R27 ;  /* 0x000000ffff047224 */ /* 0x000fe400078e001b */
[----:B------:R-:W-:Y:S02]  /*26a50*/  IMAD.MOV.U32 R5, RZ, RZ, R26 ;  /* 0x000000ffff057224 */ /* 0x000fe400078e001a */
[----:B-1----:R-:W-:Y:S02]  /*26a60*/  IMAD.MOV.U32 R7, RZ, RZ, R16 ;  /* 0x000000ffff077224 */ /* 0x002fe400078e0010 */
[C---:B------:R-:W-:Y:S01]  /*26a70*/  IMAD.WIDE R4, R18.reuse, 0x2, R4 ;  /* 0x0000000212047825 */ /* 0x040fe200078e0204 */
[----:B------:R-:W-:Y:S03]  /*26a80*/  STL [R1+0xf78], R13 ;  /* 0x000f780d01007387 */ /* 0x000fe60000100800 */
[----:B------:R-:W-:Y:S01]  /*26a90*/  IMAD.WIDE R6, R18, 0x2, R6 ;  /* 0x0000000212067825 */ /* 0x000fe200078e0206 */
[----:B------:R0:W-:Y:S03]  /*26aa0*/  STL [R1+0xe24], R4 ;  /* 0x000e240401007387 */ /* 0x0001e60000100800 */
[----:B------:R1:W-:Y:S01]  /*26ab0*/  STL [R1+0xcec], R5 ;  /* 0x000cec0501007387 */ /* 0x0003e20000100800 */
[----:B0-----:R-:W2:Y:S01]  /*26ac0*/  LDL.LU R4, [R1+0xcf0] ;  /* 0x000cf00001047983 */ /* 0x001ea20000300800 */
[----:B-1----:R-:W2:Y:S02]  /*26ad0*/  LDL.LU R5, [R1+0xe2c] ;  /* 0x000e2c0001057983 */ /* 0x002ea40000300800 */
[----:B------:R-:W-:Y:S02]  /*26ae0*/  STL [R1+0xf7c], R6 ;  /* 0x000f7c0601007387 */ /* 0x000fe40000100800 */
[----:B------:R0:W-:Y:S02]  /*26af0*/  STL [R1+0xe28], R7 ;  /* 0x000e280701007387 */ /* 0x0001e40000100800 */
[----:B0-----:R-:W3:Y:S04]  /*26b00*/  LDL.LU R7, [R1+0xe30] ;  /* 0x000e300001077983 */ /* 0x001ee80000300800 */
[----:B---3--:R-:W-:Y:S01]  /*26b10*/  STL [R1+0x1150], R7 ;  /* 0x0011500701007387 */ /* 0x008fe20000100800 */
[----:B--2---:R0:W-:Y:S03]  /*26b20*/  STL.64 [R1+0x1148], R4 ;  /* 0x0011480401007387 */ /* 0x0041e60000100a00 */
[----:B0-----:R-:W2:Y:S01]  /*26b30*/  LDL.LU R4, [R1+0x8c0] ;  /* 0x0008c00001047983 */ /* 0x001ea20000300800 */
[----:B------:R-:W2:Y:S02]  /*26b40*/  LDL.LU R5, [R1+0x8c4] ;  /* 0x0008c40001057983 */ /* 0x000ea40000300800 */
[----:B------:R-:W2:Y:S02]  /*26b50*/  LDL.LU R6, [R1+0x8c8] ;  /* 0x0008c80001067983 */ /* 0x000ea40000300800 */
[----:B------:R-:W2:Y:S02]  /*26b60*/  LDL.LU R7, [R1+0x8cc] ;  /* 0x0008cc0001077983 */ /* 0x000ea40000300800 */
[----:B------:R-:W-:-:S02]  /*26b70*/  IMAD.MOV.U32 R12, RZ, RZ, R25 ;  /* 0x000000ffff0c7224 */ /* 0x000fc400078e0019 */
[----:B------:R-:W-:-:S04]  /*26b80*/  IMAD.MOV.U32 R13, RZ, RZ, R24 ;  /* 0x000000ffff0d7224 */ /* 0x000fc800078e0018 */
[----:B------:R-:W-:-:S05]  /*26b90*/  IMAD.WIDE R12, R18, 0x2, R12 ;  /* 0x00000002120c7825 */ /* 0x000fca00078e020c */
[----:B------:R-:W-:Y:S01]  /*26ba0*/  STL [R1+0x1044], R12 ;  /* 0x0010440c01007387 */ /* 0x000fe20000100800 */
[----:B------:R-:W3:Y:S02]  /*26bb0*/  LDL.LU R16, [R1+0xe38] ;  /* 0x000e380001107983 */ /* 0x000ee40000300800 */
[----:B------:R-:W4:Y:S02]  /*26bc0*/  LDL.LU R19, [R1+0xf8c] ;  /* 0x000f8c0001137983 */ /* 0x000f240000300800 */
[----:B------:R-:W3:Y:S01]  /*26bd0*/  LDL.LU R24, [R1+0xf90] ;  /* 0x000f900001187983 */ /* 0x000ee20000300800 */
[----:B------:R-:W3:Y:S01]  /*26be0*/  LDL.LU R25, [R1+0x104c] ;  /* 0x00104c0001197983 */ /* 0x000ee20000300800 */
[----:B------:R-:W-:Y:S01]  /*26bf0*/  STL [R1+0xf80], R13 ;  /* 0x000f800d01007387 */ /* 0x000fe20000100800 */
[----:B--2---:R-:W-:Y:S02]  /*26c00*/  HMMA.16816.F32 R20, R8, R22, R4 ;  /* 0x000000160814723c */ /* 0x004fe40000001804 */
[----:B------:R-:W2:Y:S01]  /*26c10*/  LDL.LU R7, [R1+0x1150] ;  /* 0x0011500001077983 */ /* 0x000ea20000300800 */
[----:B------:R-:W2:Y:S11]  /*26c20*/  LDL.LU.64 R4, [R1+0x1148] ;  /* 0x0011480001047983 */ /* 0x000eb60000300a00 */
[----:B------:R-:W-:Y:S09]  /*26c30*/  @!UPT UIADD3 URZ, URZ, URZ, URZ ;  /* 0x0000003f3f3ff290 */ /* 0x000ff2000fffe03f */
[----:B------:R-:W-:Y:S01]  /*26c40*/  STL.64 [R1+0x120], R20 ;  /* 0x0001201401007387 */ /* 0x000fe20000100a00 */
[----:B------:R0:W-:Y:S03]  /*26c50*/  STL.64 [R1+0x128], R22 ;  /* 0x0001281601007387 */ /* 0x0001e60000100a00 */
[----:B0-----:R-:W2:Y:S01]  /*26c60*/  LDL.LU.64 R22, [R1+0x1140] ;  /* 0x0011400001167983 */ /* 0x001ea20000300a00 */
[----:B------:R-:W2:Y:S02]  /*26c70*/  LDL.LU.64 R20, [R1+0x1138] ;  /* 0x0011380001147983 */ /* 0x000ea40000300a00 */
[----:B------:R-:W-:Y:S02]  /*26c80*/  IMAD.MOV.U32 R26, RZ, RZ, R14 ;  /* 0x000000ffff1a7224 */ /* 0x000fe400078e000e */
[----:B------:R-:W-:Y:S01]  /*26c90*/  IMAD.MOV.U32 R27, RZ, RZ, R0 ;  /* 0x000000ffff1b7224 */ /* 0x000fe200078e0000 */
[----:B------:R0:W5:Y:S01]  /*26ca0*/  LDL.LU R14, [R1+0x1134] ;  /* 0x00113400010e7983 */ /* 0x0001620000300800 */
[----:B------:R-:W2:Y:S03]  /*26cb0*/  LDL.LU R0, [R1+0x1130] ;  /* 0x0011300001007983 */ /* 0x000ea60000300800 */
[----:B------:R1:W-:Y:S01]  /*26cc0*/  STL.64 [R1+0x1110], R26 ;  /* 0x0011101a01007387 */ /* 0x0003e20000100a00 */
[----:B---3--:R-:W-:Y:S02]  /*26cd0*/  STL.64 [R1+0x1108], R24 ;  /* 0x0011081801007387 */ /* 0x008fe40000100a00 */
[----:B-1----:R-:W-:-:S02]  /*26ce0*/  IMAD.MOV.U32 R26, RZ, RZ, R3 ;  /* 0x000000ffff1a7224 */ /* 0x002fc400078e0003 */
[----:B------:R-:W-:Y:S01]  /*26cf0*/  IMAD.MOV.U32 R27, RZ, RZ, R29 ;  /* 0x000000ffff1b7224 */ /* 0x000fe200078e001d */
[----:B------:R-:W3:Y:S01]  /*26d00*/  LDL.LU R3, [R1+0x112c] ;  /* 0x00112c0001037983 */ /* 0x000ee20000300800 */
[----:B------:R-:W3:Y:S02]  /*26d10*/  LDL.LU R29, [R1+0x1128] ;  /* 0x00112800011d7983 */ /* 0x000ee40000300800 */
[----:B----4-:R-:W-:Y:S02]  /*26d20*/  STL.64 [R1+0x1120], R18 ;  /* 0x0011201201007387 */ /* 0x010fe40000100a00 */
[----:B------:R1:W-:Y:S02]  /*26d30*/  STL.64 [R1+0x1118], R16 ;  /* 0x0011181001007387 */ /* 0x0003e40000100a00 */
[----:B-1----:R-:W4:Y:S01]  /*26d40*/  LDL.LU R16, [R1+0x8d0] ;  /* 0x0008d00001107983 */ /* 0x002f220000300800 */
[----:B------:R-:W4:Y:S01]  /*26d50*/  LDL.LU R17, [R1+0x8d4] ;  /* 0x0008d40001117983 */ /* 0x000f220000300800 */
[----:B--2---:R-:W-:-:S04]  /*26d60*/  LOP3.LUT R5, R5, R4, RZ, 0x3c, !PT ;  /* 0x0000000405057212 */ /* 0x004fc800078e3cff */
[----:B------:R-:W-:-:S04]  /*26d70*/  LOP3.LUT R4, R5, R4, RZ, 0x3c, !PT ;  /* 0x0000000405047212 */ /* 0x000fc800078e3cff */
[----:B------:R-:W-:-:S05]  /*26d80*/  LOP3.LUT R5, R5, R4, RZ, 0x3c, !PT ;  /* 0x0000000405057212 */ /* 0x000fca00078e3cff */
[----:B------:R-:W-:-:S04]  /*26d90*/  IMAD.WIDE R4, R18, 0x2, R4 ;  /* 0x0000000212047825 */ /* 0x000fc800078e0204 */
[----:B------:R-:W-:Y:S02]  /*26da0*/  IMAD.MOV.U32 R12, RZ, RZ, R23 ;  /* 0x000000ffff0c7224 */ /* 0x000fe400078e0017 */
[----:B------:R-:W-:Y:S02]  /*26db0*/  IMAD.MOV.U32 R6, RZ, RZ, R20 ;  /* 0x000000ffff067224 */ /* 0x000fe400078e0014 */
[----:B------:R-:W-:Y:S02]  /*26dc0*/  IMAD.MOV.U32 R13, RZ, RZ, R22 ;  /* 0x000000ffff0d7224 */ /* 0x000fe400078e0016 */
[----:B------:R-:W-:-:S04]  /*26dd0*/  IMAD.WIDE R6, R18, 0x2, R6 ;  /* 0x0000000212067825 */ /* 0x000fc800078e0206 */
[----:B------:R-:W-:Y:S02]  /*26de0*/  IMAD.WIDE R12, R18, 0x2, R12 ;  /* 0x00000002120c7825 */ /* 0x000fe400078e020c */
[----:B------:R-:W4:Y:S02]  /*26df0*/  LDL.LU R18, [R1+0x8d8] ;  /* 0x0008d80001127983 */ /* 0x000f240000300800 */
[----:B------:R-:W4:Y:S02]  /*26e00*/  LDL.LU R19, [R1+0x8dc] ;  /* 0x0008dc0001137983 */ /* 0x000f240000300800 */
[----:B------:R1:W-:Y:S02]  /*26e10*/  STL [R1+0xe2c], R4 ;  /* 0x000e2c0401007387 */ /* 0x0003e40000100800 */
[----:B------:R2:W-:Y:S01]  /*26e20*/  STL [R1+0xcf0], R5 ;  /* 0x000cf00501007387 */ /* 0x0005e20000100800 */
[----:B-1----:R-:W3:Y:S01]  /*26e30*/  LDL.LU R4, [R1+0xcf4] ;  /* 0x000cf40001047983 */ /* 0x002ee20000300800 */
[----:B--2---:R-:W3:Y:S02]  /*26e40*/  LDL.LU R5, [R1+0xe34] ;  /* 0x000e340001057983 */ /* 0x004ee40000300800 */
[----:B------:R-:W-:Y:S02]  /*26e50*/  STL [R1+0xf84], R6 ;  /* 0x000f840601007387 */ /* 0x000fe40000100800 */
[----:B------:R-:W-:Y:S01]  /*26e60*/  STL [R1+0xe30], R7 ;  /* 0x000e300701007387 */ /* 0x000fe20000100800 */
[----:B------:R-:W2:Y:S01]  /*26e70*/  LDL.LU R20, [R1+0xf94] ;  /* 0x000f940001147983 */ /* 0x000ea20000300800 */
[----:B------:R-:W2:Y:S02]  /*26e80*/  LDL.LU R22, [R1+0xf98] ;  /* 0x000f980001167983 */ /* 0x000ea40000300800 */
[----:B------:R-:W2:Y:S01]  /*26e90*/  LDL.LU R23, [R1+0x1050] ;  /* 0x0010500001177983 */ /* 0x000ea20000300800 */
[----:B----4-:R-:W-:Y:S01]  /*26ea0*/  HMMA.16816.F32 R24, R8, R26, R16 ;  /* 0x0000001a0818723c */ /* 0x010fe20000001810 */
[----:B--2---:R-:W-:Y:S01]  /*26eb0*/  STL.64 [R1+0x1100], R22 ;  /* 0x0011001601007387 */ /* 0x004fe20000100a00 */
[----:B------:R1:W-:Y:S03]  /*26ec0*/  STL.64 [R1+0x10f8], R20 ;  /* 0x0010f81401007387 */ /* 0x0003e60000100a00 */
[----:B-1----:R-:W2:Y:S01]  /*26ed0*/  LDL.LU R20, [R1+0x8b0] ;  /* 0x0008b00001147983 */ /* 0x002ea20000300800 */
[----:B------:R-:W2:Y:S02]  /*26ee0*/  LDL.LU R21, [R1+0x8b4] ;  /* 0x0008b40001157983 */ /* 0x000ea40000300800 */
[----:B------:R-:W2:Y:S02]  /*26ef0*/  LDL.LU R22, [R1+0x8b8] ;  /* 0x0008b80001167983 */ /* 0x000ea40000300800 */
[----:B------:R-:W2:Y:S01]  /*26f00*/  LDL.LU R23, [R1+0x8bc] ;  /* 0x0008bc0001177983 */ /* 0x000ea20000300800 */
[----:B------:R-:W-:Y:S01]  /*26f10*/  STL [R1+0x1048], R12 ;  /* 0x0010480c01007387 */ /* 0x000fe20000100800 */
[----:B------:R-:W-:Y:S02]  /*26f20*/  STL [R1+0xf88], R13 ;  /* 0x000f880d01007387 */ /* 0x000fe40000100800 */
[----:B------:R-:W4:Y:S02]  /*26f30*/  LDL.LU.64 R18, [R1+0x1120] ;  /* 0x0011200001127983 */ /* 0x000f240000300a00 */
[----:B------:R-:W2:Y:S07]  /*26f40*/  LDL.LU.64 R16, [R1+0x1118] ;  /* 0x0011180001107983 */ /* 0x000eae0000300a00 */
[----:B------:R-:W-:Y:S01]  /*26f50*/  STL.64 [R1+0x110], R24 ;  /* 0x0001101801007387 */ /* 0x000fe20000100a00 */
[----:B------:R1:W-:Y:S03]  /*26f60*/  STL.64 [R1+0x118], R26 ;  /* 0x0001181a01007387 */ /* 0x0003e60000100a00 */
[----:B-1----:R-:W2:Y:S01]  /*26f70*/  LDL.LU.64 R26, [R1+0x1110] ;  /* 0x00111000011a7983 */ /* 0x002ea20000300a00 */
[----:B------:R-:W2:Y:S01]  /*26f80*/  LDL.LU.64 R24, [R1+0x1108] ;  /* 0x0011080001187983 */ /* 0x000ea20000300a00 */
[----:B---3--:R-:W-:-:S04]  /*26f90*/  LOP3.LUT R5, R5, R4, RZ, 0x3c, !PT ;  /* 0x0000000405057212 */ /* 0x008fc800078e3cff */
[----:B------:R-:W-:-:S04]  /*26fa0*/  LOP3.LUT R4, R5, R4, RZ, 0x3c, !PT ;  /* 0x0000000405047212 */ /* 0x000fc800078e3cff */
[----:B------:R-:W-:-:S05]  /*26fb0*/  LOP3.LUT R5, R5, R4, RZ, 0x3c, !PT ;  /* 0x0000000405057212 */ /* 0x000fca00078e3cff */
[----:B----4-:R-:W-:-:S04]  /*26fc0*/  IMAD.WIDE R4, R18, 0x2, R4 ;  /* 0x0000000212047825 */ /* 0x010fc800078e0204 */
[----:B------:R-:W-:Y:S02]  /*26fd0*/  IMAD.MOV.U32 R6, RZ, RZ, R19 ;  /* 0x000000ffff067224 */ /* 0x000fe400078e0013 */
[----:B--2---:R-:W-:Y:S02]  /*26fe0*/  IMAD.MOV.U32 R7, RZ, RZ, R16 ;  /* 0x000000ffff077224 */ /* 0x004fe400078e0010 */
[----:B------:R-:W-:Y:S02]  /*26ff0*/  IMAD.MOV.U32 R12, RZ, RZ, R25 ;  /* 0x000000ffff0c7224 */ /* 0x000fe400078e0019 */
[----:B------:R-:W-:Y:S02]  /*27000*/  IMAD.MOV.U32 R13, RZ, RZ, R24 ;  /* 0x000000ffff0d7224 */ /* 0x000fe400078e0018 */
[----:B------:R-:W-:Y:S01]  /*27010*/  HMMA.16816.F32 R24, R8, R26, R20 ;  /* 0x0000001a0818723c */ /* 0x000fe20000001814 */
[C---:B------:R-:W-:Y:S01]  /*27020*/  IMAD.WIDE R6, R18.reuse, 0x2, R6 ;  /* 0x0000000212067825 */ /* 0x040fe200078e0206 */
[----:B------:R1:W-:Y:S03]  /*27030*/  STL [R1+0xe34], R4 ;  /* 0x000e340401007387 */ /* 0x0003e60000100800 */
[----:B------:R2:W-:Y:S02]  /*27040*/  STL [R1+0xcf4], R5 ;  /* 0x000cf40501007387 */ /* 0x0005e40000100800 */
[----:B------:R-:W-:Y:S01]  /*27050*/  IMAD.WIDE R12, R18, 0x2, R12 ;  /* 0x00000002120c7825 */ /* 0x000fe200078e020c */
[----:B-1----:R-:W3:Y:S03]  /*27060*/  LDL.LU R4, [R1+0xcf8] ;  /* 0x000cf80001047983 */ /* 0x002ee60000300800 */
[----:B--2---:R-:W3:Y:S02]  /*27070*/  LDL.LU R5, [R1+0xe3c] ;  /* 0x000e3c0001057983 */ /* 0x004ee40000300800 */
[----:B------:R-:W-:Y:S02]  /*27080*/  STL [R1+0xf8c], R6 ;  /* 0x000f8c0601007387 */ /* 0x000fe40000100800 */
[----:B------:R1:W-:Y:S02]  /*27090*/  STL [R1+0xe38], R7 ;  /* 0x000e380701007387 */ /* 0x0003e40000100800 */
[----:B-1----:R-:W2:Y:S01]  /*270a0*/  LDL.LU R7, [R1+0xe40] ;  /* 0x000e400001077983 */ /* 0x002ea20000300800 */
[----:B------:R-:W-:Y:S02]  /*270b0*/  STL [R1+0x104c], R12 ;  /* 0x00104c0c01007387 */ /* 0x000fe40000100800 */
[----:B------:R-:W-:Y:S02]  /*270c0*/  STL [R1+0xf90], R13 ;  /* 0x000f900d01007387 */ /* 0x000fe40000100800 */
[----:B------:R-:W4:Y:S01]  /*270d0*/  LDL.LU.64 R22, [R1+0x1100] ;  /* 0x0011000001167983 */ /* 0x000f220000300a00 */
[----:B------:R-:W2:Y:S01]  /*270e0*/  LDL.LU.64 R20, [R1+0x10f8] ;  /* 0x0010f80001147983 */ /* 0x000ea20000300a00 */
[----:B------:R-:W-:Y:S02]  /*270f0*/  STL.64 [R1+0x8b0], R24 ;  /* 0x0008b01801007387 */ /* 0x000fe40000100a00 */
[----:B------:R1:W-:Y:S02]  /*27100*/  STL.64 [R1+0x8b8], R26 ;  /* 0x0008b81a01007387 */ /* 0x0003e40000100a00 */
[----:B-1----:R-:W2:Y:S01]  /*27110*/  LDL.LU.64 R26, [R1+0x10f0] ;  /* 0x0010f000011a7983 */ /* 0x002ea20000300a00 */
[----:B------:R-:W3:Y:S02]  /*27120*/  LDL.LU R16, [R1+0xcfc] ;  /* 0x000cfc0001107983 */ /* 0x000ee40000300800 */
[----:B------:R-:W3:Y:S02]  /*27130*/  LDL.LU R19, [R1+0xe44] ;  /* 0x000e440001137983 */ /* 0x000ee40000300800 */
[----:B------:R-:W3:Y:S01]  /*27140*/  LDL.LU R24, [R1+0xe48] ;  /* 0x000e480001187983 */ /* 0x000ee20000300800 */
[----:B------:R-:W3:Y:S04]  /*27150*/  LDL.LU R25, [R1+0xf9c] ;  /* 0x000f9c0001197983 */ /* 0x000ee80000300800 */
[----:B--2---:R-:W-:Y:S04]  /*27160*/  STL.64 [R1+0x10e8], R26 ;  /* 0x0010e81a01007387 */ /* 0x004fe80000100a00 */
[----:B---3--:R1:W-:Y:S04]  /*27170*/  STL.64 [R1+0x10e0], R24 ;  /* 0x0010e01801007387 */ /* 0x0083e80000100a00 */
[----:B-1----:R-:W2:Y:S01]  /*27180*/  LDL.LU R24, [R1+0x8a0] ;  /* 0x0008a00001187983 */ /* 0x002ea20000300800 */
[----:B------:R-:W2:Y:S02]  /*27190*/  LDL.LU R25, [R1+0x8a4] ;  /* 0x0008a40001197983 */ /* 0x000ea40000300800 */
[----:B------:R-:W2:Y:S02]  /*271a0*/  LDL.LU R26, [R1+0x8a8] ;  /* 0x0008a800011a7983 */ /* 0x000ea40000300800 */
[----:B------:R-:W2:Y:S01]  /*271b0*/  LDL.LU R27, [R1+0x8ac] ;  /* 0x0008ac00011b7983 */ /* 0x000ea20000300800 */
[----:B------:R-:W-:-:S04]  /*271c0*/  LOP3.LUT R5, R5, R4, RZ, 0x3c, !PT ;  /* 0x0000000405057212 */ /* 0x000fc800078e3cff */
[----:B------:R-:W-:-:S04]  /*271d0*/  LOP3.LUT R4, R5, R4, RZ, 0x3c, !PT ;  /* 0x0000000405047212 */ /* 0x000fc800078e3cff */
[----:B------:R-:W-:Y:S01]  /*271e0*/  LOP3.LUT R5, R5, R4, RZ, 0x3c, !PT ;  /* 0x0000000405057212 */ /* 0x000fe200078e3cff */
[----:B------:R-:W-:-:S04]  /*271f0*/  IMAD.MOV.U32 R6, RZ, RZ, R20 ;  /* 0x000000ffff067224 */ /* 0x000fc800078e0014 */
[----:B------:R-:W-:-:S04]  /*27200*/  IMAD.WIDE R4, R18, 0x2, R4 ;  /* 0x0000000212047825 */ /* 0x000fc800078e0204 */
[----:B------:R-:W-:Y:S01]  /*27210*/  IMAD.WIDE R6, R18, 0x2, R6 ;  /* 0x0000000212067825 */ /* 0x000fe200078e0206 */
[----:B------:R-:W-:Y:S03]  /*27220*/  STL [R1+0xe3c], R4 ;  /* 0x000e3c0401007387 */ /* 0x000fe60000100800 */
[----:B------:R-:W-:Y:S02]  /*27230*/  STL [R1+0xcf8], R5 ;  /* 0x000cf80501007387 */ /* 0x000fe40000100800 */
[----:B------:R-:W3:Y:S02]  /*27240*/  LDL.LU R20, [R1+0xfa4] ;  /* 0x000fa40001147983 */ /* 0x000ee40000300800 */
[----:B------:R1:W-:Y:S01]  /*27250*/  STL [R1+0xf94], R6 ;  /* 0x000f940601007387 */ /* 0x0003e20000100800 */
[----:B------:R0:W-:Y:S01]  /*27260*/  STL [R1+0xe40], R7 ;  /* 0x000e400701007387 */ /* 0x0001e20000100800 */
[----:B-1----:R-:W-:-:S02]  /*27270*/  IMAD.MOV.U32 R6, RZ, RZ, R21 ;  /* 0x000000ffff067224 */ /* 0x002fc400078e0015 */
[----:B0-----:R-:W-:Y:S02]  /*27280*/  IMAD.MOV.U32 R7, RZ, RZ, R17 ;  /* 0x000000ffff077224 */ /* 0x001fe400078e0011 */
[----:B----4-:R-:W-:Y:S02]  /*27290*/  IMAD.MOV.U32 R12, RZ, RZ, R23 ;  /* 0x000000ffff0c7224 */ /* 0x010fe400078e0017 */
[----:B------:R-:W-:-:S04]  /*272a0*/  IMAD.MOV.U32 R13, RZ, RZ, R22 ;  /* 0x000000ffff0d7224 */ /* 0x000fc800078e0016 */
[----:B------:R-:W-:-:S05]  /*272b0*/  IMAD.WIDE R12, R18, 0x2, R12 ;  /* 0x00000002120c7825 */ /* 0x000fca00078e020c */
[----:B------:R-:W-:Y:S01]  /*272c0*/  STL [R1+0x1050], R12 ;  /* 0x0010500c01007387 */ /* 0x000fe20000100800 */
[----:B------:R-:W-:Y:S01]  /*272d0*/  STL [R1+0xf98], R13 ;  /* 0x000f980d01007387 */ /* 0x000fe20000100800 */
[----:B--2---:R-:W-:Y:S02]  /*272e0*/  HMMA.16816.F32 R4, R8, R6, R24 ;  /* 0x000000060804723c */ /* 0x004fe40000001818 */
[----:B------:R-:W2:Y:S01]  /*272f0*/  LDL.LU.64 R26, [R1+0x10e8] ;  /* 0x0010e800011a7983 */ /* 0x000ea20000300a00 */
[----:B------:R-:W4:Y:S02]  /*27300*/  LDL.LU.64 R24, [R1+0x10e0] ;  /* 0x0010e00001187983 */ /* 0x000f240000300a00 */
[----:B------:R-:W2:Y:S02]  /*27310*/  LDL.LU R21, [R1+0xe58] ;  /* 0x000e580001157983 */ /* 0x000ea40000300800 */
[----:B------:R-:W2:Y:S11]  /*27320*/  LDL.LU R17, [R1+0xfac] ;  /* 0x000fac0001117983 */ /* 0x000eb60000300800 */
[----:B------:R-:W-:Y:S05]  /*27330*/  @!UPT UIADD3 URZ, URZ, URZ, URZ ;  /* 0x0000003f3f3ff290 */ /* 0x000fea000fffe03f */
[----:B------:R-:W-:Y:S01]  /*27340*/  STL.64 [R1+0x8a0], R4 ;  /* 0x0008a00401007387 */ /* 0x000fe20000100a00 */
[----:B------:R-:W-:Y:S02]  /*27350*/  STL.64 [R1+0x8a8], R6 ;  /* 0x0008a80601007387 */ /* 0x000fe40000100a00 */
[----:B------:R-:W2:Y:S02]  /*27360*/  LDL.LU R22, [R1+0xfb0] ;  /* 0x000fb00001167983 */ /* 0x000ea40000300800 */
[----:B------:R-:W2:Y:S02]  /*27370*/  LDL.LU R23, [R1+0x1058] ;  /* 0x0010580001177983 */ /* 0x000ea40000300800 */
[----:B--2---:R-:W-:Y:S01]  /*27380*/  STL.64 [R1+0x1090], R22 ;  /* 0x0010901601007387 */ /* 0x004fe20000100a00 */
[----:B------:R0:W-:Y:S03]  /*27390*/  STL [R1+0x108c], R21 ;  /* 0x00108c1501007387 */ /* 0x0001e60000100800 */
[----:B0-----:R-:W3:Y:S01]  /*273a0*/  LDL.LU R21, [R1+0xe50] ;  /* 0x000e500001157983 */ /* 0x001ee20000300800 */
[----:B------:R-:W-:-:S02]  /*273b0*/  IMAD.MOV.U32 R22, RZ, RZ, R2 ;  /* 0x000000ffff167224 */ /* 0x000fc400078e0002 */
[----:B------:R-:W2:Y:S02]  /*273c0*/  LDL.LU R2, [R1+0x10dc] ;  /* 0x0010dc0001027983 */ /* 0x000ea40000300800 */
[----:B------:R-:W-:Y:S02]  /*273d0*/  IMAD.MOV.U32 R23, RZ, RZ, R28 ;  /* 0x000000ffff177224 */ /* 0x000fe400078e001c */
[----:B------:R-:W2:Y:S03]  /*273e0*/  LDL.LU R28, [R1+0x10d8] ;  /* 0x0010d800011c7983 */ /* 0x000ea60000300800 */
[----:B------:R-:W-:Y:S01]  /*273f0*/  STL.64 [R1+0x10b8], R22 ;  /* 0x0010b81601007387 */ /* 0x000fe20000100a00 */
[----:B---3--:R0:W-:Y:S02]  /*27400*/  STL.64 [R1+0x10b0], R20 ;  /* 0x0010b01401007387 */ /* 0x0081e40000100a00 */
[----:B0-----:R-:W-:-:S02]  /*27410*/  IMAD.MOV.U32 R20, RZ, RZ, R29 ;  /* 0x000000ffff147224 */ /* 0x001fc400078e001d */
[----:B------:R-:W3:Y:S01]  /*27420*/  LDL.LU R29, [R1+0x10d4] ;  /* 0x0010d400011d7983 */ /* 0x000ee20000300800 */
[----:B------:R-:W-:Y:S02]  /*27430*/  IMAD.MOV.U32 R21, RZ, RZ, R3 ;  /* 0x000000ffff157224 */ /* 0x000fe400078e0003 */
[----:B------:R-:W-:Y:S02]  /*27440*/  IMAD.MOV.U32 R22, RZ, RZ, R0 ;  /* 0x000000ffff167224 */ /* 0x000fe400078e0000 */
[----:B--2---:R-:W-:Y:S02]  /*27450*/  IMAD.MOV.U32 R23, RZ, RZ, R2 ;  /* 0x000000ffff177224 */ /* 0x004fe400078e0002 */
[----:B------:R-:W-:Y:S02]  /*27460*/  IMAD.MOV.U32 R4, RZ, RZ, R19 ;  /* 0x000000ffff047224 */ /* 0x000fe400078e0013 */
[----:B------:R-:W-:Y:S01]  /*27470*/  IMAD.MOV.U32 R5, RZ, RZ, R16 ;  /* 0x000000ffff057224 */ /* 0x000fe200078e0010 */
[----:B------:R0:W5:Y:S01]  /*27480*/  LDL.LU R3, [R1+0x10d0] ;  /* 0x0010d00001037983 */ /* 0x0001620000300800 */
[----:B----4-:R-:W-:-:S02]  /*27490*/  IMAD.MOV.U32 R6, RZ, RZ, R25 ;  /* 0x000000ffff067224 */ /* 0x010fc400078e0019 */
[----:B------:R-:W-:Y:S02]  /*274a0*/  IMAD.MOV.U32 R7, RZ, RZ, R24 ;  /* 0x000000ffff077224 */ /* 0x000fe400078e0018 */
[C---:B------:R-:W-:Y:S01]  /*274b0*/  IMAD.WIDE R4, R18.reuse, 0x2, R4 ;  /* 0x0000000212047825 */ /* 0x040fe200078e0204 */
[----:B------:R0:W5:Y:S01]  /*274c0*/  LDL.LU R0, [R1+0x10cc] ;  /* 0x0010cc0001007983 */ /* 0x0001620000300800 */
[----:B------:R-:W-:Y:S02]  /*274d0*/  HMMA.16816.F32 R24, R8, R26, R20 ;  /* 0x0000001a0818723c */ /* 0x000fe40000001814 */
[----:B------:R0:W5:Y:S02]  /*274e0*/  LDL.LU R2, [R1+0x10c8] ;  /* 0x0010c80001027983 */ /* 0x0001640000300800 */
[----:B------:R-:W-:Y:S02]  /*274f0*/  IMAD.MOV.U32 R13, RZ, RZ, R28 ;  /* 0x000000ffff0d7224 */ /* 0x000fe400078e001c */
[----:B------:R-:W2:Y:S01]  /*27500*/  LDL.LU R28, [R1+0x10c4] ;  /* 0x0010c400011c7983 */ /* 0x000ea20000300800 */
[----:B------:R-:W-:-:S04]  /*27510*/  IMAD.WIDE R6, R18, 0x2, R6 ;  /* 0x0000000212067825 */ /* 0x000fc800078e0206 */
[----:B---3--:R-:W-:Y:S02]  /*27520*/  IMAD.MOV.U32 R12, RZ, RZ, R29 ;  /* 0x000000ffff0c7224 */ /* 0x008fe400078e001d */
[----:B------:R-:W3:Y:S01]  /*27530*/  LDL.LU R29, [R1+0x10c0] ;  /* 0x0010c000011d7983 */ /* 0x000ee20000300800 */
[----:B------:R1:W-:Y:S02]  /*27540*/  STL [R1+0xe44], R4 ;  /* 0x000e440401007387 */ /* 0x0003e40000100800 */
[----:B------:R4:W-:Y:S02]  /*27550*/  STL [R1+0xcfc], R5 ;  /* 0x000cfc0501007387 */ /* 0x0009e40000100800 */
[----:B------:R-:W-:Y:S01]  /*27560*/  IMAD.WIDE R12, R18, 0x2, R12 ;  /* 0x00000002120c7825 */ /* 0x000fe200078e020c */
[----:B-1----:R-:W3:Y:S03]  /*27570*/  LDL.LU R4, [R1+0xd00] ;  /* 0x000d000001047983 */ /* 0x002ee60000300800 */
[----:B----4-:R-:W3:Y:S02]  /*27580*/  LDL.LU R5, [R1+0xe4c] ;  /* 0x000e4c0001057983 */ /* 0x010ee40000300800 */
[----:B------:R-:W-:Y:S02]  /*27590*/  STL [R1+0xf9c], R6 ;  /* 0x000f9c0601007387 */ /* 0x000fe40000100800 */
[----:B------:R-:W-:Y:S01]  /*275a0*/  STL [R1+0xe48], R7 ;  /* 0x000e480701007387 */ /* 0x000fe20000100800 */
[----:B------:R-:W-:Y:S01]  /*275b0*/  STL [R1+0x1054], R12 ;  /* 0x0010540c01007387 */ /* 0x000fe20000100800 */
[----:B------:R-:W4:Y:S02]  /*275c0*/  LDL.LU R19, [R1+0x450] ;  /* 0x0004500001137983 */ /* 0x000f240000300800 */
[----:B------:R-:W-:Y:S02]  /*275d0*/  STL [R1+0xfa0], R13 ;  /* 0x000fa00d01007387 */ /* 0x000fe40000100800 */
[----:B------:R-:W4:Y:S01]  /*275e0*/  LDL.LU.64 R22, [R1+0x10b8] ;  /* 0x0010b80001167983 */ /* 0x000f220000300a00 */
[----:B------:R-:W4:Y:S01]  /*275f0*/  LDL.LU.64 R20, [R1+0x10b0] ;  /* 0x0010b00001147983 */ /* 0x000f220000300a00 */
[----:B------:R-:W-:Y:S02]  /*27600*/  STL.64 [R1+0x890], R24 ;  /* 0x0008901801007387 */ /* 0x000fe40000100a00 */
[----:B------:R1:W-:Y:S02]  /*27610*/  STL.64 [R1+0x898], R26 ;  /* 0x0008981a01007387 */ /* 0x0003e40000100a00 */
[----:B-1----:R-:W4:Y:S01]  /*27620*/  LDL.LU.64 R26, [R1+0x10a8] ;  /* 0x0010a800011a7983 */ /* 0x002f220000300a00 */
[----:B------:R-:W4:Y:S02]  /*27630*/  LDL.LU.64 R24, [R1+0x10a0] ;  /* 0x0010a00001187983 */ /* 0x000f240000300a00 */
[----:B------:R-:W4:Y:S02]  /*27640*/  LDL.LU R16, [R1+0xc58] ;  /* 0x000c580001107983 */ /* 0x000f240000300800 */
[----:B--2---:R-:W-:-:S02]  /*27650*/  IMAD.MOV.U32 R7, RZ, RZ, R28 ;  /* 0x000000ffff077224 */ /* 0x004fc400078e001c */
[----:B------:R-:W2:Y:S01]  /*27660*/  LDL.LU R28, [R1+0x109c] ;  /* 0x00109c00011c7983 */ /* 0x000ea20000300800 */
[----:B---3--:R-:W-:-:S04]  /*27670*/  LOP3.LUT R5, R5, R4, RZ, 0x3c, !PT ;  /* 0x0000000405057212 */ /* 0x008fc800078e3cff */
[----:B------:R-:W-:-:S04]  /*27680*/  LOP3.LUT R4, R5, R4, RZ, 0x3c, !PT ;  /* 0x0000000405047212 */ /* 0x000fc800078e3cff */
[----:B------:R-:W-:Y:S01]  /*27690*/  LOP3.LUT R5, R5, R4, RZ, 0x3c, !PT ;  /* 0x0000000405057212 */ /* 0x000fe200078e3cff */
[----:B------:R-:W-:Y:S02]  /*276a0*/  IMAD.MOV.U32 R6, RZ, RZ, R29 ;  /* 0x000000ffff067224 */ /* 0x000fe400078e001d */
[----:B------:R-:W2:Y:S02]  /*276b0*/  LDL.LU R29, [R1+0x1098] ;  /* 0x00109800011d7983 */ /* 0x000ea40000300800 */
[----:B------:R-:W-:-:S04]  /*276c0*/  IMAD.WIDE R12, R18, 0x2, R4 ;  /* 0x00000002120c7825 */ /* 0x000fc800078e0204 */
[----:B----4-:R-:W-:Y:S01]  /*276d0*/  IMAD.MOV.U32 R5, RZ, RZ, R21 ;  /* 0x000000ffff057224 */ /* 0x010fe200078e0015 */
[----:B------:R-:W-:Y:S01]  /*276e0*/  STL [R1+0xe4c], R12 ;  /* 0x000e4c0c01007387 */ /* 0x000fe20000100800 */
[----:B------:R-:W-:Y:S01]  /*276f0*/  STL [R1+0xd00], R13 ;  /* 0x000d000d01007387 */ /* 0x000fe20000100800 */
[----:B------:R-:W-:Y:S02]  /*27700*/  HMMA.16816.F32 R24, R8, R22, R24 ;  /* 0x000000160818723c */ /* 0x000fe40000001818 */
[----:B------:R-:W3:Y:S01]  /*27710*/  LDL.LU.64 R22, [R1+0x1090] ;  /* 0x0010900001167983 */ /* 0x000ee20000300a00 */
[----:B------:R-:W4:Y:S02]  /*27720*/  LDL.LU R21, [R1+0x108c] ;  /* 0x00108c0001157983 */ /* 0x000f240000300800 */
[----:B------:R-:W-:Y:S02]  /*27730*/  IMAD.MOV.U32 R4, RZ, RZ, R20 ;  /* 0x000000ffff047224 */ /* 0x000fe400078e0014 */
[----:B------:R-:W-:-:S04]  /*27740*/  IMAD.WIDE R6, R18, 0x2, R6 ;  /* 0x0000000212067825 */ /* 0x000fc800078e0206 */
[----:B------:R-:W-:Y:S01]  /*27750*/  IMAD.WIDE R4, R18, 0x2, R4 ;  /* 0x0000000212047825 */ /* 0x000fe200078e0204 */
[----:B------:R-:W-:Y:S02]  /*27760*/  IADD3 R16, R16, -0x1, RZ ;  /* 0xffffffff10107810 */ /* 0x000fe40007ffe0ff */
[----:B------:R-:W-:-:S09]  /*27770*/  IADD3 R19, R19, -0x20, RZ ;  /* 0xffffffe013137810 */ /* 0x000fd20007ffe0ff */
[----:B------:R-:W-:Y:S01]  /*27780*/  STL.64 [R1+0x130], R24 ;  /* 0x0001301801007387 */ /* 0x000fe20000100a00 */
[----:B------:R-:W-:Y:S02]  /*27790*/  STL.64 [R1+0x138], R26 ;  /* 0x0001381a01007387 */ /* 0x000fe40000100a00 */
[----:B------:R1:W-:Y:S02]  /*277a0*/  STL [R1+0xfa4], R4 ;  /* 0x000fa40401007387 */ /* 0x0003e40000100800 */
[----:B------:R4:W-:Y:S01]  /*277b0*/  STL [R1+0xe50], R5 ;  /* 0x000e500501007387 */ /* 0x0009e20000100800 */
[----:B------:R3:W-:Y:S01]  /*277c0*/  STL [R1+0xfa8], R6 ;  /* 0x000fa80601007387 */ /* 0x0007e20000100800 */
[----:B------:R0:W-:Y:S02]  /*277d0*/  STL [R1+0xe54], R7 ;  /* 0x000e540701007387 */ /* 0x0001e40000100800 */
[----:B------:R0:W-:Y:S02]  /*277e0*/  STL [R1+0xc58], R16 ;  /* 0x000c581001007387 */ /* 0x0001e40000100800 */
[----:B-1----:R-:W-:Y:S01]  /*277f0*/  IMAD.MOV.U32 R4, RZ, RZ, R17 ;  /* 0x000000ffff047224 */ /* 0x002fe200078e0011 */
[----:B------:R-:W-:Y:S01]  /*27800*/  ISETP.NE.U32.AND P0, PT, R16, RZ, PT ;  /* 0x000000ff1000720c */ /* 0x000fe20003f05070 */
[----:B------:R-:W-:-:S04]  /*27810*/  IMAD.MOV.U32 R17, RZ, RZ, c[0x0][0x188] ;  /* 0x00006200ff117624 */ /* 0x000fc800078e00ff */
[----:B------:R-:W-:Y:S02]  /*27820*/  IMAD.SHL.U32 R17, R17, 0x20, RZ ;  /* 0x0000002011117824 */ /* 0x000fe400078e00ff */
[----:B------:R-:W-:Y:S02]  /*27830*/  IMAD.MOV.U32 R11, RZ, RZ, R26 ;  /* 0x000000ffff0b7224 */ /* 0x000fe400078e001a */
[----:B------:R-:W-:Y:S02]  /*27840*/  IMAD.MOV.U32 R10, RZ, RZ, R27 ;  /* 0x000000ffff0a7224 */ /* 0x000fe400078e001b */
[----:B----4-:R-:W-:Y:S02]  /*27850*/  IMAD.MOV.U32 R5, RZ, RZ, R21 ;  /* 0x000000ffff057224 */ /* 0x010fe400078e0015 */
[----:B---3--:R-:W-:Y:S02]  /*27860*/  IMAD.MOV.U32 R6, RZ, RZ, R23 ;  /* 0x000000ffff067224 */ /* 0x008fe400078e0017 */
[----:B0-----:R-:W-:-:S02]  /*27870*/  IMAD.MOV.U32 R7, RZ, RZ, R22 ;  /* 0x000000ffff077224 */ /* 0x001fc400078e0016 */
[----:B------:R-:W-:-:S04]  /*27880*/  IMAD.WIDE R4, R18, 0x2, R4 ;  /* 0x0000000212047825 */ /* 0x000fc800078e0204 */
[----:B------:R-:W-:Y:S01]  /*27890*/  IMAD.WIDE R6, R18, 0x2, R6 ;  /* 0x0000000212067825 */ /* 0x000fe200078e0206 */
[----:B------:R0:W-:Y:S03]  /*278a0*/  STL [R1+0xfac], R4 ;  /* 0x000fac0401007387 */ /* 0x0001e60000100800 */
[----:B------:R0:W-:Y:S02]  /*278b0*/  STL [R1+0xe58], R5 ;  /* 0x000e580501007387 */ /* 0x0001e40000100800 */
[----:B------:R0:W-:Y:S02]  /*278c0*/  STL [R1+0x1058], R6 ;  /* 0x0010580601007387 */ /* 0x0001e40000100800 */
[----:B------:R0:W-:Y:S01]  /*278d0*/  STL [R1+0xfb0], R7 ;  /* 0x000fb00701007387 */ /* 0x0001e20000100800 */
[----:B------:R0:W-:Y:S01]  /*278e0*/  STL [R1+0x450], R19 ;  /* 0x0004501301007387 */ /* 0x0001e20000100800 */
[----:B--2---:R-:W-:-:S04]  /*278f0*/  IMAD.WIDE R8, R17, 0x2, R28 ;  /* 0x0000000211087825 */ /* 0x004fc800078e021c */
[----:B------:R-:W-:Y:S02]  /*27900*/  IMAD.MOV.U32 R29, RZ, RZ, R8 ;  /* 0x000000ffff1d7224 */ /* 0x000fe400078e0008 */
[----:B------:R-:W-:Y:S01]  /*27910*/  IMAD.MOV.U32 R28, RZ, RZ, R9 ;  /* 0x000000ffff1c7224 */ /* 0x000fe200078e0009 */
[----:B------:R-:W-:Y:S01]  /*27920*/  @!P0 CALL.REL.NOINC `(.L_x_1) ;  /* 0x0000001000008944 */ /* 0x000fe20003c00000 */
[----:B------:R-:W-:Y:S05]  /*27930*/  BRA `(.L_x_2) ;  /* 0xfffe808000007947 */ /* 0x000fea000383ffff */
.L_x_1:
[----:B-----5:R-:W2:Y:S04]  /*27940*/  LDL.LU R3, [R1+0xa88] ;  /* 0x000a880001037983 */ /* 0x020ea80000300800 */
[----:B--2---:R1:W-:Y:S04]  /*27950*/  STL [R1+0x146c], R3 ;  /* 0x00146c0301007387 */ /* 0x0043e80000100800 */
[----:B-1----:R-:W2:Y:S04]  /*27960*/  LDL.LU R3, [R1+0xa7c] ;  /* 0x000a7c0001037983 */ /* 0x002ea80000300800 */
        /* <DEDUP_REMOVED lines=17> */
[----:B------:R-:W2:Y:S01]  /*27a80*/  LDL.LU R0, [R1+0xa9c] ;  /* 0x000a9c0001007983 */ /* 0x000ea20000300800 */
[----:B-1----:R-:W-:-:S03]  /*27a90*/  IMAD.MOV.U32 R3, RZ, RZ, R11 ;  /* 0x000000ffff037224 */ /* 0x002fc600078e000b */
        /* <DEDUP_REMOVED lines=17> */
[----:B------:R-:W2:Y:S04]  /*27bb0*/  LDL.LU R2, [R1+0xa98] ;  /* 0x000a980001027983 */ /* 0x000ea80000300800 */
[----:B------:R-:W3:Y:S04]  /*27bc0*/  LDL.LU R29, [R1+0xa24] ;  /* 0x000a2400011d7983 */ /* 0x000ee80000300800 */
[----:B------:R-:W3:Y:S04]  /*27bd0*/  LDL.LU R28, [R1+0xa20] ;  /* 0x000a2000011c7983 */ /* 0x000ee80000300800 */
[----:B------:R-:W4:Y:S04]  /*27be0*/  LDL.LU R8, [R1+0xa74] ;  /* 0x000a740001087983 */ /* 0x000f280000300800 */
[----:B------:R-:W4:Y:S01]  /*27bf0*/  LDL.LU R9, [R1+0xa70] ;  /* 0x000a700001097983 */ /* 0x000f220000300800 */
[----:B-1----:R-:W-:-:S03]  /*27c00*/  IMAD.MOV.U32 R0, RZ, RZ, R10 ;  /* 0x000000ffff007224 */ /* 0x002fc600078e000a */
[----:B0-----:R-:W2:Y:S04]  /*27c10*/  LDL.LU R6, [R1+0xa84] ;  /* 0x000a840001067983 */ /* 0x001ea80000300800 */
[----:B------:R-:W2:Y:S04]  /*27c20*/  LDL.LU R7, [R1+0xa80] ;  /* 0x000a800001077983 */ /* 0x000ea80000300800 */
        /* <DEDUP_REMOVED lines=14> */
[----:B------:R-:W2:Y:S01]  /*27d10*/  LDL.LU R16, [R1+0xad4] ;  /* 0x000ad40001107983 */ /* 0x000ea20000300800 */
[----:B------:R-:W-:-:S03]  /*27d20*/  F2FP.PACK_AB R3, R0, R3 ;  /* 0x000000030003723e */ /* 0x000fc600000000ff */
[----:B------:R-:W2:Y:S04]  /*27d30*/  LDL.LU R17, [R1+0xad0] ;  /* 0x000ad00001117983 */ /* 0x000ea80000300800 */
[----:B------:R-:W2:Y:S04]  /*27d40*/  LDL.LU R18, [R1+0xae4] ;  /* 0x000ae40001127983 */ /* 0x000ea80000300800 */
[----:B------:R-:W2:Y:S04]  /*27d50*/  LDL.LU R19, [R1+0xae0] ;  /* 0x000ae00001137983 */ /* 0x000ea80000300800 */
[----:B------:R0:W-:Y:S04]  /*27d60*/  STL [R1+0x1248], R15 ;  /* 0x0012480f01007387 */ /* 0x0001e80000100800 */
[----:B0-----:R-:W2:Y:S04]  /*27d70*/  LDL.LU R15, [R1+0xa8c] ;  /* 0x000a8c00010f7983 */ /* 0x001ea80000300800 */
[----:B------:R0:W-:Y:S04]  /*27d80*/  STL [R1+0x1244], R14 ;  /* 0x0012440e01007387 */ /* 0x0001e80000100800 */
[----:B0-----:R-:W2:Y:S04]  /*27d90*/  LDL.LU R14, [R1+0xa78] ;  /* 0x000a7800010e7983 */ /* 0x001ea80000300800 */
[----:B------:R-:W2:Y:S04]  /*27da0*/  LDL.LU R0, [R1+0x14b4] ;  /* 0x0014b40001007983 */ /* 0x000ea80000300800 */
[----:B------:R0:W-:Y:S04]  /*27db0*/  STL [R1+0x70c], R3 ;  /* 0x00070c0301007387 */ /* 0x0001e80000100800 */
[----:B0-----:R-:W2:Y:S02]  /*27dc0*/  LDL.LU R3, [R1+0x14b0] ;  /* 0x0014b00001037983 */ /* 0x001ea40000300800 */
[----:B--2---:R-:W-:-:S02]  /*27dd0*/  F2FP.PACK_AB R3, R0, R3 ;  /* 0x000000030003723e */ /* 0x004fc400000000ff */
        /* <DEDUP_REMOVED lines=32> */
[----:B------:R-:W2:Y:S01]  /*27fe0*/  LDL.LU R3, [R1+0x146c] ;  /* 0x00146c0001037983 */ /* 0x000ea20000300800 */
[----:B------:R-:W-:-:S03]  /*27ff0*/  F2FP.PACK_AB R0, R0, R2 ;  /* 0x000000020000723e */ /* 0x000fc600000000ff */
[----:B------:R2:W-:Y:S01]  /*28000*/  STL [R1+0x6e8], R14 ;  /* 0x0006e80e01007387 */ /* 0x0005e20000100800 */
[----:B----4-:R-:W-:Y:S02]  /*28010*/  F2FP.PACK_AB R2, R8, R9 ;  /* 0x000000090802723e */ /* 0x010fe400000000ff */
[----:B--2---:R-:W-:Y:S02]  /*28020*/  F2FP.PACK_AB R14, R15, R3 ;  /* 0x000000030f0e723e */ /* 0x004fe400000000ff */
[----:B---3--:R-:W-:-:S03]  /*28030*/  F2FP.PACK_AB R3, R29, R28 ;  /* 0x0000001c1d03723e */ /* 0x008fc600000000ff */
[----:B------:R-:W-:Y:S04]  /*28040*/  STL [R1+0x6e4], R14 ;  /* 0x0006e40e01007387 */ /* 0x000fe80000100800 */
[----:B------:R0:W-:Y:S04]  /*28050*/  STL [R1+0x6e0], R0 ;  /* 0x0006e00001007387 */ /* 0x0001e80000100800 */
[----:B------:R1:W-:Y:S01]  /*28060*/  STL [R1+0x6dc], R3 ;  /* 0x0006dc0301007387 */ /* 0x0003e20000100800 */
[----:B0-----:R-:W-:-:S03]  /*28070*/  F2FP.PACK_AB R0, R6, R7 ;  /* 0x000000070600723e */ /* 0x001fc600000000ff */
[----:B------:R0:W-:Y:S01]  /*28080*/  STL [R1+0x6d8], R2 ;  /* 0x0006d80201007387 */ /* 0x0001e20000100800 */
[----:B-1----:R-:W-:-:S03]  /*28090*/  F2FP.PACK_AB R3, R4, R5 ;  /* 0x000000050403723e */ /* 0x002fc600000000ff */
[----:B------:R1:W-:Y:S04]  /*280a0*/  STL [R1+0x6d4], R0 ;  /* 0x0006d40001007387 */ /* 0x0003e80000100800 */
[----:B------:R2:W-:Y:S01]  /*280b0*/  STL [R1+0x6d0], R3 ;  /* 0x0006d00301007387 */ /* 0x0005e20000100800 */
[----:B0-----:R-:W-:Y:S02]  /*280c0*/  F2FP.PACK_AB R2, R10, R11 ;  /* 0x0000000b0a02723e */ /* 0x001fe400000000ff */
[----:B-1----:R-:W-:-:S03]  /*280d0*/  F2FP.PACK_AB R0, R24, R25 ;  /* 0x000000191800723e */ /* 0x002fc600000000ff */
[----:B------:R0:W-:Y:S01]  /*280e0*/  STL [R1+0x6cc], R2 ;  /* 0x0006cc0201007387 */ /* 0x0001e20000100800 */
[----:B--2---:R-:W-:-:S03]  /*280f0*/  F2FP.PACK_AB R3, R26, R27 ;  /* 0x0000001b1a03723e */ /* 0x004fc600000000ff */
[----:B------:R1:W-:Y:S04]  /*28100*/  STL [R1+0x6c8], R0 ;  /* 0x0006c80001007387 */ /* 0x0003e80000100800 */
[----:B------:R2:W-:Y:S01]  /*28110*/  STL [R1+0x6c4], R3 ;  /* 0x0006c40301007387 */ /* 0x0005e20000100800 */
[----:B0-----:R-:W-:Y:S02]  /*28120*/  F2FP.PACK_AB R2, R12, R13 ;  /* 0x0000000d0c02723e */ /* 0x001fe400000000ff */
[----:B-1----:R-:W-:-:S03]  /*28130*/  F2FP.PACK_AB R0, R20, R21 ;  /* 0x000000151400723e */ /* 0x002fc600000000ff */
[----:B------:R0:W-:Y:S01]  /*28140*/  STL [R1+0x6c0], R2 ;  /* 0x0006c00201007387 */ /* 0x0001e20000100800 */
[----:B--2---:R-:W-:-:S03]  /*28150*/  F2FP.PACK_AB R3, R22, R23 ;  /* 0x000000171603723e */ /* 0x004fc600000000ff */
[----:B------:R1:W-:Y:S04]  /*28160*/  STL [R1+0x6bc], R0 ;  /* 0x0006bc0001007387 */ /* 0x0003e80000100800 */
[----:B------:R-:W-:Y:S04]  /*28170*/  STL [R1+0x6b8], R3 ;  /* 0x0006b80301007387 */ /* 0x000fe80000100800 */
[----:B------:R-:W2:Y:S01]  /*28180*/  LDL.LU R14, [R1+0x978] ;  /* 0x00097800010e7983 */ /* 0x000ea20000300800 */
[----:B0-----:R-:W-:Y:S02]  /*28190*/  F2FP.PACK_AB R2, R16, R17 ;  /* 0x000000111002723e */ /* 0x001fe400000000ff */
[----:B-1----:R-:W-:-:S03]  /*281a0*/  F2FP.PACK_AB R0, R18, R19 ;  /* 0x000000131200723e */ /* 0x002fc600000000ff */
        /* <DEDUP_REMOVED lines=36> */
[----:B------:R-:W3:Y:S04]  /*283f0*/  LDL.LU R15, [R1+0x98c] ;  /* 0x00098c00010f7983 */ /* 0x000ee80000300800 */
[----:B---3--:R0:W-:Y:S04]  /*28400*/  STL [R1+0x13e0], R15 ;  /* 0x0013e00f01007387 */ /* 0x0081e80000100800 */
[----:B0-----:R-:W3:Y:S04]  /*28410*/  LDL.LU R15, [R1+0x97c] ;  /* 0x00097c00010f7983 */ /* 0x001ee80000300800 */
        /* <DEDUP_REMOVED lines=33> */
[----:B0-----:R-:W2:Y:S04]  /*28630*/  LDL.LU R15, [R1+0xafc] ;  /* 0x000afc00010f7983 */ /* 0x001ea80000300800 */
[----:B------:R-:W3:Y:S04]  /*28640*/  LDL.LU R3, [R1+0x988] ;  /* 0x0009880001037983 */ /* 0x000ee80000300800 */
[----:B------:R-:W4:Y:S04]  /*28650*/  LDL.LU R0, [R1+0x99c] ;  /* 0x00099c0001007983 */ /* 0x000f280000300800 */
        /* <DEDUP_REMOVED lines=25> */
[----:B--2---:R-:W-:-:S03]  /*287f0*/  F2FP.PACK_AB R14, R15, R14 ;  /* 0x0000000e0f0e723e */ /* 0x004fc600000000ff */
        /* <DEDUP_REMOVED lines=69> */
[----:B----4-:R-:W-:-:S03]  /*28c50*/  F2FP.PACK_AB R0, R0, R2 ;  /* 0x000000020000723e */ /* 0x010fc600000000ff */
[----:B------:R2:W-:Y:S01]  /*28c60*/  STL [R1+0x648], R14 ;  /* 0x0006480e01007387 */ /* 0x0005e20000100800 */
[----:B---3--:R-:W-:Y:S02]  /*28c70*/  F2FP.PACK_AB R2, R8, R9 ;  /* 0x000000090802723e */ /* 0x008fe400000000ff */
[----:B--2---:R-:W-:Y:S02]  /*28c80*/  F2FP.PACK_AB R14, R15, R3 ;  /* 0x000000030f0e723e */ /* 0x004fe400000000ff */
[----:B------:R-:W-:-:S03]  /*28c90*/  F2FP.PACK_AB R3, R29, R28 ;  /* 0x0000001c1d03723e */ /* 0x000fc600000000ff */
        /* <DEDUP_REMOVED lines=484> */
[----:B----4-:R0:W-:Y:S04]  /*2aae0*/  STL [R1+0x124c], R15 ;  /* 0x00124c0f01007387 */ /* 0x0101e80000100800 */
[----:B0-----:R-:W3:Y:S04]  /*2aaf0*/  LDL.LU R15, [R1+0x35c] ;  /* 0x00035c00010f7983 */ /* 0x001ee80000300800 */
        /* <DEDUP_REMOVED lines=84> */
[----:B0-----:R-:W2:Y:S01]  /*2b040*/  LDL.LU R12, [R1+0x1250] ;  /* 0x00125000010c7983 */ /* 0x001ea20000300800 */
[----:B---3--:R-:W-:Y:S02]  /*2b050*/  F2FP.PACK_AB R14, R15, R14 ;  /* 0x0000000e0f0e723e */ /* 0x008fe400000000ff */
[----:B--2---:R-:W-:-:S02]  /*2b060*/  F2FP.PACK_AB R13, R12, R13 ;  /* 0x0000000d0c0d723e */ /* 0x004fc400000000ff */
[----:B------:R-:W2:Y:S04]  /*2b070*/  LDL.LU R12, [R1+0x4a4] ;  /* 0x0004a400010c7983 */ /* 0x000ea80000300800 */
[----:B------:R0:W-:Y:S04]  /*2b080*/  STL [R1+0x1d0], R13 ;  /* 0x0001d00d01007387 */ /* 0x0001e80000100800 */
[----:B0-----:R-:W2:Y:S04]  /*2b090*/  LDL.LU R13, [R1+0x4a0] ;  /* 0x0004a000010d7983 */ /* 0x001ea80000300800 */
[----:B------:R-:W4:Y:S01]  /*2b0a0*/  LDL.LU R15, [R1+0x124c] ;  /* 0x00124c00010f7983 */ /* 0x000f220000300800 */
[----:B------:R-:W-:-:S03]  /*2b0b0*/  F2FP.PACK_AB R0, R0, R2 ;  /* 0x000000020000723e */ /* 0x000fc600000000ff */
[----:B------:R4:W-:Y:S01]  /*2b0c0*/  STL [R1+0x1bc], R14 ;  /* 0x0001bc0e01007387 */ /* 0x0009e20000100800 */
[----:B------:R-:W-:Y:S02]  /*2b0d0*/  F2FP.PACK_AB R2, R8, R9 ;  /* 0x000000090802723e */ /* 0x000fe400000000ff */
[----:B----4-:R-:W-:Y:S02]  /*2b0e0*/  F2FP.PACK_AB R14, R15, R3 ;  /* 0x000000030f0e723e */ /* 0x010fe400000000ff */
[----:B------:R-:W-:-:S03]  /*2b0f0*/  F2FP.PACK_AB R3, R29, R28 ;  /* 0x0000001c1d03723e */ /* 0x000fc600000000ff */
[----:B------:R-:W-:Y:S04]  /*2b100*/  STL [R1+0x1b8], R14 ;  /* 0x0001b80e01007387 */ /* 0x000fe80000100800 */
[----:B------:R0:W-:Y:S04]  /*2b110*/  STL [R1+0x1b4], R0 ;  /* 0x0001b40001007387 */ /* 0x0001e80000100800 */
[----:B------:R1:W-:Y:S01]  /*2b120*/  STL [R1+0x1b0], R3 ;  /* 0x0001b00301007387 */ /* 0x0003e20000100800 */
[----:B0-----:R-:W-:-:S03]  /*2b130*/  F2FP.PACK_AB R0, R6, R7 ;  /* 0x000000070600723e */ /* 0x001fc600000000ff */
[----:B------:R0:W-:Y:S01]  /*2b140*/  STL [R1+0x1ac], R2 ;  /* 0x0001ac0201007387 */ /* 0x0001e20000100800 */
[----:B-1----:R-:W-:-:S03]  /*2b150*/  F2FP.PACK_AB R3, R4, R5 ;  /* 0x000000050403723e */ /* 0x002fc600000000ff */
[----:B------:R1:W-:Y:S01]  /*2b160*/  STL [R1+0x1a8], R0 ;  /* 0x0001a80001007387 */ /* 0x0003e20000100800 */
[----:B0-----:R-:W-:-:S03]  /*2b170*/  F2FP.PACK_AB R2, R10, R11 ;  /* 0x0000000b0a02723e */ /* 0x001fc600000000ff */
[----:B------:R0:W-:Y:S01]  /*2b180*/  STL [R1+0x1a4], R3 ;  /* 0x0001a40301007387 */ /* 0x0001e20000100800 */
[----:B-1----:R-:W-:-:S03]  /*2b190*/  F2FP.PACK_AB R0, R24, R25 ;  /* 0x000000191800723e */ /* 0x002fc600000000ff */
[----:B------:R1:W-:Y:S04]  /*2b1a0*/  STL [R1+0x1a0], R2 ;  /* 0x0001a00201007387 */ /* 0x0003e80000100800 */
[----:B------:R3:W-:Y:S01]  /*2b1b0*/  STL [R1+0x17c], R0 ;  /* 0x00017c0001007387 */ /* 0x0007e20000100800 */
[----:B0-----:R-:W-:Y:S02]  /*2b1c0*/  F2FP.PACK_AB R3, R26, R27 ;  /* 0x0000001b1a03723e */ /* 0x001fe400000000ff */
[----:B------:R-:W-:Y:S02]  /*2b1d0*/  F2FP.PACK_AB R27, R16, R17 ;  /* 0x00000011101b723e */ /* 0x000fe400000000ff */
[----:B-1----:R-:W-:Y:S01]  /*2b1e0*/  F2FP.PACK_AB R2, R20, R21 ;  /* 0x000000151402723e */ /* 0x002fe200000000ff */
[----:B------:R-:W-:Y:S01]  /*2b1f0*/  STL [R1+0x178], R3 ;  /* 0x0001780301007387 */ /* 0x000fe20000100800 */
[----:B---3--:R-:W-:-:S03]  /*2b200*/  F2FP.PACK_AB R0, R22, R23 ;  /* 0x000000171600723e */ /* 0x008fc600000000ff */
[----:B------:R-:W-:Y:S04]  /*2b210*/  STL [R1+0x174], R2 ;  /* 0x0001740201007387 */ /* 0x000fe80000100800 */
[----:B------:R0:W-:Y:S04]  /*2b220*/  STL [R1+0x108c], R27 ;  /* 0x00108c1b01007387 */ /* 0x0001e80000100800 */
[----:B------:R1:W-:Y:S04]  /*2b230*/  STL [R1+0x170], R0 ;  /* 0x0001700001007387 */ /* 0x0003e80000100800 */
[----:B------:R-:W3:Y:S04]  /*2b240*/  LDL.LU R15, [R1+0x384] ;  /* 0x00038400010f7983 */ /* 0x000ee80000300800 */
[----:B------:R-:W3:Y:S04]  /*2b250*/  LDL.LU R24, [R1+0x380] ;  /* 0x0003800001187983 */ /* 0x000ee80000300800 */
[----:B------:R-:W4:Y:S04]  /*2b260*/  LDL.LU R14, [R1+0xa0c] ;  /* 0x000a0c00010e7983 */ /* 0x000f280000300800 */
[----:B------:R-:W4:Y:S01]  /*2b270*/  LDL.LU R23, [R1+0xa08] ;  /* 0x000a080001177983 */ /* 0x000f220000300800 */
[----:B------:R-:W-:-:S03]  /*2b280*/  F2FP.PACK_AB R26, R18, R19 ;  /* 0x00000013121a723e */ /* 0x000fc600000000ff */
[----:B------:R-:W4:Y:S04]  /*2b290*/  LDL.LU R22, [R1+0x9e8] ;  /* 0x0009e80001167983 */ /* 0x000f280000300800 */
[----:B------:R-:W4:Y:S04]  /*2b2a0*/  LDL.LU R21, [R1+0x9b8] ;  /* 0x0009b80001157983 */ /* 0x000f280000300800 */
[----:B------:R-:W4:Y:S04]  /*2b2b0*/  LDL.LU R20, [R1+0x9c8] ;  /* 0x0009c80001147983 */ /* 0x000f280000300800 */
[----:B0-----:R-:W4:Y:S04]  /*2b2c0*/  LDL.LU R27, [R1+0xa04] ;  /* 0x000a0400011b7983 */ /* 0x001f280000300800 */
[----:B------:R-:W4:Y:S04]  /*2b2d0*/  LDL.LU R19, [R1+0xa00] ;  /* 0x000a000001137983 */ /* 0x000f280000300800 */
[----:B------:R-:W4:Y:S04]  /*2b2e0*/  LDL.LU R3, [R1+0x9e4] ;  /* 0x0009e40001037983 */ /* 0x000f280000300800 */
[----:B------:R-:W4:Y:S04]  /*2b2f0*/  LDL.LU R18, [R1+0x9e0] ;  /* 0x0009e00001127983 */ /* 0x000f280000300800 */
[----:B-1----:R-:W4:Y:S04]  /*2b300*/  LDL.LU R0, [R1+0x9b4] ;  /* 0x0009b40001007983 */ /* 0x002f280000300800 */
[----:B------:R-:W4:Y:S04]  /*2b310*/  LDL.LU R17, [R1+0x9b0] ;  /* 0x0009b00001117983 */ /* 0x000f280000300800 */
[----:B------:R-:W4:Y:S04]  /*2b320*/  LDL.LU R2, [R1+0x9c4] ;  /* 0x0009c40001027983 */ /* 0x000f280000300800 */
[----:B------:R-:W4:Y:S04]  /*2b330*/  LDL.LU R16, [R1+0x9c0] ;  /* 0x0009c00001107983 */ /* 0x000f280000300800 */
[----:B------:R0:W-:Y:S01]  /*2b340*/  STL [R1+0x1090], R26 ;  /* 0x0010901a01007387 */ /* 0x0001e20000100800 */
[----:B--2---:R-:W-:-:S03]  /*2b350*/  F2FP.PACK_AB R25, R12, R13 ;  /* 0x0000000d0c19723e */ /* 0x004fc600000000ff */
        /* <DEDUP_REMOVED lines=14> */
[----:B0-----:R-:W2:Y:S01]  /*2b440*/  LDL.LU R25, [R1+0x9bc] ;  /* 0x0009bc0001197983 */ /* 0x001ea20000300800 */
[----:B---3--:R-:W-:-:S03]  /*2b450*/  F2FP.PACK_AB R24, R15, R24 ;  /* 0x000000180f18723e */ /* 0x008fc600000000ff */
[----:B------:R-:W3:Y:S04]  /*2b460*/  LDL.LU R15, [R1+0x1248] ;  /* 0x00124800010f7983 */ /* 0x000ee80000300800 */
[----:B------:R0:W-:Y:S01]  /*2b470*/  STL [R1+0x1098], R24 ;  /* 0x0010981801007387 */ /* 0x0001e20000100800 */
[----:B----4-:R-:W-:-:S03]  /*2b480*/  F2FP.PACK_AB R23, R14, R23 ;  /* 0x000000170e17723e */ /* 0x010fc600000000ff */
[----:B0-----:R-:W4:Y:S04]  /*2b490*/  LDL.LU R24, [R1+0x9ec] ;  /* 0x0009ec0001187983 */ /* 0x001f280000300800 */
[----:B------:R-:W4:Y:S04]  /*2b4a0*/  LDL.LU R14, [R1+0x1244] ;  /* 0x00124400010e7983 */ /* 0x000f280000300800 */
[----:B------:R-:W-:Y:S01]  /*2b4b0*/  STL [R1+0x109c], R23 ;  /* 0x00109c1701007387 */ /* 0x000fe20000100800 */
[----:B------:R-:W-:Y:S02]  /*2b4c0*/  F2FP.PACK_AB R19, R27, R19 ;  /* 0x000000131b13723e */ /* 0x000fe400000000ff */
[----:B------:R-:W-:-:S02]  /*2b4d0*/  F2FP.PACK_AB R18, R3, R18 ;  /* 0x000000120312723e */ /* 0x000fc400000000ff */
[----:B------:R-:W-:Y:S02]  /*2b4e0*/  F2FP.PACK_AB R17, R0, R17 ;  /* 0x000000110011723e */ /* 0x000fe400000000ff */
[----:B------:R-:W-:Y:S02]  /*2b4f0*/  F2FP.PACK_AB R16, R2, R16 ;  /* 0x000000100210723e */ /* 0x000fe400000000ff */
[----:B--2---:R-:W-:Y:S02]  /*2b500*/  F2FP.PACK_AB R20, R26, R20 ;  /* 0x000000141a14723e */ /* 0x004fe400000000ff */
[----:B------:R-:W-:Y:S02]  /*2b510*/  F2FP.PACK_AB R13, R8, R13 ;  /* 0x0000000d080d723e */ /* 0x000fe400000000ff */
[----:B------:R-:W-:Y:S02]  /*2b520*/  F2FP.PACK_AB R12, R9, R12 ;  /* 0x0000000c090c723e */ /* 0x000fe400000000ff */
[----:B------:R-:W-:-:S02]  /*2b530*/  F2FP.PACK_AB R11, R6, R11 ;  /* 0x0000000b060b723e */ /* 0x000fc400000000ff */
[----:B------:R-:W-:Y:S02]  /*2b540*/  F2FP.PACK_AB R10, R7, R10 ;  /* 0x0000000a070a723e */ /* 0x000fe400000000ff */
[----:B------:R-:W-:Y:S02]  /*2b550*/  F2FP.PACK_AB R21, R25, R21 ;  /* 0x000000151915723e */ /* 0x000fe400000000ff */
[----:B---3--:R-:W-:Y:S02]  /*2b560*/  F2FP.PACK_AB R15, R29, R15 ;  /* 0x0000000f1d0f723e */ /* 0x008fe400000000ff */
[----:B----4-:R-:W-:-:S05]  /*2b570*/  F2FP.PACK_AB R22, R24, R22 ;  /* 0x000000161816723e */ /* 0x010fca00000000ff */
[----:B------:R-:W-:Y:S01]  /*2b580*/  STL [R1+0x10a0], R22 ;  /* 0x0010a01601007387 */ /* 0x000fe20000100800 */
[----:B------:R-:W-:-:S03]  /*2b590*/  F2FP.PACK_AB R14, R28, R14 ;  /* 0x0000000e1c0e723e */ /* 0x000fc600000000ff */
        /* <DEDUP_REMOVED lines=12> */
[----:B------:R-:W2:Y:S04]  /*2b660*/  LDL.LU R8, [R1+0x1e0] ;  /* 0x0001e00001087983 */ /* 0x000ea80000300800 */
[----:B------:R-:W3:Y:S04]  /*2b670*/  LDL.LU R7, [R1+0x478] ;  /* 0x0004780001077983 */ /* 0x000ee80000300800 */
[----:B---3--:R0:W-:Y:S04]  /*2b680*/  STL [R1+0x1240], R7 ;  /* 0x0012400701007387 */ /* 0x0081e80000100800 */
[----:B0-----:R-:W2:Y:S04]  /*2b690*/  LDL.LU R7, [R1+0x1e4] ;  /* 0x0001e40001077983 */ /* 0x001ea80000300800 */
[----:B------:R-:W3:Y:S01]  /*2b6a0*/  LDL.LU R6, [R1+0x378] ;  /* 0x0003780001067983 */ /* 0x000ee20000300800 */
[----:B------:R-:W-:-:S03]  /*2b6b0*/  F2FP.PACK_AB R9, R4, R5 ;  /* 0x000000050409723e */ /* 0x000fc600000000ff */
[----:B---3--:R0:W-:Y:S04]  /*2b6c0*/  STL [R1+0x123c], R6 ;  /* 0x00123c0601007387 */ /* 0x0081e80000100800 */
[----:B0-----:R-:W3:Y:S04]  /*2b6d0*/  LDL.LU R6, [R1+0x47c] ;  /* 0x00047c0001067983 */ /* 0x001ee80000300800 */
[----:B------:R-:W4:Y:S04]  /*2b6e0*/  LDL.LU R5, [R1+0x368] ;  /* 0x0003680001057983 */ /* 0x000f280000300800 */
[----:B----4-:R0:W-:Y:S04]  /*2b6f0*/  STL [R1+0x1238], R5 ;  /* 0x0012380501007387 */ /* 0x0101e80000100800 */
[----:B0-----:R-:W4:Y:S04]  /*2b700*/  LDL.LU R5, [R1+0x37c] ;  /* 0x00037c0001057983 */ /* 0x001f280000300800 */
[----:B------:R-:W2:Y:S04]  /*2b710*/  LDL.LU R4, [R1+0x2a8] ;  /* 0x0002a80001047983 */ /* 0x000ea80000300800 */
[----:B--2---:R0:W-:Y:S04]  /*2b720*/  STL [R1+0x1234], R4 ;  /* 0x0012340401007387 */ /* 0x0041e80000100800 */
[----:B0-----:R-:W2:Y:S04]  /*2b730*/  LDL.LU R4, [R1+0x36c] ;  /* 0x00036c0001047983 */ /* 0x001ea80000300800 */
[----:B------:R-:W2:Y:S04]  /*2b740*/  LDL.LU R10, [R1+0x530] ;  /* 0x00053000010a7983 */ /* 0x000ea80000300800 */
        /* <DEDUP_REMOVED lines=22> */
[----:B0-----:R-:W2:Y:S01]  /*2b8b0*/  LDL.LU R11, [R1+0x374] ;  /* 0x00037400010b7983 */ /* 0x001ea20000300800 */
[----:B------:R-:W-:-:S03]  /*2b8c0*/  F2FP.PACK_AB R8, R7, R8 ;  /* 0x000000080708723e */ /* 0x000fc600000000ff */
[----:B--2---:R0:W-:Y:S04]  /*2b8d0*/  STL [R1+0x122c], R11 ;  /* 0x00122c0b01007387 */ /* 0x0041e80000100800 */
        /* <DEDUP_REMOVED lines=23> */
[----:B0-----:R-:W2:Y:S04]  /*2ba50*/  LDL.LU R9, [R1+0x534] ;  /* 0x0005340001097983 */ /* 0x001ea80000300800 */
[----:B------:R-:W3:Y:S04]  /*2ba60*/  LDL.LU R7, [R1+0x1240] ;  /* 0x0012400001077983 */ /* 0x000ee80000300800 */
[----:B------:R0:W-:Y:S04]  /*2ba70*/  STL [R1+0x10d8], R8 ;  /* 0x0010d80801007387 */ /* 0x0001e80000100800 */
[----:B0-----:R-:W2:Y:S01]  /*2ba80*/  LDL.LU R8, [R1+0x568] ;  /* 0x0005680001087983 */ /* 0x001ea20000300800 */
[----:B---3--:R-:W-:-:S03]  /*2ba90*/  F2FP.PACK_AB R7, R6, R7 ;  /* 0x000000070607723e */ /* 0x008fc600000000ff */
[----:B------:R-:W4:Y:S04]  /*2baa0*/  LDL.LU R6, [R1+0x123c] ;  /* 0x00123c0001067983 */ /* 0x000f280000300800 */
[----:B------:R0:W-:Y:S04]  /*2bab0*/  STL [R1+0x10dc], R7 ;  /* 0x0010dc0701007387 */ /* 0x0001e80000100800 */
[----:B0-----:R-:W3:Y:S01]  /*2bac0*/  LDL.LU R7, [R1+0x56c] ;  /* 0x00056c0001077983 */ /* 0x001ee20000300800 */
[----:B----4-:R-:W-:-:S03]  /*2bad0*/  F2FP.PACK_AB R6, R5, R6 ;  /* 0x000000060506723e */ /* 0x010fc600000000ff */
[----:B------:R-:W4:Y:S04]  /*2bae0*/  LDL.LU R5, [R1+0x1238] ;  /* 0x0012380001057983 */ /* 0x000f280000300800 */
[----:B------:R0:W-:Y:S04]  /*2baf0*/  STL [R1+0x10e0], R6 ;  /* 0x0010e00601007387 */ /* 0x0001e80000100800 */
[----:B0-----:R-:W2:Y:S01]  /*2bb00*/  LDL.LU R6, [R1+0x558] ;  /* 0x0005580001067983 */ /* 0x001ea20000300800 */
[----:B----4-:R-:W-:-:S03]  /*2bb10*/  F2FP.PACK_AB R5, R4, R5 ;  /* 0x000000050405723e */ /* 0x010fc600000000ff */
[----:B------:R-:W4:Y:S04]  /*2bb20*/  LDL.LU R4, [R1+0x1234] ;  /* 0x0012340001047983 */ /* 0x000f280000300800 */
[----:B------:R0:W-:Y:S04]  /*2bb30*/  STL [R1+0x10e4], R5 ;  /* 0x0010e40501007387 */ /* 0x0001e80000100800 */
[----:B0-----:R-:W2:Y:S01]  /*2bb40*/  LDL.LU R5, [R1+0x55c] ;  /* 0x00055c0001057983 */ /* 0x001ea20000300800 */
[----:B----4-:R-:W-:-:S03]  /*2bb50*/  F2FP.PACK_AB R4, R10, R4 ;  /* 0x000000040a04723e */ /* 0x010fc600000000ff */
[----:B------:R-:W2:Y:S04]  /*2bb60*/  LDL.LU R10, [R1+0x1230] ;  /* 0x00123000010a7983 */ /* 0x000ea80000300800 */
[----:B------:R0:W-:Y:S04]  /*2bb70*/  STL [R1+0x10e8], R4 ;  /* 0x0010e80401007387 */ /* 0x0001e80000100800 */
[----:B0-----:R-:W4:Y:S01]  /*2bb80*/  LDL.LU R4, [R1+0x548] ;  /* 0x0005480001047983 */ /* 0x001f220000300800 */
        /* <DEDUP_REMOVED lines=14> */
[----:B------:R0:W-:Y:S04]  /*2bc70*/  STL [R1], R10 ;  /* 0x0000000a01007387 */ /* 0x0001e80000100800 */
[----:B0-----:R-:W2:Y:S02]  /*2bc80*/  LDL.LU R10, [R1+0x1210] ;  /* 0x00121000010a7983 */ /* 0x001ea40000300800 */
[----:B--2---:R-:W-:-:S02]  /*2bc90*/  F2FP.PACK_AB R10, R11, R10 ;  /* 0x0000000a0b0a723e */ /* 0x004fc400000000ff */
[----:B------:R-:W2:Y:S04]  /*2bca0*/  LDL.LU R11, [R1+0x120c] ;  /* 0x00120c00010b7983 */ /* 0x000ea80000300800 */
[----:B------:R0:W-:Y:S04]  /*2bcb0*/  STL [R1+0x1c], R10 ;  /* 0x00001c0a01007387 */ /* 0x0001e80000100800 */
[----:B0-----:R-:W4:Y:S01]  /*2bcc0*/  LDL.LU R10, [R1+0x1208] ;  /* 0x00120800010a7983 */ /* 0x001f220000300800 */
[----:B------:R-:W-:Y:S02]  /*2bcd0*/  F2FP.PACK_AB R5, R5, R6 ;  /* 0x000000060505723e */ /* 0x000fe400000000ff */
[----:B----4-:R-:W-:-:S02]  /*2bce0*/  F2FP.PACK_AB R4, R10, R4 ;  /* 0x000000040a04723e */ /* 0x010fc400000000ff */
[----:B------:R-:W4:Y:S04]  /*2bcf0*/  LDL.LU R10, [R1+0x1204] ;  /* 0x00120400010a7983 */ /* 0x000f280000300800 */
[----:B------:R3:W-:Y:S04]  /*2bd00*/  STL [R1+0x18], R4 ;  /* 0x0000180401007387 */ /* 0x0007e80000100800 */
[----:B------:R2:W-:Y:S01]  /*2bd10*/  STL [R1+0x14], R5 ;  /* 0x0000140501007387 */ /* 0x0005e20000100800 */
[----:B---3--:R-:W-:Y:S02]  /*2bd20*/  F2FP.PACK_AB R4, R7, R8 ;  /* 0x000000080704723e */ /* 0x008fe400000000ff */
[----:B--2---:R-:W-:-:S03]  /*2bd30*/  F2FP.PACK_AB R5, R11, R12 ;  /* 0x0000000c0b05723e */ /* 0x004fc600000000ff */
[----:B------:R0:W-:Y:S02]  /*2bd40*/  STL [R1+0x10], R4 ;  /* 0x0000100401007387 */ /* 0x0001e40000100800 */
[----:B0-----:R-:W-:Y:S02]  /*2bd50*/  F2FP.PACK_AB R4, R13, R14 ;  /* 0x0000000e0d04723e */ /* 0x001fe400000000ff */
[----:B------:R-:W-:Y:S02]  /*2bd60*/  F2FP.PACK_AB R3, R27, R3 ;  /* 0x000000031b03723e */ /* 0x000fe400000000ff */
[----:B----4-:R-:W-:-:S05]  /*2bd70*/  F2FP.PACK_AB R6, R9, R10 ;  /* 0x0000000a0906723e */ /* 0x010fca00000000ff */
[----:B------:R0:W-:Y:S04]  /*2bd80*/  STL [R1+0x2c], R6 ;  /* 0x00002c0601007387 */ /* 0x0001e80000100800 */
        /* <DEDUP_REMOVED lines=10> */
[----:B------:R-:W-:Y:S01]  /*2be30*/  STL [R1+0x34], R6 ;  /* 0x0000340601007387 */ /* 0x000fe20000100800 */
[----:B--2---:R-:W-:-:S03]  /*2be40*/  F2FP.PACK_AB R4, R25, R26 ;  /* 0x0000001a1904723e */ /* 0x004fc600000000ff */
[----:B------:R-:W-:Y:S04]  /*2be50*/  STL [R1+0x30], R5 ;  /* 0x0000300501007387 */ /* 0x000fe80000100800 */
[----:B------:R0:W-:Y:S04]  /*2be60*/  STL [R1+0x4c], R4 ;  /* 0x00004c0401007387 */ /* 0x0001e80000100800 */
[----:B------:R-:W-:Y:S04]  /*2be70*/  STL [R1+0x48], R3 ;  /* 0x0000480301007387 */ /* 0x000fe80000100800 */
[----:B0-----:R-:W2:Y:S01]  /*2be80*/  LDL.LU R4, [R1+0x3b8] ;  /* 0x0003b80001047983 */ /* 0x001ea20000300800 */
[----:B------:R-:W-:-:S02]  /*2be90*/  F2FP.PACK_AB R2, R0, R2 ;  /* 0x000000020002723e */ /* 0x000fc400000000ff */
[----:B------:R-:W-:-:S03]  /*2bea0*/  F2FP.PACK_AB R0, R29, R28 ;  /* 0x0000001c1d00723e */ /* 0x000fc600000000ff */
        /* <DEDUP_REMOVED lines=165> */
[----:B------:R-:W2:Y:S03]  /*2c900*/  LDL.LU R5, [R1+0x1180] ;  /* 0x0011800001057983 */ /* 0x000ea60000300800 */
[----:B------:R0:W-:Y:S02]  /*2c910*/  STL [R1+0x9c], R4 ;  /* 0x00009c0401007387 */ /* 0x0001e40000100800 */
[----:B0-----:R-:W2:Y:S02]  /*2c920*/  LDL.LU R4, [R1+0x117c] ;  /* 0x00117c0001047983 */ /* 0x001ea40000300800 */
[----:B--2---:R-:W-:Y:S02]  /*2c930*/  F2FP.PACK_AB R4, R5, R4 ;  /* 0x000000040504723e */ /* 0x004fe400000000ff */
[----:B------:R-:W2:Y:S03]  /*2c940*/  LDL.LU R5, [R1+0x1178] ;  /* 0x0011780001057983 */ /* 0x000ea60000300800 */
[----:B------:R4:W-:Y:S02]  /*2c950*/  STL [R1+0x98], R4 ;  /* 0x0000980401007387 */ /* 0x0009e40000100800 */
[----:B----4-:R-:W-:-:S02]  /*2c960*/  F2FP.PACK_AB R4, R7, R8 ;  /* 0x000000080704723e */ /* 0x010fc400000000ff */
[----:B---3--:R-:W-:Y:S02]  /*2c970*/  F2FP.PACK_AB R3, R27, R3 ;  /* 0x000000031b03723e */ /* 0x008fe400000000ff */
[----:B--2---:R-:W-:Y:S01]  /*2c980*/  F2FP.PACK_AB R5, R5, R6 ;  /* 0x000000060505723e */ /* 0x004fe200000000ff */
[----:B------:R-:W-:-:S04]  /*2c990*/  F2FP.PACK_AB R6, R9, R10 ;  /* 0x0000000a0906723e */ /* 0x000fc800000000ff */
[----:B------:R0:W-:Y:S01]  /*2c9a0*/  STL [R1+0x94], R5 ;  /* 0x0000940501007387 */ /* 0x0001e20000100800 */
[----:B------:R1:W-:Y:S02]  /*2c9b0*/  STL [R1+0x90], R4 ;  /* 0x0000900401007387 */ /* 0x0003e40000100800 */
[----:B------:R2:W-:Y:S01]  /*2c9c0*/  STL [R1+0xac], R6 ;  /* 0x0000ac0601007387 */ /* 0x0005e20000100800 */
[----:B0-----:R-:W-:Y:S02]  /*2c9d0*/  F2FP.PACK_AB R5, R11, R12 ;  /* 0x0000000c0b05723e */ /* 0x001fe400000000ff */
[----:B-1----:R-:W-:Y:S02]  /*2c9e0*/  F2FP.PACK_AB R4, R13, R14 ;  /* 0x0000000e0d04723e */ /* 0x002fe400000000ff */
[----:B--2---:R-:W-:Y:S01]  /*2c9f0*/  F2FP.PACK_AB R6, R15, R16 ;  /* 0x000000100f06723e */ /* 0x004fe200000000ff */
[----:B------:R0:W-:Y:S02]  /*2ca00*/  STL [R1+0xa8], R5 ;  /* 0x0000a80501007387 */ /* 0x0001e40000100800 */
[----:B------:R1:W-:Y:S02]  /*2ca10*/  STL [R1+0xa4], R4 ;  /* 0x0000a40401007387 */ /* 0x0003e40000100800 */
[----:B------:R2:W-:Y:S01]  /*2ca20*/  STL [R1+0xa0], R6 ;  /* 0x0000a00601007387 */ /* 0x0005e20000100800 */
[----:B0-----:R-:W-:-:S02]  /*2ca30*/  F2FP.PACK_AB R5, R17, R18 ;  /* 0x000000121105723e */ /* 0x001fc400000000ff */
[----:B-1----:R-:W-:Y:S02]  /*2ca40*/  F2FP.PACK_AB R4, R19, R20 ;  /* 0x000000141304723e */ /* 0x002fe400000000ff */
[----:B--2---:R-:W-:Y:S01]  /*2ca50*/  F2FP.PACK_AB R6, R21, R22 ;  /* 0x000000161506723e */ /* 0x004fe200000000ff */
[----:B------:R0:W-:Y:S02]  /*2ca60*/  STL [R1+0xbc], R5 ;  /* 0x0000bc0501007387 */ /* 0x0001e40000100800 */
[----:B------:R1:W-:Y:S02]  /*2ca70*/  STL [R1+0xb8], R4 ;  /* 0x0000b80401007387 */ /* 0x0003e40000100800 */
[----:B------:R-:W-:Y:S01]  /*2ca80*/  STL [R1+0xb4], R6 ;  /* 0x0000b40601007387 */ /* 0x000fe20000100800 */
[----:B0-----:R-:W-:Y:S02]  /*2ca90*/  F2FP.PACK_AB R5, R23, R24 ;  /* 0x000000181705723e */ /* 0x001fe400000000ff */
[----:B-1----:R-:W-:-:S03]  /*2caa0*/  F2FP.PACK_AB R4, R25, R26 ;  /* 0x0000001a1904723e */ /* 0x002fc600000000ff */
[----:B------:R-:W-:Y:S02]  /*2cab0*/  STL [R1+0xb0], R5 ;  /* 0x0000b00501007387 */ /* 0x000fe40000100800 */
[----:B------:R0:W-:Y:S02]  /*2cac0*/  STL [R1+0xcc], R4 ;  /* 0x0000cc0401007387 */ /* 0x0001e40000100800 */
[----:B------:R-:W-:Y:S01]  /*2cad0*/  STL [R1+0xc8], R3 ;  /* 0x0000c80301007387 */ /* 0x000fe20000100800 */
[----:B0-----:R-:W2:Y:S01]  /*2cae0*/  LDL.LU R4, [R1+0x588] ;  /* 0x0005880001047983 */ /* 0x001ea20000300800 */
[----:B------:R-:W-:Y:S01]  /*2caf0*/  F2FP.PACK_AB R2, R0, R2 ;  /* 0x000000020002723e */ /* 0x000fe200000000ff */
[----:B------:R-:W-:-:S04]  /*2cb00*/  F2FP.PACK_AB R0, R29, R28 ;  /* 0x0000001c1d00723e */ /* 0x000fc800000000ff */
[----:B------:R-:W-:Y:S04]  /*2cb10*/  STL [R1+0xc4], R2 ;  /* 0x0000c40201007387 */ /* 0x000fe80000100800 */
[----:B--2---:R0:W-:Y:S01]  /*2cb20*/  STL [R1+0x10f0], R4 ;  /* 0x0010f00401007387 */ /* 0x0041e20000100800 */
[----:B------:R-:W-:Y:S03]  /*2cb30*/  STL [R1+0xc0], R0 ;  /* 0x0000c00001007387 */ /* 0x000fe60000100800 */
        /* <DEDUP_REMOVED lines=33> */
[----:B------:R-:W3:Y:S03]  /*2cd50*/  LDL.LU R5, [R1+0x3cc] ;  /* 0x0003cc0001057983 */ /* 0x000ee60000300800 */
        /* <DEDUP_REMOVED lines=35> */
[----:B0-----:R-:W2:Y:S01]  /*2cf90*/  LDL.LU R5, [R1+0x24c] ;  /* 0x00024c0001057983 */ /* 0x001ea20000300800 */
[----:B------:R-:W3:Y:S02]  /*2cfa0*/  LDL.LU R6, [R1+0x3c8] ;  /* 0x0003c80001067983 */ /* 0x000ee40000300800 */
[----:B------:R-:W4:Y:S02]  /*2cfb0*/  LDL.LU R7, [R1+0x2fc] ;  /* 0x0002fc0001077983 */ /* 0x000f240000300800 */
[----:B------:R-:W4:Y:S01]  /*2cfc0*/  LDL.LU R8, [R1+0x2f8] ;  /* 0x0002f80001087983 */ /* 0x000f220000300800 */
[----:B------:R-:W3:Y:S01]  /*2cfd0*/  LDL.LU R9, [R1+0x574] ;  /* 0x0005740001097983 */ /* 0x000ee20000300800 */
[----:B------:R-:W3:Y:S02]  /*2cfe0*/  LDL.LU R10, [R1+0x570] ;  /* 0x00057000010a7983 */ /* 0x000ee40000300800 */
[----:B------:R-:W3:Y:S02]  /*2cff0*/  LDL.LU R11, [R1+0x584] ;  /* 0x00058400010b7983 */ /* 0x000ee40000300800 */
[----:B------:R-:W3:Y:S01]  /*2d000*/  LDL.LU R12, [R1+0x580] ;  /* 0x00058000010c7983 */ /* 0x000ee20000300800 */
        /* <DEDUP_REMOVED lines=20> */
[----:B--2---:R-:W-:-:S02]  /*2d150*/  F2FP.PACK_AB R4, R5, R4 ;  /* 0x000000040504723e */ /* 0x004fc400000000ff */
[----:B------:R-:W2:Y:S03]  /*2d160*/  LDL.LU R5, [R1+0x1174] ;  /* 0x0011740001057983 */ /* 0x000ea60000300800 */
[----:B------:R0:W-:Y:S02]  /*2d170*/  STL [R1+0xdc], R4 ;  /* 0x0000dc0401007387 */ /* 0x0001e40000100800 */
[----:B0-----:R-:W2:Y:S02]  /*2d180*/  LDL.LU R4, [R1+0x1170] ;  /* 0x0011700001047983 */ /* 0x001ea40000300800 */
[----:B--2---:R-:W-:Y:S02]  /*2d190*/  F2FP.PACK_AB R4, R5, R4 ;  /* 0x000000040504723e */ /* 0x004fe400000000ff */
[----:B------:R-:W2:Y:S03]  /*2d1a0*/  LDL.LU R5, [R1+0x116c] ;  /* 0x00116c0001057983 */ /* 0x000ea60000300800 */
[----:B------:R0:W-:Y:S02]  /*2d1b0*/  STL [R1+0xd8], R4 ;  /* 0x0000d80401007387 */ /* 0x0001e40000100800 */
        /* <DEDUP_REMOVED lines=63> */
[----:B------:R0:W-:Y:S01]  /*2d5b0*/  STL [R1+0x118], R4 ;  /* 0x0001180401007387 */ /* 0x0001e20000100800 */
[----:B----4-:R-:W-:-:S02]  /*2d5c0*/  F2FP.PACK_AB R8, R7, R8 ;  /* 0x000000080708723e */ /* 0x010fc400000000ff */
[----:B---3--:R-:W-:Y:S02]  /*2d5d0*/  F2FP.PACK_AB R10, R9, R10 ;  /* 0x0000000a090a723e */ /* 0x008fe400000000ff */
[----:B------:R-:W-:Y:S01]  /*2d5e0*/  F2FP.PACK_AB R12, R11, R12 ;  /* 0x0000000c0b0c723e */ /* 0x000fe200000000ff */
[----:B0-----:R0:W5:Y:S01]  /*2d5f0*/  LDL.LU R4, [R1+0x10e8] ;  /* 0x0010e80001047983 */ /* 0x0011620000300800 */
[----:B------:R-:W-:Y:S02]  /*2d600*/  F2FP.PACK_AB R14, R13, R14 ;  /* 0x0000000e0d0e723e */ /* 0x000fe400000000ff */
[----:B------:R-:W-:Y:S02]  /*2d610*/  F2FP.PACK_AB R16, R15, R16 ;  /* 0x000000100f10723e */ /* 0x000fe400000000ff */
[----:B------:R-:W-:Y:S02]  /*2d620*/  F2FP.PACK_AB R18, R17, R18 ;  /* 0x000000121112723e */ /* 0x000fe400000000ff */
[----:B------:R-:W-:-:S02]  /*2d630*/  F2FP.PACK_AB R20, R19, R20 ;  /* 0x000000141314723e */ /* 0x000fc400000000ff */
[----:B------:R-:W-:Y:S02]  /*2d640*/  F2FP.PACK_AB R22, R21, R22 ;  /* 0x000000161516723e */ /* 0x000fe400000000ff */
[----:B------:R-:W-:Y:S02]  /*2d650*/  F2FP.PACK_AB R24, R23, R24 ;  /* 0x000000181718723e */ /* 0x000fe400000000ff */
[----:B------:R-:W-:Y:S02]  /*2d660*/  F2FP.PACK_AB R26, R25, R26 ;  /* 0x0000001a191a723e */ /* 0x000fe400000000ff */
[----:B------:R-:W-:Y:S02]  /*2d670*/  F2FP.PACK_AB R3, R27, R3 ;  /* 0x000000031b03723e */ /* 0x000fe400000000ff */
[----:B------:R-:W-:Y:S01]  /*2d680*/  F2FP.PACK_AB R2, R0, R2 ;  /* 0x000000020002723e */ /* 0x000fe200000000ff */
[----:B------:R-:W-:Y:S01]  /*2d690*/  F2FP.PACK_AB R0, R29, R28 ;  /* 0x0000001c1d00723e */ /* 0x000fe200000000ff */
[----:B--2---:R-:W-:-:S02]  /*2d6a0*/  F2FP.PACK_AB R6, R5, R6 ;  /* 0x000000060506723e */ /* 0x004fc400000000ff */
[----:B------:R0:W5:Y:S03]  /*2d6b0*/  LDL.LU R5, [R1+0x10e4] ;  /* 0x0010e40001057983 */ /* 0x0001660000300800 */
[----:B------:R1:W-:Y:S02]  /*2d6c0*/  STL [R1+0x114], R6 ;  /* 0x0001140601007387 */ /* 0x0003e40000100800 */
[----:B-1----:R0:W5:Y:S01]  /*2d6d0*/  LDL.LU R6, [R1+0x10e0] ;  /* 0x0010e00001067983 */ /* 0x0021620000300800 */
[----:B------:R0:W5:Y:S02]  /*2d6e0*/  LDL.LU R7, [R1+0x10dc] ;  /* 0x0010dc0001077983 */ /* 0x0001640000300800 */
        /* <DEDUP_REMOVED lines=31> */
[----:B------:R0:W-:Y:S01]  /*2d8e0*/  STL [R1+0x140], R0 ;  /* 0x0001400001007387 */ /* 0x0001e20000100800 */
[----:B------:R0:W-:Y:S02]  /*2d8f0*/  STL [R1+0x144], R2 ;  /* 0x0001440201007387 */ /* 0x0001e40000100800 */
.L_x_0:
[----:B0-----:R-:W2:Y:S04]  /*2d900*/  LDL.LU R2, [R1+0x14c] ;  /* 0x00014c0001027983 */ /* 0x001ea80000300800 */
[----:B-----5:R-:W-:Y:S04]  /*2d910*/  STL.64 [R1+0x1288], R6 ;  /* 0x0012880601007387 */ /* 0x020fe80000100a00 */
[----:B------:R0:W-:Y:S04]  /*2d920*/  STL.64 [R1+0x1280], R4 ;  /* 0x0012800401007387 */ /* 0x0001e80000100a00 */
[----:B0-----:R-:W3:Y:S04]  /*2d930*/  LDL.LU R4, [R1+0x100] ;  /* 0x0001000001047983 */ /* 0x001ee80000300800 */
[----:B------:R-:W3:Y:S04]  /*2d940*/  LDL.LU R5, [R1+0x104] ;  /* 0x0001040001057983 */ /* 0x000ee80000300800 */
[----:B------:R-:W3:Y:S04]  /*2d950*/  LDL.LU R6, [R1+0x108] ;  /* 0x0001080001067983 */ /* 0x000ee80000300800 */
[----:B------:R-:W3:Y:S04]  /*2d960*/  LDL.LU R7, [R1+0x10c] ;  /* 0x00010c0001077983 */ /* 0x000ee80000300800 */
[----:B------:R-:W-:Y:S04]  /*2d970*/  STL.64 [R1+0x1278], R10 ;  /* 0x0012780a01007387 */ /* 0x000fe80000100a00 */
[----:B------:R0:W-:Y:S04]  /*2d980*/  STL.64 [R1+0x1270], R8 ;  /* 0x0012700801007387 */ /* 0x0001e80000100a00 */
[----:B0-----:R-:W4:Y:S04]  /*2d990*/  LDL.LU R8, [R1+0x110] ;  /* 0x0001100001087983 */ /* 0x001f280000300800 */
[----:B------:R-:W4:Y:S04]  /*2d9a0*/  LDL.LU R9, [R1+0x114] ;  /* 0x0001140001097983 */ /* 0x000f280000300800 */
[----:B------:R-:W4:Y:S04]  /*2d9b0*/  LDL.LU R10, [R1+0x118] ;  /* 0x00011800010a7983 */ /* 0x000f280000300800 */
[----:B------:R-:W4:Y:S04]  /*2d9c0*/  LDL.LU R11, [R1+0x11c] ;  /* 0x00011c00010b7983 */ /* 0x000f280000300800 */
[----:B------:R-:W0:Y:S04]  /*2d9d0*/  S2R R3, SR_TID.X ;  /* 0x0000000000037919 */ /* 0x000e280000002100 */
[----:B------:R-:W1:Y:S04]  /*2d9e0*/  S2R R0, SR_TID.X ;  /* 0x0000000000007919 */ /* 0x000e680000002100 */
[----:B------:R-:W-:Y:S04]  /*2d9f0*/  STL.64 [R1+0x1268], R14 ;  /* 0x0012680e01007387 */ /* 0x000fe80000100a00 */
[----:B------:R0:W-:Y:S04]  /*2da00*/  STL.64 [R1+0x1260], R12 ;  /* 0x0012600c01007387 */ /* 0x0001e80000100a00 */
[----:B0-----:R-:W4:Y:S04]  /*2da10*/  LDL.LU R12, [R1+0x120] ;  /* 0x00012000010c7983 */ /* 0x001f280000300800 */
[----:B------:R-:W4:Y:S04]  /*2da20*/  LDL.LU R13, [R1+0x124] ;  /* 0x00012400010d7983 */ /* 0x000f280000300800 */
[----:B------:R-:W4:Y:S04]  /*2da30*/  LDL.LU R14, [R1+0x128] ;  /* 0x00012800010e7983 */ /* 0x000f280000300800 */
[----:B------:R-:W4:Y:S01]  /*2da40*/  LDL.LU R15, [R1+0x12c] ;  /* 0x00012c00010f7983 */ /* 0x000f220000300800 */
[----:B------:R-:W-:-:S03]  /*2da50*/  IMAD.SHL.U32 R28, R3, 0x1000, RZ ;  /* 0x00001000031c7824 */ /* 0x000fc600078e00ff */
[----:B------:R-:W-:Y:S04]  /*2da60*/  STL.64 [R1+0x1258], R18 ;  /* 0x0012581201007387 */ /* 0x000fe80000100a00 */
[----:B------:R0:W-:Y:S01]  /*2da70*/  STL.64 [R1+0x1250], R16 ;  /* 0x0012501001007387 */ /* 0x0001e20000100a00 */
[----:B------:R-:W-:-:S03]  /*2da80*/  LOP3.LUT R28, R28, 0x6000, RZ, 0xc0, !PT ;  /* 0x000060001c1c7812 */ /* 0x000fc600078ec0ff */
[----:B0-----:R-:W4:Y:S04]  /*2da90*/  LDL.LU R16, [R1+0x130] ;  /* 0x0001300001107983 */ /* 0x001f280000300800 */
[----:B------:R-:W4:Y:S04]  /*2daa0*/  LDL.LU R17, [R1+0x134] ;  /* 0x0001340001117983 */ /* 0x000f280000300800 */
[----:B------:R-:W4:Y:S04]  /*2dab0*/  LDL.LU R18, [R1+0x138] ;  /* 0x0001380001127983 */ /* 0x000f280000300800 */
[----:B------:R-:W4:Y:S04]  /*2dac0*/  LDL.LU R19, [R1+0x13c] ;  /* 0x00013c0001137983 */ /* 0x000f280000300800 */
[----:B------:R-:W-:Y:S04]  /*2dad0*/  STL.64 [R1+0x1248], R22 ;  /* 0x0012481601007387 */ /* 0x000fe80000100a00 */
[----:B------:R0:W-:Y:S04]  /*2dae0*/  STL.64 [R1+0x1240], R20 ;  /* 0x0012401401007387 */ /* 0x0001e80000100a00 */
[----:B0-----:R-:W4:Y:S04]  /*2daf0*/  LDL.LU R20, [R1+0x140] ;  /* 0x0001400001147983 */ /* 0x001f280000300800 */
[----:B------:R-:W4:Y:S04]  /*2db00*/  LDL.LU R21, [R1+0x144] ;  /* 0x0001440001157983 */ /* 0x000f280000300800 */
[----:B------:R-:W4:Y:S04]  /*2db10*/  LDL.LU R22, [R1+0x148] ;  /* 0x0001480001167983 */ /* 0x000f280000300800 */
[----:B------:R-:W-:Y:S04]  /*2db20*/  STL.64 [R1+0x1238], R26 ;  /* 0x0012381a01007387 */ /* 0x000fe80000100a00 */
[----:B------:R-:W-:Y:S01]  /*2db30*/  STL.64 [R1+0x1230], R24 ;  /* 0x0012301801007387 */ /* 0x000fe20000100a00 */
[----:B--2---:R-:W-:Y:S01]  /*2db40*/  IMAD.MOV.U32 R23, RZ, RZ, R2 ;  /* 0x000000ffff177224 */ /* 0x004fe200078e0002 */
[----:B-1----:R-:W-:-:S02]  /*2db50*/  LOP3.LUT R2, R0, 0x7f, RZ, 0xc0, !PT ;  /* 0x0000007f00027812 */ /* 0x002fc400078ec0ff */
[----:B------:R-:W-:-:S03]  /*2db60*/  LOP3.LUT R0, R0, 0x60, RZ, 0xc0, !PT ;  /* 0x0000006000007812 */ /* 0x000fc600078ec0ff */
[----:B------:R-:W-:Y:S02]  /*2db70*/  IMAD R28, R2, 0x10, R28 ;  /* 0x00000010021c7824 */ /* 0x000fe400078e021c */
[----:B------:R-:W-:-:S05]  /*2db80*/  IMAD.SHL.U32 R2, R3, 0x400, RZ ;  /* 0x0000040003027824 */ /* 0x000fca00078e00ff */
[----:B------:R-:W-:-:S05]  /*2db90*/  LOP3.LUT R2, R2, 0x6000, RZ, 0xc0, !PT ;  /* 0x0000600002027812 */ /* 0x000fca00078ec0ff */
[----:B------:R-:W-:Y:S02]  /*2dba0*/  IMAD R2, R0, 0x40, R2 ;  /* 0x0000004000027824 */ /* 0x000fe400078e0202 */
[C---:B------:R-:W-:Y:S02]  /*2dbb0*/  IMAD.SHL.U32 R0, R3.reuse, 0x20, RZ ;  /* 0x0000002003007824 */ /* 0x040fe400078e00ff */
[----:B------:R-:W-:-:S03]  /*2dbc0*/  IMAD.SHL.U32 R3, R3, 0x4, RZ ;  /* 0x0000000403037824 */ /* 0x000fc600078e00ff */
[----:B------:R-:W-:-:S04]  /*2dbd0*/  LOP3.LUT R0, R0, 0x60, RZ, 0xc0, !PT ;  /* 0x0000006000007812 */ /* 0x000fc800078ec0ff */
[----:B------:R-:W-:-:S05]  /*2dbe0*/  LOP3.LUT R0, R0, 0x70, R3, 0x78, !PT ;  /* 0x0000007000007812 */ /* 0x000fca00078e7803 */
[----:B------:R-:W-:Y:S01]  /*2dbf0*/  IMAD.IADD R0, R2, 0x1, R0 ;  /* 0x0000000102007824 */ /* 0x000fe200078e0200 */
[----:B------:R-:W-:Y:S06]  /*2dc00*/  BAR.SYNC.DEFER_BLOCKING 0x0 ;  /* 0x0000000000007b1d */ /* 0x000fec0000010000 */
[----:B---3--:R-:W-:Y:S04]  /*2dc10*/  STS.128 [R0+0x200], R4 ;  /* 0x0002000400007388 */ /* 0x008fe80000000c00 */
[----:B----4-:R0:W-:Y:S04]  /*2dc20*/  STS.128 [R0+0x180], R8 ;  /* 0x0001800800007388 */ /* 0x0101e80000000c00 */
[----:B0-----:R-:W2:Y:S04]  /*2dc30*/  LDL.LU R8, [R1+0xa0] ;  /* 0x0000a00001087983 */ /* 0x001ea80000300800 */
[----:B------:R-:W2:Y:S04]  /*2dc40*/  LDL.LU R9, [R1+0xa4] ;  /* 0x0000a40001097983 */ /* 0x000ea80000300800 */
[----:B------:R-:W3:Y:S04]  /*2dc50*/  LDL.LU R10, [R1+0xa8] ;  /* 0x0000a800010a7983 */ /* 0x000ee80000300800 */
[----:B------:R-:W3:Y:S04]  /*2dc60*/  LDL.LU R11, [R1+0xac] ;  /* 0x0000ac00010b7983 */ /* 0x000ee80000300800 */
[----:B------:R0:W-:Y:S04]  /*2dc70*/  STS.128 [R0+0x100], R12 ;  /* 0x0001000c00007388 */ /* 0x0001e80000000c00 */
[----:B------:R1:W-:Y:S04]  /*2dc80*/  STS.128 [R0+0x80], R16 ;  /* 0x0000801000007388 */ /* 0x0003e80000000c00 */
[----:B------:R-:W-:Y:S04]  /*2dc90*/  STS.128 [R0], R20 ;  /* 0x0000001400007388 */ /* 0x000fe80000000c00 */
[----:B---3--:R-:W-:Y:S04]  /*2dca0*/  STL.64 [R1+0x12d8], R10 ;  /* 0x0012d80a01007387 */ /* 0x008fe80000100a00 */
[----:B--2---:R2:W-:Y:S04]  /*2dcb0*/  STL.64 [R1+0x12d0], R8 ;  /* 0x0012d00801007387 */ /* 0x0045e80000100a00 */
[----:B0-----:R-:W3:Y:S04]  /*2dcc0*/  LDL.LU R12, [R1+0xb0] ;  /* 0x0000b000010c7983 */ /* 0x001ee80000300800 */
[----:B------:R-:W3:Y:S04]  /*2dcd0*/  LDL.LU R13, [R1+0xb4] ;  /* 0x0000b400010d7983 */ /* 0x000ee80000300800 */
[----:B------:R-:W3:Y:S04]  /*2dce0*/  LDL.LU R14, [R1+0xb8] ;  /* 0x0000b800010e7983 */ /* 0x000ee80000300800 */
[----:B------:R-:W3:Y:S04]  /*2dcf0*/  LDL.LU R15, [R1+0xbc] ;  /* 0x0000bc00010f7983 */ /* 0x000ee80000300800 */
[----:B-1----:R-:W4:Y:S04]  /*2dd00*/  LDL.LU R16, [R1+0xc0] ;  /* 0x0000c00001107983 */ /* 0x002f280000300800 */
[----:B------:R-:W4:Y:S04]  /*2dd10*/  LDL.LU R17, [R1+0xc4] ;  /* 0x0000c40001117983 */ /* 0x000f280000300800 */
[----:B------:R-:W4:Y:S04]  /*2dd20*/  LDL.LU R18, [R1+0xc8] ;  /* 0x0000c80001127983 */ /* 0x000f280000300800 */
[----:B------:R-:W4:Y:S04]  /*2dd30*/  LDL.LU R19, [R1+0xcc] ;  /* 0x0000cc0001137983 */ /* 0x000f280000300800 */
[----:B------:R-:W3:Y:S04]  /*2dd40*/  LDL.LU R24, [R1+0xe0] ;  /* 0x0000e00001187983 */ /* 0x000ee80000300800 */
[----:B------:R-:W3:Y:S04]  /*2dd50*/  LDL.LU R25, [R1+0xe4] ;  /* 0x0000e40001197983 */ /* 0x000ee80000300800 */
[----:B------:R-:W3:Y:S04]  /*2dd60*/  LDL.LU R26, [R1+0xe8] ;  /* 0x0000e800011a7983 */ /* 0x000ee80000300800 */
[----:B------:R-:W3:Y:S04]  /*2dd70*/  LDL.LU R27, [R1+0xec] ;  /* 0x0000ec00011b7983 */ /* 0x000ee80000300800 */
[----:B--2---:R-:W2:Y:S04]  /*2dd80*/  LDL.LU R8, [R1+0xf0] ;  /* 0x0000f00001087983 */ /* 0x004ea80000300800 */
        /* <DEDUP_REMOVED lines=11> */
[----:B--2---:R-:W-:Y:S04]  /*2de40*/  STL.64 [R1+0x1298], R6 ;  /* 0x0012980601007387 */ /* 0x004fe80000100a00 */
[----:B------:R0:W-:Y:S04]  /*2de50*/  STL.64 [R1+0x1290], R4 ;  /* 0x0012900401007387 */ /* 0x0001e80000100a00 */
[----:B0-----:R-:W2:Y:S04]  /*2de60*/  LDL.LU R4, [R1+0x60] ;  /* 0x0000600001047983 */ /* 0x001ea80000300800 */
        /* <DEDUP_REMOVED lines=15> */
[----:B------:R-:W-:Y:S04]  /*2df60*/  STS.128 [R0+0x280], R8 ;  /* 0x0002800800007388 */ /* 0x000fe80000000c00 */
[----:B--2---:R-:W-:Y:S04]  /*2df70*/  STL.64 [R1+0x12c8], R6 ;  /* 0x0012c80601007387 */ /* 0x004fe80000100a00 */
[----:B------:R0:W-:Y:S04]  /*2df80*/  STL.64 [R1+0x12c0], R4 ;  /* 0x0012c00401007387 */ /* 0x0001e80000100a00 */
[----:B0-----:R-:W2:Y:S04]  /*2df90*/  LDL.LU R4, [R1+0x90] ;  /* 0x0000900001047983 */ /* 0x001ea80000300800 */
[----:B------:R-:W2:Y:S04]  /*2dfa0*/  LDL.LU R5, [R1+0x94] ;  /* 0x0000940001057983 */ /* 0x000ea80000300800 */
[----:B------:R-:W2:Y:S04]  /*2dfb0*/  LDL.LU R6, [R1+0x98] ;  /* 0x0000980001067983 */ /* 0x000ea80000300800 */
[----:B------:R-:W2:Y:S04]  /*2dfc0*/  LDL.LU R7, [R1+0x9c] ;  /* 0x00009c0001077983 */ /* 0x000ea80000300800 */
[----:B------:R-:W2:Y:S04]  /*2dfd0*/  LDL.LU.64 R10, [R1+0x12d8] ;  /* 0x0012d800010a7983 */ /* 0x000ea80000300a00 */
[----:B------:R-:W2:Y:S04]  /*2dfe0*/  LDL.LU.64 R8, [R1+0x12d0] ;  /* 0x0012d00001087983 */ /* 0x000ea80000300a00 */
[----:B------:R0:W-:Y:S04]  /*2dff0*/  STS.128 [R0+0x380], R20 ;  /* 0x0003801400007388 */ /* 0x0001e80000000c00 */
[----:B----4-:R1:W-:Y:S04]  /*2e000*/  STS.128 [R0+0x400], R16 ;  /* 0x0004001000007388 */ /* 0x0103e80000000c00 */
[----:B---3--:R3:W-:Y:S04]  /*2e010*/  STS.128 [R0+0x480], R12 ;  /* 0x0004800c00007388 */ /* 0x0087e80000000c00 */
        /* <DEDUP_REMOVED lines=8> */
[----:B---3--:R-:W3:Y:S04]  /*2e0a0*/  LDL.LU R12, [R1+0x30] ;  /* 0x00003000010c7983 */ /* 0x008ee80000300800 */
[----:B------:R-:W3:Y:S04]  /*2e0b0*/  LDL.LU R13, [R1+0x34] ;  /* 0x00003400010d7983 */ /* 0x000ee80000300800 */
[----:B------:R-:W3:Y:S04]  /*2e0c0*/  LDL.LU R14, [R1+0x38] ;  /* 0x00003800010e7983 */ /* 0x000ee80000300800 */
[----:B------:R-:W3:Y:S04]  /*2e0d0*/  LDL.LU R15, [R1+0x3c] ;  /* 0x00003c00010f7983 */ /* 0x000ee80000300800 */
[----:B------:R-:W-:Y:S04]  /*2e0e0*/  STS.128 [R0+0x300], R24 ;  /* 0x0003001800007388 */ /* 0x000fe80000000c00 */
[----:B--2---:R-:W-:Y:S04]  /*2e0f0*/  STS.128 [R0+0x580], R4 ;  /* 0x0005800400007388 */ /* 0x004fe80000000c00 */
[----:B------:R0:W-:Y:S04]  /*2e100*/  STS.128 [R0+0x500], R8 ;  /* 0x0005000800007388 */ /* 0x0001e80000000c00 */
[----:B0-----:R-:W2:Y:S04]  /*2e110*/  LDL.LU R8, [R1+0x40] ;  /* 0x0000400001087983 */ /* 0x001ea80000300800 */
[----:B------:R-:W2:Y:S04]  /*2e120*/  LDL.LU R9, [R1+0x44] ;  /* 0x0000440001097983 */ /* 0x000ea80000300800 */
[----:B------:R-:W2:Y:S04]  /*2e130*/  LDL.LU R10, [R1+0x48] ;  /* 0x00004800010a7983 */ /* 0x000ea80000300800 */
[----:B------:R-:W2:Y:S04]  /*2e140*/  LDL.LU R11, [R1+0x4c] ;  /* 0x00004c00010b7983 */ /* 0x000ea80000300800 */
[----:B------:R-:W2:Y:S04]  /*2e150*/  LDL.LU R24, [R1] ;  /* 0x0000000001187983 */ /* 0x000ea80000300800 */
[----:B------:R-:W2:Y:S04]  /*2e160*/  LDL.LU R25, [R1+0x4] ;  /* 0x0000040001197983 */ /* 0x000ea80000300800 */
[----:B------:R-:W2:Y:S04]  /*2e170*/  LDL.LU R26, [R1+0x8] ;  /* 0x00000800011a7983 */ /* 0x000ea80000300800 */
[----:B------:R-:W2:Y:S04]  /*2e180*/  LDL.LU R27, [R1+0xc] ;  /* 0x00000c00011b7983 */ /* 0x000ea80000300800 */
[----:B------:R-:W2:Y:S04]  /*2e190*/  LDL.LU.64 R6, [R1+0x12c8] ;  /* 0x0012c80001067983 */ /* 0x000ea80000300a00 */
[----:B------:R-:W2:Y:S04]  /*2e1a0*/  LDL.LU.64 R4, [R1+0x12c0] ;  /* 0x0012c00001047983 */ /* 0x000ea80000300a00 */
[----:B--2---:R0:W-:Y:S04]  /*2e1b0*/  STS.128 [R0+0x600], R4 ;  /* 0x0006000400007388 */ /* 0x0041e80000000c00 */
[----:B0-----:R-:W2:Y:S04]  /*2e1c0*/  LDL.LU.64 R6, [R1+0x12b8] ;  /* 0x0012b80001067983 */ /* 0x001ea80000300a00 */
[----:B------:R-:W2:Y:S04]  /*2e1d0*/  LDL.LU.64 R4, [R1+0x12b0] ;  /* 0x0012b00001047983 */ /* 0x000ea80000300a00 */
[----:B--2---:R0:W-:Y:S04]  /*2e1e0*/  STS.128 [R0+0x680], R4 ;  /* 0x0006800400007388 */ /* 0x0041e80000000c00 */
[----:B0-----:R-:W2:Y:S04]  /*2e1f0*/  LDL.LU.64 R6, [R1+0x12a8] ;  /* 0x0012a80001067983 */ /* 0x001ea80000300a00 */
[----:B------:R-:W2:Y:S04]  /*2e200*/  LDL.LU.64 R4, [R1+0x12a0] ;  /* 0x0012a00001047983 */ /* 0x000ea80000300a00 */
[----:B--2---:R0:W-:Y:S04]  /*2e210*/  STS.128 [R0+0x700], R4 ;  /* 0x0007000400007388 */ /* 0x0041e80000000c00 */
[----:B0-----:R-:W2:Y:S04]  /*2e220*/  LDL.LU.64 R6, [R1+0x1298] ;  /* 0x0012980001067983 */ /* 0x001ea80000300a00 */
[----:B------:R-:W2:Y:S01]  /*2e230*/  LDL.LU.64 R4, [R1+0x1290] ;  /* 0x0012900001047983 */ /* 0x000ea20000300a00 */
[----:B------:R-:W-:-:S03]  /*2e240*/  LOP3.LUT R29, R28, 0x20, RZ, 0x3c, !PT ;  /* 0x000000201c1d7812 */ /* 0x000fc600078e3cff */
[----:B--2---:R-:W-:Y:S04]  /*2e250*/  STS.128 [R0+0x780], R4 ;  /* 0x0007800400007388 */ /* 0x004fe80000000c00 */
[----:B------:R-:W-:Y:S06]  /*2e260*/  BAR.SYNC.DEFER_BLOCKING 0x0 ;  /* 0x0000000000007b1d */ /* 0x000fec0000010000 */
[----:B------:R-:W0:Y:S04]  /*2e270*/  LDS.128 R4, [R28] ;  /* 0x000000001c047984 */ /* 0x000e280000000c00 */
[----:B0-----:R-:W-:Y:S04]  /*2e280*/  STL.64 [R1+0x50], R4 ;  /* 0x0000500401007387 */ /* 0x001fe80000100a00 */
[----:B------:R-:W-:Y:S04]  /*2e290*/  STL.64 [R1+0x58], R6 ;  /* 0x0000580601007387 */ /* 0x000fe80000100a00 */
[----:B------:R-:W0:Y:S04]  /*2e2a0*/  LDS.128 R4, [R28+0x800] ;  /* 0x000800001c047984 */ /* 0x000e280000000c00 */
        /* <DEDUP_REMOVED lines=8> */
[----:B------:R-:W0:Y:S04]  /*2e330*/  LDS.128 R4, [R29] ;  /* 0x000000001d047984 */ /* 0x000e280000000c00 */
[----:B0-----:R-:W-:Y:S04]  /*2e340*/  STL.64 [R1+0x60], R4 ;  /* 0x0000600401007387 */ /* 0x001fe80000100a00 */
[----:B------:R-:W-:Y:S04]  /*2e350*/  STL.64 [R1+0x68], R6 ;  /* 0x0000680601007387 */ /* 0x000fe80000100a00 */
[----:B------:R-:W0:Y:S04]  /*2e360*/  LDS.128 R4, [R29+0x800] ;  /* 0x000800001d047984 */ /* 0x000e280000000c00 */
[----:B0-----:R-:W-:Y:S04]  /*2e370*/  STL.64 [R1+0xa0], R4 ;  /* 0x0000a00401007387 */ /* 0x001fe80000100a00 */
[----:B------:R-:W-:Y:S04]  /*2e380*/  STL.64 [R1+0xa8], R6 ;  /* 0x0000a80601007387 */ /* 0x000fe80000100a00 */
[----:B------:R-:W0:Y:S01]  /*2e390*/  LDS.128 R4, [R29+0x1000] ;  /* 0x001000001d047984 */ /* 0x000e220000000c00 */
[----:B------:R-:W-:-:S03]  /*2e3a0*/  LOP3.LUT R2, R28, 0x40, RZ, 0x3c, !PT ;  /* 0x000000401c027812 */ /* 0x000fc600078e3cff */
        /* <DEDUP_REMOVED lines=28> */
[----:B------:R-:W-:Y:S06]  /*2e570*/  BAR.SYNC.DEFER_BLOCKING 0x0 ;  /* 0x0000000000007b1d */ /* 0x000fec0000010000 */
[----:B------:R-:W-:Y:S04]  /*2e580*/  STS.128 [R0], R8 ;  /* 0x0000000800007388 */ /* 0x000fe80000000c00 */
[----:B0-----:R-:W-:Y:S04]  /*2e590*/  STL.64 [R1+0x140], R4 ;  /* 0x0001400401007387 */ /* 0x001fe80000100a00 */
[----:B------:R0:W-:Y:S04]  /*2e5a0*/  STL.64 [R1+0x148], R6 ;  /* 0x0001480601007387 */ /* 0x0001e80000100a00 */
[----:B---3--:R1:W-:Y:S04]  /*2e5b0*/  STS.128 [R0+0x80], R12 ;  /* 0x0000800c00007388 */ /* 0x0083e80000000c00 */
[----:B0-----:R-:W2:Y:S04]  /*2e5c0*/  LDL.LU.64 R6, [R1+0x1288] ;  /* 0x0012880001067983 */ /* 0x001ea80000300a00 */
[----:B------:R-:W2:Y:S04]  /*2e5d0*/  LDL.LU.64 R4, [R1+0x1280] ;  /* 0x0012800001047983 */ /* 0x000ea80000300a00 */
[----:B------:R-:W3:Y:S04]  /*2e5e0*/  LDL.LU.64 R10, [R1+0x1278] ;  /* 0x00127800010a7983 */ /* 0x000ee80000300a00 */
[----:B------:R-:W3:Y:S04]  /*2e5f0*/  LDL.LU.64 R8, [R1+0x1270] ;  /* 0x0012700001087983 */ /* 0x000ee80000300a00 */
[----:B-1----:R-:W3:Y:S04]  /*2e600*/  LDL.LU.64 R14, [R1+0x1268] ;  /* 0x00126800010e7983 */ /* 0x002ee80000300a00 */
[----:B------:R-:W3:Y:S04]  /*2e610*/  LDL.LU.64 R12, [R1+0x1260] ;  /* 0x00126000010c7983 */ /* 0x000ee80000300a00 */
[----:B----4-:R0:W-:Y:S04]  /*2e620*/  STS.128 [R0+0x100], R16 ;  /* 0x0001001000007388 */ /* 0x0101e80000000c00 */
[----:B------:R1:W-:Y:S04]  /*2e630*/  STS.128 [R0+0x180], R20 ;  /* 0x0001801400007388 */ /* 0x0003e80000000c00 */
[----:B0-----:R-:W4:Y:S04]  /*2e640*/  LDL.LU.64 R18, [R1+0x1258] ;  /* 0x0012580001127983 */ /* 0x001f280000300a00 */
[----:B------:R-:W4:Y:S04]  /*2e650*/  LDL.LU.64 R16, [R1+0x1250] ;  /* 0x0012500001107983 */ /* 0x000f280000300a00 */
[----:B-1----:R-:W4:Y:S04]  /*2e660*/  LDL.LU.64 R22, [R1+0x1248] ;  /* 0x0012480001167983 */ /* 0x002f280000300a00 */
[----:B------:R-:W4:Y:S04]  /*2e670*/  LDL.LU.64 R20, [R1+0x1240] ;  /* 0x0012400001147983 */ /* 0x000f280000300a00 */
[----:B------:R0:W-:Y:S04]  /*2e680*/  STS.128 [R0+0x200], R24 ;  /* 0x0002001800007388 */ /* 0x0001e80000000c00 */
[----:B0-----:R-:W4:Y:S04]  /*2e690*/  LDL.LU.64 R26, [R1+0x1238] ;  /* 0x00123800011a7983 */ /* 0x001f280000300a00 */
[----:B------:R-:W4:Y:S04]  /*2e6a0*/  LDL.LU.64 R24, [R1+0x1230] ;  /* 0x0012300001187983 */ /* 0x000f280000300a00 */
[----:B--2---:R0:W-:Y:S04]  /*2e6b0*/  STS.128 [R0+0x280], R4 ;  /* 0x0002800400007388 */ /* 0x0041e80000000c00 */
[----:B---3--:R1:W-:Y:S04]  /*2e6c0*/  STS.128 [R0+0x300], R8 ;  /* 0x0003000800007388 */ /* 0x0083e80000000c00 */
[----:B0-----:R-:W2:Y:S04]  /*2e6d0*/  LDL.LU R4, [R1+0x300] ;  /* 0x0003000001047983 */ /* 0x001ea80000300800 */
[----:B------:R-:W2:Y:S04]  /*2e6e0*/  LDL.LU R5, [R1+0x304] ;  /* 0x0003040001057983 */ /* 0x000ea80000300800 */
[----:B------:R-:W2:Y:S04]  /*2e6f0*/  LDL.LU R6, [R1+0x308] ;  /* 0x0003080001067983 */ /* 0x000ea80000300800 */
[----:B------:R-:W2:Y:S04]  /*2e700*/  LDL.LU R7, [R1+0x30c] ;  /* 0x00030c0001077983 */ /* 0x000ea80000300800 */
[----:B-1----:R-:W3:Y:S04]  /*2e710*/  LDL.LU R8, [R1+0x1d0] ;  /* 0x0001d00001087983 */ /* 0x002ee80000300800 */
[----:B------:R-:W3:Y:S04]  /*2e720*/  LDL.LU R9, [R1+0x1d4] ;  /* 0x0001d40001097983 */ /* 0x000ee80000300800 */
[----:B------:R-:W3:Y:S04]  /*2e730*/  LDL.LU R10, [R1+0x1d8] ;  /* 0x0001d800010a7983 */ /* 0x000ee80000300800 */
[----:B------:R-:W3:Y:S04]  /*2e740*/  LDL.LU R11, [R1+0x1dc] ;  /* 0x0001dc00010b7983 */ /* 0x000ee80000300800 */
[----:B------:R0:W-:Y:S04]  /*2e750*/  STS.128 [R0+0x380], R12 ;  /* 0x0003800c00007388 */ /* 0x0001e80000000c00 */
[----:B----4-:R1:W-:Y:S04]  /*2e760*/  STS.128 [R0+0x400], R16 ;  /* 0x0004001000007388 */ /* 0x0103e80000000c00 */
[----:B------:R4:W-:Y:S04]  /*2e770*/  STS.128 [R0+0x480], R20 ;  /* 0x0004801400007388 */ /* 0x0009e80000000c00 */
[----:B0-----:R-:W3:Y:S04]  /*2e780*/  LDL.LU R12, [R1+0x1b0] ;  /* 0x0001b000010c7983 */ /* 0x001ee80000300800 */
[----:B------:R-:W3:Y:S04]  /*2e790*/  LDL.LU R13, [R1+0x1b4] ;  /* 0x0001b400010d7983 */ /* 0x000ee80000300800 */
[----:B------:R-:W3:Y:S04]  /*2e7a0*/  LDL.LU R14, [R1+0x1b8] ;  /* 0x0001b800010e7983 */ /* 0x000ee80000300800 */
[----:B------:R-:W3:Y:S04]  /*2e7b0*/  LDL.LU R15, [R1+0x1bc] ;  /* 0x0001bc00010f7983 */ /* 0x000ee80000300800 */
[----:B-1----:R-:W3:Y:S04]  /*2e7c0*/  LDL.LU R16, [R1+0x1a0] ;  /* 0x0001a00001107983 */ /* 0x002ee80000300800 */
[----:B------:R-:W3:Y:S04]  /*2e7d0*/  LDL.LU R17, [R1+0x1a4] ;  /* 0x0001a40001117983 */ /* 0x000ee80000300800 */
[----:B------:R-:W3:Y:S04]  /*2e7e0*/  LDL.LU R18, [R1+0x1a8] ;  /* 0x0001a80001127983 */ /* 0x000ee80000300800 */
[----:B------:R-:W3:Y:S04]  /*2e7f0*/  LDL.LU R19, [R1+0x1ac] ;  /* 0x0001ac0001137983 */ /* 0x000ee80000300800 */
[----:B----4-:R-:W4:Y:S04]  /*2e800*/  LDL.LU R20, [R1+0x170] ;  /* 0x0001700001147983 */ /* 0x010f280000300800 */
[----:B------:R-:W4:Y:S04]  /*2e810*/  LDL.LU R21, [R1+0x174] ;  /* 0x0001740001157983 */ /* 0x000f280000300800 */
[----:B------:R-:W4:Y:S04]  /*2e820*/  LDL.LU R22, [R1+0x178] ;  /* 0x0001780001167983 */ /* 0x000f280000300800 */
[----:B------:R-:W4:Y:S04]  /*2e830*/  LDL.LU R23, [R1+0x17c] ;  /* 0x00017c0001177983 */ /* 0x000f280000300800 */
[----:B------:R-:W-:Y:S04]  /*2e840*/  STS.128 [R0+0x500], R24 ;  /* 0x0005001800007388 */ /* 0x000fe80000000c00 */
[----:B------:R-:W-:Y:S04]  /*2e850*/  STL [R1+0x1128], R24 ;  /* 0x0011281801007387 */ /* 0x000fe80000100800 */
[----:B--2---:R-:W-:Y:S04]  /*2e860*/  STS.128 [R0+0x780], R4 ;  /* 0x0007800400007388 */ /* 0x004fe80000000c00 */
[----:B---3--:R-:W-:Y:S04]  /*2e870*/  STS.128 [R0+0x700], R8 ;  /* 0x0007000800007388 */ /* 0x008fe80000000c00 */
[----:B------:R-:W-:Y:S04]  /*2e880*/  STS.128 [R0+0x680], R12 ;  /* 0x0006800c00007388 */ /* 0x000fe80000000c00 */
[----:B------:R-:W-:Y:S04]  /*2e890*/  STS.128 [R0+0x600], R16 ;  /* 0x0006001000007388 */ /* 0x000fe80000000c00 */
[----:B----4-:R-:W-:Y:S04]  /*2e8a0*/  STS.128 [R0+0x580], R20 ;  /* 0x0005801400007388 */ /* 0x010fe80000000c00 */
[----:B------:R-:W-:Y:S06]  /*2e8b0*/  BAR.SYNC.DEFER_BLOCKING 0x0 ;  /* 0x0000000000007b1d */ /* 0x000fec0000010000 */
[----:B------:R-:W0:Y:S04]  /*2e8c0*/  LDS.128 R8, [R28] ;  /* 0x000000001c087984 */ /* 0x000e280000000c00 */
[----:B------:R-:W1:Y:S04]  /*2e8d0*/  LDS.128 R12, [R28+0x800] ;  /* 0x000800001c0c7984 */ /* 0x000e680000000c00 */
[----:B------:R-:W2:Y:S04]  /*2e8e0*/  LDS.128 R4, [R28+0x1000] ;  /* 0x001000001c047984 */ /* 0x000ea80000000c00 */
[----:B------:R-:W3:Y:S04]  /*2e8f0*/  LDS.128 R24, [R28+0x1800] ;  /* 0x001800001c187984 */ /* 0x000ee80000000c00 */
[----:B0-----:R0:W-:Y:S04]  /*2e900*/  STL.64 [R1], R8 ;  /* 0x0000000801007387 */ /* 0x0011e80000100a00 */
[----:B------:R4:W-:Y:S04]  /*2e910*/  STL.64 [R1+0x8], R10 ;  /* 0x0000080a01007387 */ /* 0x0009e80000100a00 */
[----:B0-----:R-:W3:Y:S04]  /*2e920*/  LDL.LU R8, [R1+0x5d0] ;  /* 0x0005d00001087983 */ /* 0x001ee80000300800 */
[----:B-1----:R0:W-:Y:S04]  /*2e930*/  STL.64 [R1+0x40], R12 ;  /* 0x0000400c01007387 */ /* 0x0021e80000100a00 */
[----:B------:R1:W-:Y:S04]  /*2e940*/  STL.64 [R1+0x48], R14 ;  /* 0x0000480e01007387 */ /* 0x0003e80000100a00 */
[----:B--2---:R-:W-:Y:S04]  /*2e950*/  STL.64 [R1+0x180], R4 ;  /* 0x0001800401007387 */ /* 0x004fe80000100a00 */
[----:B------:R-:W-:Y:S04]  /*2e960*/  STL.64 [R1+0x188], R6 ;  /* 0x0001880601007387 */ /* 0x000fe80000100a00 */
[----:B------:R-:W3:Y:S04]  /*2e970*/  LDL.LU R9, [R1+0x5d4] ;  /* 0x0005d40001097983 */ /* 0x000ee80000300800 */
[----:B----4-:R-:W2:Y:S04]  /*2e980*/  LDL.LU R10, [R1+0x5d8] ;  /* 0x0005d800010a7983 */ /* 0x010ea80000300800 */
[----:B------:R-:W2:Y:S04]  /*2e990*/  LDL.LU R11, [R1+0x5dc] ;  /* 0x0005dc00010b7983 */ /* 0x000ea80000300800 */
[----:B--2---:R-:W-:Y:S04]  /*2e9a0*/  STL.64 [R1+0x1178], R10 ;  /* 0x0011780a01007387 */ /* 0x004fe80000100a00 */
[----:B---3--:R2:W-:Y:S04]  /*2e9b0*/  STL.64 [R1+0x1170], R8 ;  /* 0x0011700801007387 */ /* 0x0085e80000100a00 */
[----:B0-----:R-:W3:Y:S04]  /*2e9c0*/  LDL.LU R12, [R1+0x5a0] ;  /* 0x0005a000010c7983 */ /* 0x001ee80000300800 */
[----:B------:R-:W3:Y:S04]  /*2e9d0*/  LDL.LU R13, [R1+0x5a4] ;  /* 0x0005a400010d7983 */ /* 0x000ee80000300800 */
[----:B-1----:R-:W4:Y:S04]  /*2e9e0*/  LDL.LU R14, [R1+0x5a8] ;  /* 0x0005a800010e7983 */ /* 0x002f280000300800 */
[----:B------:R-:W4:Y:S04]  /*2e9f0*/  LDL.LU R15, [R1+0x5ac] ;  /* 0x0005ac00010f7983 */ /* 0x000f280000300800 */
[----:B----4-:R-:W-:Y:S04]  /*2ea00*/  STL.64 [R1+0x1188], R14 ;  /* 0x0011880e01007387 */ /* 0x010fe80000100a00 */
[----:B---3--:R0:W-:Y:S04]  /*2ea10*/  STL.64 [R1+0x1180], R12 ;  /* 0x0011800c01007387 */ /* 0x0081e80000100a00 */
[----:B------:R-:W3:Y:S04]  /*2ea20*/  LDL.LU R16, [R1+0x590] ;  /* 0x0005900001107983 */ /* 0x000ee80000300800 */
[----:B------:R-:W3:Y:S04]  /*2ea30*/  LDL.LU R17, [R1+0x594] ;  /* 0x0005940001117983 */ /* 0x000ee80000300800 */
[----:B------:R-:W4:Y:S04]  /*2ea40*/  LDL.LU R18, [R1+0x598] ;  /* 0x0005980001127983 */ /* 0x000f280000300800 */
[----:B------:R-:W4:Y:S04]  /*2ea50*/  LDL.LU R19, [R1+0x59c] ;  /* 0x00059c0001137983 */ /* 0x000f280000300800 */
[----:B----4-:R-:W-:Y:S04]  /*2ea60*/  STL.64 [R1+0x1198], R18 ;  /* 0x0011981201007387 */ /* 0x010fe80000100a00 */
[----:B---3--:R1:W-:Y:S04]  /*2ea70*/  STL.64 [R1+0x1190], R16 ;  /* 0x0011901001007387 */ /* 0x0083e80000100a00 */
[----:B--2---:R-:W2:Y:S04]  /*2ea80*/  LDL.LU R8, [R1+0x4f0] ;  /* 0x0004f00001087983 */ /* 0x004ea80000300800 */
[----:B------:R-:W2:Y:S04]  /*2ea90*/  LDL.LU R9, [R1+0x4f4] ;  /* 0x0004f40001097983 */ /* 0x000ea80000300800 */
[----:B------:R-:W3:Y:S04]  /*2eaa0*/  LDL.LU R10, [R1+0x4f8] ;  /* 0x0004f800010a7983 */ /* 0x000ee80000300800 */
[----:B------:R-:W3:Y:S04]  /*2eab0*/  LDL.LU R11, [R1+0x4fc] ;  /* 0x0004fc00010b7983 */ /* 0x000ee80000300800 */
[----:B---3--:R-:W-:Y:S04]  /*2eac0*/  STL.64 [R1+0x11a8], R10 ;  /* 0x0011a80a01007387 */ /* 0x008fe80000100a00 */
[----:B--2---:R-:W-:Y:S04]  /*2ead0*/  STL.64 [R1+0x11a0], R8 ;  /* 0x0011a00801007387 */ /* 0x004fe80000100a00 */
[----:B0-----:R-:W2:Y:S04]  /*2eae0*/  LDL.LU R12, [R1+0x4e0] ;  /* 0x0004e000010c7983 */ /* 0x001ea80000300800 */
[----:B------:R-:W2:Y:S04]  /*2eaf0*/  LDL.LU R13, [R1+0x4e4] ;  /* 0x0004e400010d7983 */ /* 0x000ea80000300800 */
[----:B------:R-:W3:Y:S04]  /*2eb00*/  LDL.LU R14, [R1+0x4e8] ;  /* 0x0004e800010e7983 */ /* 0x000ee80000300800 */
[----:B------:R-:W3:Y:S04]  /*2eb10*/  LDL.LU R15, [R1+0x4ec] ;  /* 0x0004ec00010f7983 */ /* 0x000ee80000300800 */
[----:B---3--:R-:W-:Y:S04]  /*2eb20*/  STL.64 [R1+0x11b8], R14 ;  /* 0x0011b80e01007387 */ /* 0x008fe80000100a00 */
[----:B--2---:R0:W-:Y:S04]  /*2eb30*/  STL.64 [R1+0x11b0], R12 ;  /* 0x0011b00c01007387 */ /* 0x0041e80000100a00 */
[----:B-1----:R-:W2:Y:S04]  /*2eb40*/  LDL.LU R16, [R1+0x4d0] ;  /* 0x0004d00001107983 */ /* 0x002ea80000300800 */
[----:B------:R-:W2:Y:S04]  /*2eb50*/  LDL.LU R17, [R1+0x4d4] ;  /* 0x0004d40001117983 */ /* 0x000ea80000300800 */
[----:B------:R-:W3:Y:S04]  /*2eb60*/  LDL.LU R18, [R1+0x4d8] ;  /* 0x0004d80001127983 */ /* 0x000ee80000300800 */
[----:B------:R-:W3:Y:S04]  /*2eb70*/  LDL.LU R19, [R1+0x4dc] ;  /* 0x0004dc0001137983 */ /* 0x000ee80000300800 */
[----:B---3--:R-:W-:Y:S04]  /*2eb80*/  STL.64 [R1+0x11c8], R18 ;  /* 0x0011c81201007387 */ /* 0x008fe80000100a00 */
[----:B--2---:R1:W-:Y:S04]  /*2eb90*/  STL.64 [R1+0x11c0], R16 ;  /* 0x0011c01001007387 */ /* 0x0043e80000100a00 */
        /* <DEDUP_REMOVED lines=35> */
[----:B--2---:R-:W-:Y:S04]  /*2edd0*/  STL.64 [R1+0x1220], R12 ;  /* 0x0012200c01007387 */ /* 0x004fe80000100a00 */
[----:B------:R-:W0:Y:S04]  /*2ede0*/  LDS.128 R12, [R29] ;  /* 0x000000001d0c7984 */ /* 0x000e280000000c00 */
[----:B------:R-:W2:Y:S04]  /*2edf0*/  LDL.LU R16, [R1+0x400] ;  /* 0x0004000001107983 */ /* 0x000ea80000300800 */
[----:B------:R-:W2:Y:S04]  /*2ee00*/  LDL.LU R17, [R1+0x404] ;  /* 0x0004040001117983 */ /* 0x000ea80000300800 */
[----:B------:R-:W2:Y:S04]  /*2ee10*/  LDL.LU R18, [R1+0x408] ;  /* 0x0004080001127983 */ /* 0x000ea80000300800 */
[----:B------:R-:W2:Y:S04]  /*2ee20*/  LDL.LU R19, [R1+0x40c] ;  /* 0x00040c0001137983 */ /* 0x000ea80000300800 */
[----:B------:R-:W3:Y:S04]  /*2ee30*/  LDL.LU R8, [R1+0x4b0] ;  /* 0x0004b00001087983 */ /* 0x000ee80000300800 */
[----:B------:R-:W3:Y:S04]  /*2ee40*/  LDL.LU R9, [R1+0x4b4] ;  /* 0x0004b40001097983 */ /* 0x000ee80000300800 */
[----:B------:R-:W3:Y:S04]  /*2ee50*/  LDL.LU R10, [R1+0x4b8] ;  /* 0x0004b800010a7983 */ /* 0x000ee80000300800 */
[----:B------:R-:W3:Y:S04]  /*2ee60*/  LDL.LU R11, [R1+0x4bc] ;  /* 0x0004bc00010b7983 */ /* 0x000ee80000300800 */
[----:B------:R-:W4:Y:S04]  /*2ee70*/  LDL.LU R20, [R1+0x500] ;  /* 0x0005000001147983 */ /* 0x000f280000300800 */
[----:B------:R-:W4:Y:S04]  /*2ee80*/  LDL.LU R21, [R1+0x504] ;  /* 0x0005040001157983 */ /* 0x000f280000300800 */
[----:B------:R-:W4:Y:S04]  /*2ee90*/  LDL.LU R22, [R1+0x508] ;  /* 0x0005080001167983 */ /* 0x000f280000300800 */
[----:B------:R-:W4:Y:S04]  /*2eea0*/  LDL.LU R23, [R1+0x50c] ;  /* 0x00050c0001177983 */ /* 0x000f280000300800 */
[----:B------:R-:W2:Y:S04]  /*2eeb0*/  LDL.LU R4, [R1+0x5e0] ;  /* 0x0005e00001047983 */ /* 0x000ea80000300800 */
[----:B------:R-:W2:Y:S04]  /*2eec0*/  LDL.LU R5, [R1+0x5e4] ;  /* 0x0005e40001057983 */ /* 0x000ea80000300800 */
[----:B------:R-:W2:Y:S04]  /*2eed0*/  LDL.LU R6, [R1+0x5e8] ;  /* 0x0005e80001067983 */ /* 0x000ea80000300800 */
[----:B------:R-:W2:Y:S04]  /*2eee0*/  LDL.LU R7, [R1+0x5ec] ;  /* 0x0005ec0001077983 */ /* 0x000ea80000300800 */
[----:B------:R-:W-:Y:S04]  /*2eef0*/  STL.64 [R1+0x1c0], R24 ;  /* 0x0001c01801007387 */ /* 0x000fe80000100a00 */
[----:B------:R-:W-:Y:S04]  /*2ef00*/  STL.64 [R1+0x1c8], R26 ;  /* 0x0001c81a01007387 */ /* 0x000fe80000100a00 */
[----:B------:R-:W1:Y:S04]  /*2ef10*/  LDS.128 R24, [R29+0x800] ;  /* 0x000800001d187984 */ /* 0x000e680000000c00 */
[----:B0-----:R-:W-:Y:S04]  /*2ef20*/  STL.64 [R1+0x10], R12 ;  /* 0x0000100c01007387 */ /* 0x001fe80000100a00 */
[----:B------:R-:W-:Y:S04]  /*2ef30*/  STL.64 [R1+0x18], R14 ;  /* 0x0000180e01007387 */ /* 0x000fe80000100a00 */
[----:B------:R-:W0:Y:S04]  /*2ef40*/  LDS.128 R12, [R29+0x1000] ;  /* 0x001000001d0c7984 */ /* 0x000e280000000c00 */
[----:B-1----:R-:W-:Y:S04]  /*2ef50*/  STL.64 [R1+0x150], R24 ;  /* 0x0001501801007387 */ /* 0x002fe80000100a00 */
[----:B------:R-:W-:Y:S04]  /*2ef60*/  STL.64 [R1+0x158], R26 ;  /* 0x0001581a01007387 */ /* 0x000fe80000100a00 */
[----:B------:R-:W1:Y:S04]  /*2ef70*/  LDS.128 R24, [R29+0x1800] ;  /* 0x001800001d187984 */ /* 0x000e680000000c00 */
[----:B0-----:R-:W-:Y:S04]  /*2ef80*/  STL.64 [R1+0x190], R12 ;  /* 0x0001900c01007387 */ /* 0x001fe80000100a00 */
[----:B------:R-:W-:Y:S04]  /*2ef90*/  STL.64 [R1+0x198], R14 ;  /* 0x0001980e01007387 */ /* 0x000fe80000100a00 */
[----:B------:R-:W0:Y:S04]  /*2efa0*/  LDS.128 R12, [R2] ;  /* 0x00000000020c7984 */ /* 0x000e280000000c00 */
[----:B-1----:R-:W-:Y:S04]  /*2efb0*/  STL.64 [R1+0x1d0], R24 ;  /* 0x0001d01801007387 */ /* 0x002fe80000100a00 */
[----:B------:R-:W-:Y:S04]  /*2efc0*/  STL.64 [R1+0x1d8], R26 ;  /* 0x0001d81a01007387 */ /* 0x000fe80000100a00 */
        /* <DEDUP_REMOVED lines=23> */
[----:B0-----:R-:W-:Y:S04]  /*2f140*/  STL.64 [R1+0x1f0], R12 ;  /* 0x0001f00c01007387 */ /* 0x001fe80000100a00 */
[----:B------:R0:W-:Y:S04]  /*2f150*/  STL.64 [R1+0x1f8], R14 ;  /* 0x0001f80e01007387 */ /* 0x0001e80000100a00 */
[----:B0-----:R-:W2:Y:S04]  /*2f160*/  LDL.LU.64 R14, [R1+0x1228] ;  /* 0x00122800010e7983 */ /* 0x001ea80000300a00 */
[----:B------:R-:W2:Y:S04]  /*2f170*/  LDL.LU.64 R12, [R1+0x1220] ;  /* 0x00122000010c7983 */ /* 0x000ea80000300a00 */
[----:B--2---:R0:W-:Y:S04]  /*2f180*/  STS.128 [R0], R12 ;  /* 0x0000000c00007388 */ /* 0x0041e80000000c00 */
[----:B0-----:R-:W2:Y:S04]  /*2f190*/  LDL.LU.64 R14, [R1+0x1218] ;  /* 0x00121800010e7983 */ /* 0x001ea80000300a00 */
[----:B------:R-:W2:Y:S04]  /*2f1a0*/  LDL.LU.64 R12, [R1+0x1210] ;  /* 0x00121000010c7983 */ /* 0x000ea80000300a00 */
[----:B--2---:R0:W-:Y:S04]  /*2f1b0*/  STS.128 [R0+0x80], R12 ;  /* 0x0000800c00007388 */ /* 0x0041e80000000c00 */
[----:B0-----:R-:W2:Y:S04]  /*2f1c0*/  LDL.LU.64 R14, [R1+0x1208] ;  /* 0x00120800010e7983 */ /* 0x001ea80000300a00 */
[----:B------:R-:W2:Y:S04]  /*2f1d0*/  LDL.LU.64 R12, [R1+0x1200] ;  /* 0x00120000010c7983 */ /* 0x000ea80000300a00 */
[----:B--2---:R0:W-:Y:S04]  /*2f1e0*/  STS.128 [R0+0x100], R12 ;  /* 0x0001000c00007388 */ /* 0x0041e80000000c00 */
[----:B0-----:R-:W2:Y:S04]  /*2f1f0*/  LDL.LU.64 R14, [R1+0x11f8] ;  /* 0x0011f800010e7983 */ /* 0x001ea80000300a00 */
[----:B------:R-:W2:Y:S04]  /*2f200*/  LDL.LU.64 R12, [R1+0x11f0] ;  /* 0x0011f000010c7983 */ /* 0x000ea80000300a00 */
[----:B------:R0:W-:Y:S04]  /*2f210*/  STS.128 [R0+0x180], R16 ;  /* 0x0001801000007388 */ /* 0x0001e80000000c00 */
[----:B0-----:R-:W3:Y:S04]  /*2f220*/  LDL.LU.64 R18, [R1+0x11e8] ;  /* 0x0011e80001127983 */ /* 0x001ee80000300a00 */
[----:B------:R-:W3:Y:S04]  /*2f230*/  LDL.LU.64 R16, [R1+0x11e0] ;  /* 0x0011e00001107983 */ /* 0x000ee80000300a00 */
[----:B--2---:R0:W-:Y:S04]  /*2f240*/  STS.128 [R0+0x200], R12 ;  /* 0x0002000c00007388 */ /* 0x0041e80000000c00 */
[----:B0-----:R-:W2:Y:S04]  /*2f250*/  LDL.LU.64 R14, [R1+0x11d8] ;  /* 0x0011d800010e7983 */ /* 0x001ea80000300a00 */
[----:B------:R-:W2:Y:S04]  /*2f260*/  LDL.LU.64 R12, [R1+0x11d0] ;  /* 0x0011d000010c7983 */ /* 0x000ea80000300a00 */
[----:B---3--:R0:W-:Y:S04]  /*2f270*/  STS.128 [R0+0x280], R16 ;  /* 0x0002801000007388 */ /* 0x0081e80000000c00 */
[----:B------:R-:W-:Y:S04]  /*2f280*/  STS.128 [R0+0x380], R8 ;  /* 0x0003800800007388 */ /* 0x000fe80000000c00 */
[----:B0-----:R-:W3:Y:S04]  /*2f290*/  LDL.LU.64 R18, [R1+0x11c8] ;  /* 0x0011c80001127983 */ /* 0x001ee80000300a00 */
[----:B------:R-:W3:Y:S04]  /*2f2a0*/  LDL.LU.64 R16, [R1+0x11c0] ;  /* 0x0011c00001107983 */ /* 0x000ee80000300a00 */
[----:B--2---:R0:W-:Y:S04]  /*2f2b0*/  STS.128 [R0+0x300], R12 ;  /* 0x0003000c00007388 */ /* 0x0041e80000000c00 */
[----:B0-----:R-:W2:Y:S04]  /*2f2c0*/  LDL.LU.64 R14, [R1+0x11b8] ;  /* 0x0011b800010e7983 */ /* 0x001ea80000300a00 */
[----:B------:R-:W2:Y:S04]  /*2f2d0*/  LDL.LU.64 R12, [R1+0x11b0] ;  /* 0x0011b000010c7983 */ /* 0x000ea80000300a00 */
[----:B------:R-:W4:Y:S04]  /*2f2e0*/  LDL.LU.64 R10, [R1+0x11a8] ;  /* 0x0011a800010a7983 */ /* 0x000f280000300a00 */
[----:B------:R-:W4:Y:S04]  /*2f2f0*/  LDL.LU.64 R8, [R1+0x11a0] ;  /* 0x0011a00001087983 */ /* 0x000f280000300a00 */
[----:B---3--:R0:W-:Y:S04]  /*2f300*/  STS.128 [R0+0x400], R16 ;  /* 0x0004001000007388 */ /* 0x0081e80000000c00 */
[----:B0-----:R-:W3:Y:S04]  /*2f310*/  LDL.LU.64 R18, [R1+0x1198] ;  /* 0x0011980001127983 */ /* 0x001ee80000300a00 */
[----:B------:R-:W3:Y:S04]  /*2f320*/  LDL.LU.64 R16, [R1+0x1190] ;  /* 0x0011900001107983 */ /* 0x000ee80000300a00 */
[----:B--2---:R0:W-:Y:S04]  /*2f330*/  STS.128 [R0+0x480], R12 ;  /* 0x0004800c00007388 */ /* 0x0041e80000000c00 */
[----:B----4-:R1:W-:Y:S04]  /*2f340*/  STS.128 [R0+0x500], R8 ;  /* 0x0005000800007388 */ /* 0x0103e80000000c00 */
[----:B0-----:R-:W2:Y:S04]  /*2f350*/  LDL.LU.64 R14, [R1+0x1188] ;  /* 0x00118800010e7983 */ /* 0x001ea80000300a00 */
[----:B------:R-:W2:Y:S04]  /*2f360*/  LDL.LU.64 R12, [R1+0x1180] ;  /* 0x00118000010c7983 */ /* 0x000ea80000300a00 */
[----:B-1----:R-:W4:Y:S04]  /*2f370*/  LDL.LU.64 R10, [R1+0x1178] ;  /* 0x00117800010a7983 */ /* 0x002f280000300a00 */
[----:B------:R-:W4:Y:S04]  /*2f380*/  LDL.LU.64 R8, [R1+0x1170] ;  /* 0x0011700001087983 */ /* 0x000f280000300a00 */
[----:B------:R-:W-:Y:S04]  /*2f390*/  STS.128 [R0+0x580], R20 ;  /* 0x0005801400007388 */ /* 0x000fe80000000c00 */
[----:B---3--:R-:W-:Y:S04]  /*2f3a0*/  STS.128 [R0+0x600], R16 ;  /* 0x0006001000007388 */ /* 0x008fe80000000c00 */
[----:B------:R-:W-:Y:S04]  /*2f3b0*/  STS.128 [R0+0x780], R4 ;  /* 0x0007800400007388 */ /* 0x000fe80000000c00 */
[----:B--2---:R-:W-:Y:S04]  /*2f3c0*/  STS.128 [R0+0x680], R12 ;  /* 0x0006800c00007388 */ /* 0x004fe80000000c00 */
[----:B----4-:R-:W-:Y:S04]  /*2f3d0*/  STS.128 [R0+0x700], R8 ;  /* 0x0007000800007388 */ /* 0x010fe80000000c00 */
[----:B------:R-:W-:Y:S06]  /*2f3e0*/  BAR.SYNC.DEFER_BLOCKING 0x0 ;  /* 0x0000000000007b1d */ /* 0x000fec0000010000 */
[----:B------:R-:W0:Y:S04]  /*2f3f0*/  LDS.128 R4, [R28] ;  /* 0x000000001c047984 */ /* 0x000e280000000c00 */
[----:B------:R-:W1:Y:S04]  /*2f400*/  LDS.128 R12, [R28+0x800] ;  /* 0x000800001c0c7984 */ /* 0x000e680000000c00 */
[----:B------:R-:W2:Y:S04]  /*2f410*/  LDS.128 R8, [R28+0x1000] ;  /* 0x001000001c087984 */ /* 0x000ea80000000c00 */
[----:B------:R-:W-:Y:S04]  /*2f420*/  LDS.128 R16, [R27] ;  /* 0x000000001b107984 */ /* 0x000fe80000000c00 */
[----:B0-----:R-:W-:Y:S04]  /*2f430*/  STL.64 [R1+0x240], R4 ;  /* 0x0002400401007387 */ /* 0x001fe80000100a00 */
[----:B------:R-:W-:Y:S04]  /*2f440*/  STL.64 [R1+0x248], R6 ;  /* 0x0002480601007387 */ /* 0x000fe80000100a00 */
[----:B------:R-:W0:Y:S04]  /*2f450*/  LDS.128 R4, [R28+0x1800] ;  /* 0x001800001c047984 */ /* 0x000e280000000c00 */
[----:B-1----:R-:W-:Y:S04]  /*2f460*/  STL.64 [R1+0x280], R12 ;  /* 0x0002800c01007387 */ /* 0x002fe80000100a00 */
[----:B------:R-:W-:Y:S04]  /*2f470*/  STL.64 [R1+0x288], R14 ;  /* 0x0002880e01007387 */ /* 0x000fe80000100a00 */
[----:B------:R-:W-:Y:S04]  /*2f480*/  STL [R1+0x1090], R28 ;  /* 0x0010901c01007387 */ /* 0x000fe80000100800 */
[----:B--2---:R-:W-:Y:S04]  /*2f490*/  STL.64 [R1+0x290], R8 ;  /* 0x0002900801007387 */ /* 0x004fe80000100a00 */
[----:B------:R-:W-:Y:S04]  /*2f4a0*/  STL.64 [R1+0x298], R10 ;  /* 0x0002980a01007387 */ /* 0x000fe80000100a00 */
[----:B------:R-:W1:Y:S04]  /*2f4b0*/  LDS.128 R12, [R29] ;  /* 0x000000001d0c7984 */ /* 0x000e680000000c00 */
[----:B------:R-:W-:Y:S04]  /*2f4c0*/  LDS.128 R8, [R29+0x800] ;  /* 0x000800001d087984 */ /* 0x000fe80000000c00 */
[----:B0-----:R-:W-:Y:S04]  /*2f4d0*/  STL.64 [R1+0x270], R4 ;  /* 0x0002700401007387 */ /* 0x001fe80000100a00 */
[----:B------:R-:W-:Y:S04]  /*2f4e0*/  STL.64 [R1+0x278], R6 ;  /* 0x0002780601007387 */ /* 0x000fe80000100a00 */
[----:B------:R-:W0:Y:S04]  /*2f4f0*/  LDS.128 R4, [R29+0x1000] ;  /* 0x001000001d047984 */ /* 0x000e280000000c00 */
[----:B-1----:R-:W-:Y:S04]  /*2f500*/  STL.64 [R1+0x250], R12 ;  /* 0x0002500c01007387 */ /* 0x002fe80000100a00 */
[----:B------:R-:W-:Y:S04]  /*2f510*/  STL.64 [R1+0x258], R14 ;  /* 0x0002580e01007387 */ /* 0x000fe80000100a00 */
[----:B------:R-:W-:Y:S04]  /*2f520*/  LDS.128 R12, [R27+0x800] ;  /* 0x000800001b0c7984 */ /* 0x000fe80000000c00 */
[----:B0-----:R-:W-:Y:S01]  /*2f530*/  STL.64 [R1+0x230], R4 ;  /* 0x0002300401007387 */ /* 0x001fe20000100a00 */
[----:B------:R-:W-:-:S03]  /*2f540*/  IMAD.MOV.U32 R28, RZ, RZ, R7 ;  /* 0x000000ffff1c7224 */ /* 0x000fc600078e0007 */
[----:B------:R-:W-:Y:S04]  /*2f550*/  STL.64 [R1+0x260], R8 ;  /* 0x0002600801007387 */ /* 0x000fe80000100a00 */
[----:B------:R-:W-:Y:S04]  /*2f560*/  STL.64 [R1+0x268], R10 ;  /* 0x0002680a01007387 */ /* 0x000fe80000100a00 */
[----:B------:R-:W-:Y:S04]  /*2f570*/  STL [R1+0x238], R6 ;  /* 0x0002380601007387 */ /* 0x000fe80000100800 */
[----:B------:R-:W0:Y:S04]  /*2f580*/  LDS.128 R4, [R29+0x1800] ;  /* 0x001800001d047984 */ /* 0x000e280000000c00 */
[----:B------:R-:W2:Y:S04]  /*2f590*/  LDL.LU R20, [R1+0x610] ;  /* 0x0006100001147983 */ /* 0x000ea80000300800 */
[----:B------:R-:W2:Y:S04]  /*2f5a0*/  LDL.LU R21, [R1+0x614] ;  /* 0x0006140001157983 */ /* 0x000ea80000300800 */
[----:B------:R-:W2:Y:S04]  /*2f5b0*/  LDL.LU R22, [R1+0x618] ;  /* 0x0006180001167983 */ /* 0x000ea80000300800 */
[----:B------:R-:W2:Y:S04]  /*2f5c0*/  LDL.LU R23, [R1+0x61c] ;  /* 0x00061c0001177983 */ /* 0x000ea80000300800 */
[----:B------:R-:W-:Y:S04]  /*2f5d0*/  STL [R1+0x1094], R28 ;  /* 0x0010941c01007387 */ /* 0x000fe80000100800 */
[----:B------:R-:W-:Y:S04]  /*2f5e0*/  STL [R1+0x1098], R29 ;  /* 0x0010981d01007387 */ /* 0x000fe80000100800 */
[----:B------:R-:W-:Y:S04]  /*2f5f0*/  LDS.128 R8, [R2] ;  /* 0x0000000002087984 */ /* 0x000fe80000000c00 */
[----:B0-----:R-:W-:Y:S04]  /*2f600*/  STL.64 [R1+0x220], R4 ;  /* 0x0002200401007387 */ /* 0x001fe80000100a00 */
[----:B------:R-:W-:Y:S04]  /*2f610*/  STL.64 [R1+0x228], R6 ;  /* 0x0002280601007387 */ /* 0x000fe80000100a00 */
[----:B------:R-:W0:Y:S04]  /*2f620*/  LDS.128 R4, [R2+0x800] ;  /* 0x0008000002047984 */ /* 0x000e280000000c00 */
[----:B0-----:R-:W-:Y:S04]  /*2f630*/  STL.64 [R1+0x200], R4 ;  /* 0x0002000401007387 */ /* 0x001fe80000100a00 */
[----:B------:R-:W-:Y:S04]  /*2f640*/  STL.64 [R1+0x210], R8 ;  /* 0x0002100801007387 */ /* 0x000fe80000100a00 */
[----:B------:R-:W-:Y:S01]  /*2f650*/  STL.64 [R1+0x218], R10 ;  /* 0x0002180a01007387 */ /* 0x000fe20000100a00 */
[----:B------:R-:W-:-:S03]  /*2f660*/  IMAD.MOV.U32 R28, RZ, RZ, R7 ;  /* 0x000000ffff1c7224 */ /* 0x000fc600078e0007 */
[----:B------:R-:W0:Y:S04]  /*2f670*/  LDS.128 R8, [R2+0x1000] ;  /* 0x0010000002087984 */ /* 0x000e280000000c00 */
[----:B------:R-:W-:Y:S04]  /*2f680*/  STL [R1+0x208], R6 ;  /* 0x0002080601007387 */ /* 0x000fe80000100800 */
[----:B------:R-:W1:Y:S04]  /*2f690*/  LDS.128 R4, [R2+0x1800] ;  /* 0x0018000002047984 */ /* 0x000e680000000c00 */
[----:B------:R-:W-:Y:S04]  /*2f6a0*/  STL [R1+0x109c], R28 ;  /* 0x00109c1c01007387 */ /* 0x000fe80000100800 */
[----:B0-----:R-:W-:Y:S04]  /*2f6b0*/  STL [R1+0x10a4], R10 ;  /* 0x0010a40a01007387 */ /* 0x001fe80000100800 */
[----:B------:R0:W-:Y:S04]  /*2f6c0*/  STL [R1+0x10a0], R11 ;  /* 0x0010a00b01007387 */ /* 0x0001e80000100800 */
[----:B0-----:R-:W3:Y:S04]  /*2f6d0*/  LDL R11, [R1+0x454] ;  /* 0x00045400010b7983 */ /* 0x001ee80000100800 */
[----:B------:R-:W-:Y:S04]  /*2f6e0*/  STL.64 [R1+0x10b0], R18 ;  /* 0x0010b01201007387 */ /* 0x000fe80000100a00 */
[----:B-1----:R-:W-:Y:S04]  /*2f6f0*/  STL.64 [R1+0x2a0], R4 ;  /* 0x0002a00401007387 */ /* 0x002fe80000100a00 */
[----:B------:R-:W-:Y:S04]  /*2f700*/  STL.64 [R1+0x2a8], R6 ;  /* 0x0002a80601007387 */ /* 0x000fe80000100a00 */
[----:B------:R0:W-:Y:S04]  /*2f710*/  STL.64 [R1+0x10a8], R16 ;  /* 0x0010a81001007387 */ /* 0x0001e80000100a00 */
[----:B------:R-:W1:Y:S04]  /*2f720*/  LDS.128 R4, [R27+0x1000] ;  /* 0x001000001b047984 */ /* 0x000e680000000c00 */
[----:B0-----:R-:W4:Y:S04]  /*2f730*/  LDL.LU R16, [R1+0x600] ;  /* 0x0006000001107983 */ /* 0x001f280000300800 */
[----:B------:R-:W4:Y:S04]  /*2f740*/  LDL.LU R17, [R1+0x604] ;  /* 0x0006040001117983 */ /* 0x000f280000300800 */
[----:B------:R-:W4:Y:S04]  /*2f750*/  LDL.LU R18, [R1+0x608] ;  /* 0x0006080001127983 */ /* 0x000f280000300800 */
[----:B------:R-:W4:Y:S04]  /*2f760*/  LDL.LU R19, [R1+0x60c] ;  /* 0x00060c0001137983 */ /* 0x000f280000300800 */
[----:B------:R-:W-:Y:S04]  /*2f770*/  STL.64 [R1+0x10c0], R14 ;  /* 0x0010c00e01007387 */ /* 0x000fe80000100a00 */
[----:B------:R0:W-:Y:S04]  /*2f780*/  STL.64 [R1+0x10b8], R12 ;  /* 0x0010b80c01007387 */ /* 0x0001e80000100a00 */
[----:B0-----:R-:W2:Y:S04]  /*2f790*/  LDL.LU R12, [R1+0x5f0] ;  /* 0x0005f000010c7983 */ /* 0x001ea80000300800 */
[----:B------:R-:W2:Y:S04]  /*2f7a0*/  LDL.LU R13, [R1+0x5f4] ;  /* 0x0005f400010d7983 */ /* 0x000ea80000300800 */
[----:B------:R-:W2:Y:S04]  /*2f7b0*/  LDL.LU R14, [R1+0x5f8] ;  /* 0x0005f800010e7983 */ /* 0x000ea80000300800 */
[----:B------:R-:W2:Y:S04]  /*2f7c0*/  LDL.LU R15, [R1+0x5fc] ;  /* 0x0005fc00010f7983 */ /* 0x000ea80000300800 */
[----:B-1----:R-:W-:Y:S04]  /*2f7d0*/  STL.64 [R1+0x10d0], R6 ;  /* 0x0010d00601007387 */ /* 0x002fe80000100a00 */
[----:B------:R-:W-:Y:S04]  /*2f7e0*/  STL.64 [R1+0x10c8], R4 ;  /* 0x0010c80401007387 */ /* 0x000fe80000100a00 */
[----:B------:R-:W0:Y:S04]  /*2f7f0*/  LDS.128 R4, [R27+0x1800] ;  /* 0x001800001b047984 */ /* 0x000e280000000c00 */
[----:B------:R-:W-:Y:S01]  /*2f800*/  BAR.SYNC.DEFER_BLOCKING 0x0 ;  /* 0x0000000000007b1d */ /* 0x000fe20000010000 */
[----:B0-----:R-:W-:-:S05]  /*2f810*/  IMAD.MOV.U32 R10, RZ, RZ, R4 ;  /* 0x000000ffff0a7224 */ /* 0x001fca00078e0004 */
[----:B---3--:R-:W-:Y:S04]  /*2f820*/  STL.64 [R1+0x1158], R10 ;  /* 0x0011580a01007387 */ /* 0x008fe80000100a00 */
[----:B------:R-:W-:Y:S04]  /*2f830*/  STL.64 [R1+0x1150], R8 ;  /* 0x0011500801007387 */ /* 0x000fe80000100a00 */
[----:B--2---:R0:W-:Y:S04]  /*2f840*/  STS.128 [R0], R12 ;  /* 0x0000000c00007388 */ /* 0x0041e80000000c00 */
        /* <DEDUP_REMOVED lines=10> */
[----:B------:R-:W-:Y:S04]  /*2f8f0*/  STS.128 [R0+0x100], R20 ;  /* 0x0001001400007388 */ /* 0x000fe80000000c00 */
[----:B---3--:R-:W-:Y:S04]  /*2f900*/  STL.64 [R1+0x10f0], R14 ;  /* 0x0010f00e01007387 */ /* 0x008fe80000100a00 */
[----:B--2---:R0:W-:Y:S04]  /*2f910*/  STL.64 [R1+0x10e8], R12 ;  /* 0x0010e80c01007387 */ /* 0x0041e80000100a00 */
[----:B0-----:R-:W2:Y:S04]  /*2f920*/  LDL.LU R12, [R1+0x6c0] ;  /* 0x0006c000010c7983 */ /* 0x001ea80000300800 */
[----:B------:R-:W2:Y:S04]  /*2f930*/  LDL.LU R13, [R1+0x6c4] ;  /* 0x0006c400010d7983 */ /* 0x000ea80000300800 */
[----:B------:R-:W3:Y:S04]  /*2f940*/  LDL.LU R14, [R1+0x6c8] ;  /* 0x0006c800010e7983 */ /* 0x000ee80000300800 */
[----:B------:R-:W3:Y:S04]  /*2f950*/  LDL.LU R15, [R1+0x6cc] ;  /* 0x0006cc00010f7983 */ /* 0x000ee80000300800 */
        /* <DEDUP_REMOVED lines=20> */
[----:B------:R-:W-:Y:S04]  /*2faa0*/  STL.64 [R1+0x1120], R22 ;  /* 0x0011201601007387 */ /* 0x000fe80000100a00 */
        /* <DEDUP_REMOVED lines=10> */
[----:B------:R-:W2:Y:S01]  /*2fb50*/  LDL.LU R23, [R1+0x65c] ;  /* 0x00065c0001177983 */ /* 0x000ea20000300800 */
[----:B------:R-:W-:-:S02]  /*2fb60*/  IMAD.MOV.U32 R28, RZ, RZ, R5 ;  /* 0x000000ffff1c7224 */ /* 0x000fc400078e0005 */
[----:B------:R-:W-:Y:S01]  /*2fb70*/  IMAD.MOV.U32 R29, RZ, RZ, R6 ;  /* 0x000000ffff1d7224 */ /* 0x000fe200078e0006 */
[----:B----4-:R-:W-:Y:S01]  /*2fb80*/  STS.128 [R0+0x80], R16 ;  /* 0x0000801000007388 */ /* 0x010fe20000000c00 */
[----:B------:R-:W-:-:S03]  /*2fb90*/  IMAD.MOV.U32 R26, RZ, RZ, R7 ;  /* 0x000000ffff1a7224 */ /* 0x000fc600078e0007 */
[----:B------:R-:W-:Y:S04]  /*2fba0*/  STS.128 [R0+0x180], R8 ;  /* 0x0001800800007388 */ /* 0x000fe80000000c00 */
[----:B--2---:R-:W-:Y:S04]  /*2fbb0*/  STL.64 [R1+0x1148], R22 ;  /* 0x0011481601007387 */ /* 0x004fe80000100a00 */
[----:B------:R0:W-:Y:S04]  /*2fbc0*/  STL.64 [R1+0x1140], R20 ;  /* 0x0011401401007387 */ /* 0x0001e80000100a00 */
[----:B0-----:R-:W2:Y:S04]  /*2fbd0*/  LDL.LU R20, [R1+0x640] ;  /* 0x0006400001147983 */ /* 0x001ea80000300800 */
[----:B------:R-:W2:Y:S04]  /*2fbe0*/  LDL.LU R21, [R1+0x644] ;  /* 0x0006440001157983 */ /* 0x000ea80000300800 */
[----:B------:R-:W2:Y:S04]  /*2fbf0*/  LDL.LU R22, [R1+0x648] ;  /* 0x0006480001167983 */ /* 0x000ea80000300800 */
[----:B------:R-:W2:Y:S04]  /*2fc00*/  LDL.LU R23, [R1+0x64c] ;  /* 0x00064c0001177983 */ /* 0x000ea80000300800 */
[----:B------:R-:W4:Y:S04]  /*2fc10*/  LDL.LU R24, [R1+0x1060] ;  /* 0x0010600001187983 */ /* 0x000f280000300800 */
[----:B---3--:R-:W-:Y:S04]  /*2fc20*/  STL.64 [R1+0x1100], R14 ;  /* 0x0011000e01007387 */ /* 0x008fe80000100a00 */
[----:B------:R0:W-:Y:S04]  /*2fc30*/  STL.64 [R1+0x10f8], R12 ;  /* 0x0010f80c01007387 */ /* 0x0001e80000100a00 */
[----:B0-----:R-:W3:Y:S04]  /*2fc40*/  LDL.LU R12, [R1+0x6b0] ;  /* 0x0006b000010c7983 */ /* 0x001ee80000300800 */
        /* <DEDUP_REMOVED lines=11> */
[----:B------:R-:W3:Y:S04]  /*2fd00*/  LDL.LU.64 R10, [R1+0x1168] ;  /* 0x00116800010a7983 */ /* 0x000ee80000300a00 */
[----:B------:R-:W3:Y:S04]  /*2fd10*/  LDL.LU.64 R8, [R1+0x1160] ;  /* 0x0011600001087983 */ /* 0x000ee80000300a00 */
[----:B--2---:R-:W-:Y:S04]  /*2fd20*/  STS.128 [R0+0x280], R20 ;  /* 0x0002801400007388 */ /* 0x004fe80000000c00 */
[----:B---3--:R0:W-:Y:S04]  /*2fd30*/  STS.128 [R0+0x200], R8 ;  /* 0x0002000800007388 */ /* 0x0081e80000000c00 */
[----:B0-----:R-:W2:Y:S04]  /*2fd40*/  LDL.LU.64 R10, [R1+0x1158] ;  /* 0x00115800010a7983 */ /* 0x001ea80000300a00 */
[----:B------:R-:W3:Y:S04]  /*2fd50*/  LDL.LU.64 R8, [R1+0x1150] ;  /* 0x0011500001087983 */ /* 0x000ee80000300a00 */
[----:B------:R-:W2:Y:S04]  /*2fd60*/  LDL.LU R25, [R1+0x50] ;  /* 0x0000500001197983 */ /* 0x000ea80000300800 */
[----:B------:R-:W2:Y:S04]  /*2fd70*/  LDL.LU.64 R22, [R1+0x1148] ;  /* 0x0011480001167983 */ /* 0x000ea80000300a00 */
[----:B------:R-:W2:Y:S01]  /*2fd80*/  LDL.LU.64 R20, [R1+0x1140] ;  /* 0x0011400001147983 */ /* 0x000ea20000300a00 */
[----:B----4-:R-:W-:-:S03]  /*2fd90*/  ISETP.GE.AND P0, PT, R24, c[0x0][0x178], PT ;  /* 0x00005e0018007a0c */ /* 0x010fc60003f06270 */
[----:B--2---:R0:W-:Y:S04]  /*2fda0*/  STS.128 [R0+0x300], R20 ;  /* 0x0003001400007388 */ /* 0x0041e80000000c00 */
[----:B0-----:R-:W2:Y:S04]  /*2fdb0*/  LDL.LU.64 R22, [R1+0x1138] ;  /* 0x0011380001167983 */ /* 0x001ea80000300a00 */
[----:B------:R-:W2:Y:S01]  /*2fdc0*/  LDL.LU.64 R20, [R1+0x1130] ;  /* 0x0011300001147983 */ /* 0x000ea20000300a00 */
[----:B------:R-:W-:-:S04]  /*2fdd0*/  IADD3 R2, R11, 0x1, RZ ;  /* 0x000000010b027810 */ /* 0x000fc80007ffe0ff */
[----:B------:R-:W-:Y:S02]  /*2fde0*/  ISETP.LT.AND P5, PT, R2, c[0x0][0x17c], !P0 ;  /* 0x00005f0002007a0c */ /* 0x000fe400047a1270 */
[----:B------:R-:W-:-:S04]  /*2fdf0*/  IADD3 R2, R11, 0x3, RZ ;  /* 0x000000030b027810 */ /* 0x000fc80007ffe0ff */
[----:B------:R-:W-:Y:S01]  /*2fe00*/  ISETP.LT.AND P3, PT, R2, c[0x0][0x17c], !P0 ;  /* 0x00005f0002007a0c */ /* 0x000fe20004761270 */
[----:B------:R-:W-:Y:S02]  /*2fe10*/  IMAD R2, R24, c[0x0][0x194], RZ ;  /* 0x0000650018027a24 */ /* 0x000fe400078e02ff */
[----:B------:R-:W4:Y:S04]  /*2fe20*/  LDL.LU R24, [R1+0x1128] ;  /* 0x0011280001187983 */ /* 0x000f280000300800 */
[----:B--2---:R0:W-:Y:S04]  /*2fe30*/  STS.128 [R0+0x380], R20 ;  /* 0x0003801400007388 */ /* 0x0041e80000000c00 */
[----:B0-----:R-:W2:Y:S04]  /*2fe40*/  LDL.LU.64 R22, [R1+0x1120] ;  /* 0x0011200001167983 */ /* 0x001ea80000300a00 */
[----:B------:R-:W2:Y:S04]  /*2fe50*/  LDL.LU.64 R20, [R1+0x1118] ;  /* 0x0011180001147983 */ /* 0x000ea80000300a00 */
[----:B------:R-:W-:Y:S04]  /*2fe60*/  STS.128 [R0+0x500], R12 ;  /* 0x0005000c00007388 */ /* 0x000fe80000000c00 */
[----:B--2---:R0:W-:Y:S04]  /*2fe70*/  STS.128 [R0+0x400], R20 ;  /* 0x0004001400007388 */ /* 0x0041e80000000c00 */
[----:B0-----:R-:W2:Y:S04]  /*2fe80*/  LDL.LU.64 R22, [R1+0x1110] ;  /* 0x0011100001167983 */ /* 0x001ea80000300a00 */
[----:B------:R-:W2:Y:S04]  /*2fe90*/  LDL.LU.64 R20, [R1+0x1108] ;  /* 0x0011080001147983 */ /* 0x000ea80000300a00 */
[----:B------:R-:W2:Y:S04]  /*2fea0*/  LDL.LU.64 R14, [R1+0x1100] ;  /* 0x00110000010e7983 */ /* 0x000ea80000300a00 */
[----:B------:R-:W2:Y:S04]  /*2feb0*/  LDL.LU.64 R12, [R1+0x10f8] ;  /* 0x0010f800010c7983 */ /* 0x000ea80000300a00 */
[----:B--2---:R0:W-:Y:S04]  /*2fec0*/  STS.128 [R0+0x580], R12 ;  /* 0x0005800c00007388 */ /* 0x0041e80000000c00 */
[----:B0-----:R-:W2:Y:S04]  /*2fed0*/  LDL.LU.64 R14, [R1+0x10f0] ;  /* 0x0010f000010e7983 */ /* 0x001ea80000300a00 */
[----:B------:R-:W2:Y:S04]  /*2fee0*/  LDL.LU.64 R12, [R1+0x10e8] ;  /* 0x0010e800010c7983 */ /* 0x000ea80000300a00 */
[----:B--2---:R0:W-:Y:S04]  /*2fef0*/  STS.128 [R0+0x600], R12 ;  /* 0x0006000c00007388 */ /* 0x0041e80000000c00 */
[----:B0-----:R-:W2:Y:S04]  /*2ff00*/  LDL.LU.64 R14, [R1+0x10e0] ;  /* 0x0010e000010e7983 */ /* 0x001ea80000300a00 */
[----:B------:R-:W2:Y:S01]  /*2ff10*/  LDL.LU.64 R12, [R1+0x10d8] ;  /* 0x0010d800010c7983 */ /* 0x000ea20000300a00 */
[----:B------:R-:W-:-:S03]  /*2ff20*/  IADD3 R3, R11, 0x2, RZ ;  /* 0x000000020b037810 */ /* 0x000fc60007ffe0ff */
[----:B------:R0:W-:Y:S04]  /*2ff30*/  STS.128 [R0+0x480], R20 ;  /* 0x0004801400007388 */ /* 0x0001e80000000c00 */
[----:B------:R1:W-:Y:S04]  /*2ff40*/  STS.128 [R0+0x680], R4 ;  /* 0x0006800400007388 */ /* 0x0003e80000000c00 */
[----:B------:R-:W-:Y:S01]  /*2ff50*/  STS.128 [R0+0x780], R16 ;  /* 0x0007801000007388 */ /* 0x000fe20000000c00 */
[----:B------:R-:W-:Y:S02]  /*2ff60*/  ISETP.LT.AND P4, PT, R3, c[0x0][0x17c], !P0 ;  /* 0x00005f0003007a0c */ /* 0x000fe40004781270 */
[----:B------:R-:W-:-:S02]  /*2ff70*/  IADD3 R3, R11, 0x4, RZ ;  /* 0x000000040b037810 */ /* 0x000fc40007ffe0ff */
[----:B------:R-:W-:Y:S02]  /*2ff80*/  ISETP.LT.AND P1, PT, R11, c[0x0][0x17c], !P0 ;  /* 0x00005f000b007a0c */ /* 0x000fe40004721270 */
[----:B------:R-:W-:Y:S01]  /*2ff90*/  ISETP.LT.AND P2, PT, R3, c[0x0][0x17c], !P0 ;  /* 0x00005f0003007a0c */ /* 0x000fe20004741270 */
[----:B0-----:R-:W-:Y:S01]  /*2ffa0*/  IMAD R21, R11, c[0x0][0x198], RZ ;  /* 0x000066000b157a24 */ /* 0x001fe200078e02ff */
[C---:B------:R-:W-:Y:S02]  /*2ffb0*/  LEA R3, P6, R2.reuse, c[0x0][0x170], 0x1 ;  /* 0x00005c0002037a11 */ /* 0x040fe400078c08ff */
[----:B----4-:R-:W-:Y:S01]  /*2ffc0*/  PRMT R24, R25, 0x7632, R24 ;  /* 0x0000763219187816 */ /* 0x010fe20000000018 */
[----:B-1----:R-:W4:Y:S01]  /*2ffd0*/  LDL.LU.64 R6, [R1+0x10d0] ;  /* 0x0010d00001067983 */ /* 0x002f220000300a00 */
[----:B------:R-:W-:Y:S02]  /*2ffe0*/  LEA.HI.X.SX32 R2, R2, c[0x0][0x174], 0x1, P6 ;  /* 0x00005d0002027a11 */ /* 0x000fe400030f0eff */
[C---:B------:R-:W-:Y:S01]  /*2fff0*/  LEA R20, P6, R21.reuse, R3, 0x1 ;  /* 0x0000000315147211 */ /* 0x040fe200078c08ff */
[----:B------:R-:W3:Y:S01]  /*30000*/  LDL.LU.64 R4, [R1+0x10c8] ;  /* 0x0010c80001047983 */ /* 0x000ee20000300a00 */
[----:B------:R-:W-:-:S02]  /*30010*/  IADD3 R23, R21, c[0x0][0x198], RZ ;  /* 0x0000660015177a10 */ /* 0x000fc40007ffe0ff */
[----:B------:R-:W-:Y:S02]  /*30020*/  LEA.HI.X.SX32 R21, R21, R2, 0x1, P6 ;  /* 0x0000000215157211 */ /* 0x000fe400030f0eff */
[C---:B------:R-:W-:Y:S01]  /*30030*/  LEA R22, P6, R23.reuse, R3, 0x1 ;  /* 0x0000000317167211 */ /* 0x040fe200078c08ff */
[----:B--2---:R0:W-:Y:S04]  /*30040*/  STS.128 [R0+0x700], R12 ;  /* 0x0007000c00007388 */ /* 0x0041e80000000c00 */
[----:B------:R-:W-:Y:S06]  /*30050*/  BAR.SYNC.DEFER_BLOCKING 0x0 ;  /* 0x0000000000007b1d */ /* 0x000fec0000010000 */
[----:B0-----:R-:W2:Y:S04]  /*30060*/  LDL.LU.64 R14, [R1+0x10c0] ;  /* 0x0010c000010e7983 */ /* 0x001ea80000300a00 */
[----:B------:R-:W2:Y:S04]  /*30070*/  LDL.LU.64 R12, [R1+0x10b8] ;  /* 0x0010b800010c7983 */ /* 0x000ea80000300a00 */
[----:B------:R-:W2:Y:S04]  /*30080*/  LDL.LU.64 R18, [R1+0x10b0] ;  /* 0x0010b00001127983 */ /* 0x000ea80000300a00 */
[----:B------:R0:W-:Y:S04]  /*30090*/  @P1 STG.E.U16 [R20.64], R25 ;  /* 0x0000001914001986 */ /* 0x0001e8000c101504 */
[----:B------:R-:W2:Y:S01]  /*300a0*/  LDL.LU.64 R16, [R1+0x10a8] ;  /* 0x0010a80001107983 */ /* 0x000ea20000300a00 */
[----:B0-----:R-:W-:-:S02]  /*300b0*/  IADD3 R21, R23, c[0x0][0x198], RZ ;  /* 0x0000660017157a10 */ /* 0x001fc40007ffe0ff */
[----:B------:R-:W-:Y:S02]  /*300c0*/  LEA.HI.X.SX32 R23, R23, R2, 0x1, P6 ;  /* 0x0000000217177211 */ /* 0x000fe400030f0eff */
[----:B------:R-:W-:-:S03]  /*300d0*/  IADD3 R25, R11, 0x6, RZ ;  /* 0x000000060b197810 */ /* 0x000fc60007ffe0ff */
[----:B------:R0:W-:Y:S01]  /*300e0*/  @P5 STG.E.U16 [R22.64], R24 ;  /* 0x0000001816005986 */ /* 0x0001e2000c101504 */
[----:B------:R-:W-:-:S03]  /*300f0*/  ISETP.LT.AND P5, PT, R25, c[0x0][0x17c], !P0 ;  /* 0x00005f0019007a0c */ /* 0x000fc600047a1270 */
[----:B------:R-:W2:Y:S01]  /*30100*/  LDL.LU R25, [R1+0x60] ;  /* 0x0000600001197983 */ /* 0x000ea20000300800 */
[----:B------:R-:W-:Y:S02]  /*30110*/  IADD3 R0, R11, 0x5, RZ ;  /* 0x000000050b007810 */ /* 0x000fe40007ffe0ff */
[C---:B------:R-:W-:Y:S02]  /*30120*/  LEA R20, P6, R21.reuse, R3, 0x1 ;  /* 0x0000000315147211 */ /* 0x040fe400078c08ff */
[----:B------:R-:W-:Y:S02]  /*30130*/  ISETP.LT.AND P1, PT, R0, c[0x0][0x17c], !P0 ;  /* 0x00005f0000007a0c */ /* 0x000fe40004721270 */
[C---:B------:R-:W-:Y:S02]  /*30140*/  IADD3 R0, R21.reuse, c[0x0][0x198], RZ ;  /* 0x0000660015007a10 */ /* 0x040fe40007ffe0ff */
[----:B------:R-:W-:Y:S02]  /*30150*/  LEA.HI.X.SX32 R21, R21, R2, 0x1, P6 ;  /* 0x0000000215157211 */ /* 0x000fe400030f0eff */
[----:B0-----:R-:W-:-:S02]  /*30160*/  IADD3 R23, R11, 0x7, RZ ;  /* 0x000000070b177810 */ /* 0x001fc40007ffe0ff */
[C---:B------:R-:W-:Y:S01]  /*30170*/  LEA R22, P6, R0.reuse, R3, 0x1 ;  /* 0x0000000300167211 */ /* 0x040fe200078c08ff */
[----:B--2---:R0:W-:Y:S01]  /*30180*/  @P4 STG.E.U16 [R20.64], R25 ;  /* 0x0000001914004986 */ /* 0x0041e2000c101504 */
[----:B------:R-:W-:Y:S02]  /*30190*/  ISETP.LT.AND P4, PT, R23, c[0x0][0x17c], !P0 ;  /* 0x00005f0017007a0c */ /* 0x000fe40004781270 */
[----:B------:R-:W-:Y:S02]  /*301a0*/  LEA.HI.X.SX32 R23, R0, R2, 0x1, P6 ;  /* 0x0000000200177211 */ /* 0x000fe400030f0eff */
[----:B------:R-:W-:Y:S02]  /*301b0*/  PRMT R24, R25, 0x7632, R24 ;  /* 0x0000763219187816 */ /* 0x000fe40000000018 */
[----:B0-----:R-:W-:-:S03]  /*301c0*/  IADD3 R25, R11, 0x8, RZ ;  /* 0x000000080b197810 */ /* 0x001fc60007ffe0ff */
[----:B------:R0:W-:Y:S01]  /*301d0*/  @P3 STG.E.U16 [R22.64], R24 ;  /* 0x0000001816003986 */ /* 0x0001e2000c101504 */
[----:B------:R-:W-:-:S03]  /*301e0*/  ISETP.LT.AND P3, PT, R25, c[0x0][0x17c], !P0 ;  /* 0x00005f0019007a0c */ /* 0x000fc60004761270 */
[----:B------:R-:W2:Y:S01]  /*301f0*/  LDL.LU R25, [R1+0x70] ;  /* 0x0000700001197983 */ /* 0x000ea20000300800 */
[----:B------:R-:W-:-:S04]  /*30200*/  IADD3 R21, R0, c[0x0][0x198], RZ ;  /* 0x0000660000157a10 */ /* 0x000fc80007ffe0ff */
[CC--:B------:R-:W-:Y:S02]  /*30210*/  LEA R20, P6, R21.reuse, R3.reuse, 0x1 ;  /* 0x0000000315147211 */ /* 0x0c0fe400078c08ff */
[C---:B------:R-:W-:Y:S02]  /*30220*/  IADD3 R0, R21.reuse, c[0x0][0x198], RZ ;  /* 0x0000660015007a10 */ /* 0x040fe40007ffe0ff */
[----:B------:R-:W-:Y:S02]  /*30230*/  LEA.HI.X.SX32 R21, R21, R2, 0x1, P6 ;  /* 0x0000000215157211 */ /* 0x000fe400030f0eff */
[----:B0-----:R-:W-:Y:S02]  /*30240*/  IADD3 R23, R11, 0x9, RZ ;  /* 0x000000090b177810 */ /* 0x001fe40007ffe0ff */
[----:B------:R-:W-:Y:S01]  /*30250*/  LEA R22, P6, R0, R3, 0x1 ;  /* 0x0000000300167211 */ /* 0x000fe200078c08ff */
[----:B--2---:R0:W-:Y:S01]  /*30260*/  @P2 STG.E.U16 [R20.64], R25 ;  /* 0x0000001914002986 */ /* 0x0041e2000c101504 */
[----:B------:R-:W-:-:S02]  /*30270*/  ISETP.LT.AND P2, PT, R23, c[0x0][0x17c], !P0 ;  /* 0x00005f0017007a0c */ /* 0x000fc40004741270 */
        /* <DEDUP_REMOVED lines=859> */
[----:B------:R-:W2:Y:S01]  /*33830*/  LDL.LU R25, [R1] ;  /* 0x0000000001197983 */ /* 0x000ea20000300800 */
        /* <DEDUP_REMOVED lines=944> */
[----:B------:R0:W-:Y:S01]  /*37340*/  @P4 STG.E.U16 [R20.64], R16 ;  /* 0x0000001014004986 */ /* 0x0001e2000c101504 */
[----:B------:R-:W-:-:S02]  /*37350*/  ISETP.LT.AND P4, PT, R23, c[0x0][0x17c], !P0 ;  /* 0x00005f0017007a0c */ /* 0x000fc40004781270 */
[CC--:B------:R-:W-:Y:S02]  /*37360*/  LEA.HI.X.SX32 R23, R0.reuse, R2.reuse, 0x1, P6 ;  /* 0x0000000200177211 */ /* 0x0c0fe400030f0eff */
[----:B0-----:R-:W-:Y:S02]  /*37370*/  IADD3 R21, R0, c[0x0][0x198], RZ ;  /* 0x0000660000157a10 */ /* 0x001fe40007ffe0ff */
[----:B------:R-:W-:Y:S02]  /*37380*/  PRMT R16, R16, 0x7632, R16 ;  /* 0x0000763210107816 */ /* 0x000fe40000000010 */
[C---:B------:R-:W-:Y:S02]  /*37390*/  LEA R20, P6, R21.reuse, R3, 0x1 ;  /* 0x0000000315147211 */ /* 0x040fe400078c08ff */
[C---:B------:R-:W-:Y:S01]  /*373a0*/  IADD3 R0, R21.reuse, c[0x0][0x198], RZ ;  /* 0x0000660015007a10 */ /* 0x040fe20007ffe0ff */
[----:B------:R0:W-:Y:S01]  /*373b0*/  @P3 STG.E.U16 [R22.64], R16 ;  /* 0x0000001016003986 */ /* 0x0001e2000c101504 */
[----:B------:R-:W-:-:S02]  /*373c0*/  LEA.HI.X.SX32 R21, R21, R2, 0x1, P6 ;  /* 0x0000000215157211 */ /* 0x000fc400030f0eff */
[----:B------:R-:W-:-:S04]  /*373d0*/  IADD3 R24, R11, 0x10c, RZ ;  /* 0x0000010c0b187810 */ /* 0x000fc80007ffe0ff */
[----:B------:R-:W-:Y:S02]  /*373e0*/  ISETP.LT.AND P3, PT, R24, c[0x0][0x17c], !P0 ;  /* 0x00005f0018007a0c */ /* 0x000fe40004761270 */
[----:B0-----:R-:W-:Y:S02]  /*373f0*/  IADD3 R23, R11, 0x10d, RZ ;  /* 0x0000010d0b177810 */ /* 0x001fe40007ffe0ff */
[C---:B------:R-:W-:Y:S01]  /*37400*/  LEA R22, P6, R0.reuse, R3, 0x1 ;  /* 0x0000000300167211 */ /* 0x040fe200078c08ff */
[----:B--2---:R0:W-:Y:S01]  /*37410*/  @P2 STG.E.U16 [R20.64], R25 ;  /* 0x0000001914002986 */ /* 0x0041e2000c101504 */
[----:B------:R-:W-:Y:S02]  /*37420*/  ISETP.LT.AND P2, PT, R23, c[0x0][0x17c], !P0 ;  /* 0x00005f0017007a0c */ /* 0x000fe40004741270 */
[----:B------:R-:W-:Y:S02]  /*37430*/  LEA.HI.X.SX32 R23, R0, R2, 0x1, P6 ;  /* 0x0000000200177211 */ /* 0x000fe400030f0eff */
[----:B------:R-:W-:-:S02]  /*37440*/  PRMT R24, R25, 0x7632, R24 ;  /* 0x0000763219187816 */ /* 0x000fc40000000018 */
        /* <DEDUP_REMOVED lines=23> */
[C---:B------:R-:W-:Y:S02]  /*375c0*/  LEA R22, P6, R0.reuse, R3, 0x1 ;  /* 0x0000000300167211 */ /* 0x040fe400078c08ff */
[----:B------:R-:W-:Y:S01]  /*375d0*/  IADD3 R16, R0, c[0x0][0x198], RZ ;  /* 0x0000660000107a10 */ /* 0x000fe20007ffe0ff */
[----:B--2---:R0:W-:Y:S01]  /*375e0*/  @P3 STG.E.U16 [R20.64], R25 ;  /* 0x0000001914003986 */ /* 0x0041e2000c101504 */
[----:B------:R-:W-:-:S02]  /*375f0*/  ISETP.LT.AND P3, PT, R23, c[0x0][0x17c], !P0 ;  /* 0x00005f0017007a0c */ /* 0x000fc40004761270 */
[-C--:B------:R-:W-:Y:S02]  /*37600*/  LEA.HI.X.SX32 R23, R0, R2.reuse, 0x1, P6 ;  /* 0x0000000200177211 */ /* 0x080fe400030f0eff */
[----:B------:R-:W-:Y:S02]  /*37610*/  PRMT R24, R25, 0x7632, R24 ;  /* 0x0000763219187816 */ /* 0x000fe40000000018 */
[C---:B------:R-:W-:Y:S02]  /*37620*/  IADD3 R0, R16.reuse, c[0x0][0x198], RZ ;  /* 0x0000660010007a10 */ /* 0x040fe40007ffe0ff */
[C---:B0-----:R-:W-:Y:S01]  /*37630*/  LEA R20, P6, R16.reuse, R3, 0x1 ;  /* 0x0000000310147211 */ /* 0x041fe200078c08ff */
[----:B------:R0:W-:Y:S03]  /*37640*/  @P2 STG.E.U16 [R22.64], R24 ;  /* 0x0000001816002986 */ /* 0x0001e6000c101504 */
[----:B------:R-:W-:-:S02]  /*37650*/  LEA.HI.X.SX32 R21, R16, R2, 0x1, P6 ;  /* 0x0000000210157211 */ /* 0x000fc400030f0eff */
[----:B------:R-:W-:-:S03]  /*37660*/  IADD3 R25, R11, 0x112, RZ ;  /* 0x000001120b197810 */ /* 0x000fc60007ffe0ff */
[----:B------:R1:W-:Y:S01]  /*37670*/  @P1 STG.E.U16 [R20.64], R12 ;  /* 0x0000000c14001986 */ /* 0x0003e2000c101504 */
[----:B0-----:R-:W-:Y:S02]  /*37680*/  IADD3 R23, R11, 0x113, RZ ;  /* 0x000001130b177810 */ /* 0x001fe40007ffe0ff */
[C---:B------:R-:W-:Y:S02]  /*37690*/  LEA R22, P6, R0.reuse, R3, 0x1 ;  /* 0x0000000300167211 */ /* 0x040fe400078c08ff */
[----:B------:R-:W-:Y:S02]  /*376a0*/  ISETP.LT.AND P1, PT, R23, c[0x0][0x17c], !P0 ;  /* 0x00005f0017007a0c */ /* 0x000fe40004721270 */
[----:B------:R-:W-:Y:S02]  /*376b0*/  LEA.HI.X.SX32 R23, R0, R2, 0x1, P6 ;  /* 0x0000000200177211 */ /* 0x000fe400030f0eff */
[----:B-1----:R-:W-:Y:S02]  /*376c0*/  PRMT R12, R12, 0x7632, R12 ;  /* 0x000076320c0c7816 */ /* 0x002fe4000000000c */
[----:B------:R-:W-:-:S02]  /*376d0*/  IADD3 R24, R11, 0x114, RZ ;  /* 0x000001140b187810 */ /* 0x000fc40007ffe0ff */
[----:B------:R-:W-:Y:S01]  /*376e0*/  ISETP.LT.AND P2, PT, R25, c[0x0][0x17c], !P0 ;  /* 0x00005f0019007a0c */ /* 0x000fe20004741270 */
[----:B------:R0:W-:Y:S01]  /*376f0*/  @P5 STG.E.U16 [R22.64], R12 ;  /* 0x0000000c16005986 */ /* 0x0001e2000c101504 */
[----:B------:R-:W-:-:S03]  /*37700*/  ISETP.LT.AND P5, PT, R24, c[0x0][0x17c], !P0 ;  /* 0x00005f0018007a0c */ /* 0x000fc600047a1270 */
[----:B------:R-:W2:Y:S04]  /*37710*/  LDL.LU R25, [R1+0x230] ;  /* 0x0002300001197983 */ /* 0x000ea80000300800 */
[----:B------:R-:W2:Y:S01]  /*37720*/  LDL.LU R24, [R1+0x290] ;  /* 0x0002900001187983 */ /* 0x000ea20000300800 */
[----:B------:R-:W-:-:S04]  /*37730*/  IADD3 R16, R0, c[0x0][0x198], RZ ;  /* 0x0000660000107a10 */ /* 0x000fc80007ffe0ff */
[CC--:B------:R-:W-:Y:S02]  /*37740*/  LEA R20, P6, R16.reuse, R3.reuse, 0x1 ;  /* 0x0000000310147211 */ /* 0x0c0fe400078c08ff */
[C---:B------:R-:W-:Y:S02]  /*37750*/  IADD3 R0, R16.reuse, c[0x0][0x198], RZ ;  /* 0x0000660010007a10 */ /* 0x040fe40007ffe0ff */
[----:B------:R-:W-:Y:S02]  /*37760*/  LEA.HI.X.SX32 R21, R16, R2, 0x1, P6 ;  /* 0x0000000210157211 */ /* 0x000fe400030f0eff */
[----:B------:R-:W-:Y:S02]  /*37770*/  IADD3 R16, R11, 0x115, RZ ;  /* 0x000001150b107810 */ /* 0x000fe40007ffe0ff */
[C---:B0-----:R-:W-:Y:S02]  /*37780*/  LEA R22, P6, R0.reuse, R3, 0x1 ;  /* 0x0000000300167211 */ /* 0x041fe400078c08ff */
[----:B------:R-:W-:-:S02]  /*37790*/  IADD3 R12, R0, c[0x0][0x198], RZ ;  /* 0x00006600000c7a10 */ /* 0x000fc40007ffe0ff */
[----:B------:R-:W-:Y:S02]  /*377a0*/  LEA.HI.X.SX32 R23, R0, R2, 0x1, P6 ;  /* 0x0000000200177211 */ /* 0x000fe400030f0eff */
[----:B------:R-:W-:Y:S01]  /*377b0*/  IADD3 R0, R12, c[0x0][0x198], RZ ;  /* 0x000066000c007a10 */ /* 0x000fe20007ffe0ff */
[----:B--2---:R0:W-:Y:S01]  /*377c0*/  @P4 STG.E.U16 [R20.64], R24 ;  /* 0x0000001814004986 */ /* 0x0041e2000c101504 */
[----:B------:R-:W-:Y:S02]  /*377d0*/  ISETP.LT.AND P4, PT, R16, c[0x0][0x17c], !P0 ;  /* 0x00005f0010007a0c */ /* 0x000fe40004781270 */
[----:B------:R-:W-:Y:S02]  /*377e0*/  PRMT R16, R24, 0x7632, R16 ;  /* 0x0000763218107816 */ /* 0x000fe40000000010 */
[----:B0-----:R-:W-:-:S03]  /*377f0*/  LEA R20, P6, R12, R3, 0x1 ;  /* 0x000000030c147211 */ /* 0x001fc600078c08ff */
[----:B------:R0:W-:Y:S01]  /*37800*/  @P3 STG.E.U16 [R22.64], R16 ;  /* 0x0000001016003986 */ /* 0x0001e2000c101504 */
[----:B------:R-:W-:Y:S02]  /*37810*/  LEA.HI.X.SX32 R21, R12, R2, 0x1, P6 ;  /* 0x000000020c157211 */ /* 0x000fe400030f0eff */
[----:B------:R-:W-:-:S03]  /*37820*/  IADD3 R12, R0, c[0x0][0x198], RZ ;  /* 0x00006600000c7a10 */ /* 0x000fc60007ffe0ff */
[----:B------:R1:W-:Y:S01]  /*37830*/  @P2 STG.E.U16 [R20.64], R25 ;  /* 0x0000001914002986 */ /* 0x0003e2000c101504 */
[----:B0-----:R-:W-:Y:S02]  /*37840*/  IADD3 R16, R11, 0x117, RZ ;  /* 0x000001170b107810 */ /* 0x001fe40007ffe0ff */
[-C--:B------:R-:W-:Y:S02]  /*37850*/  LEA R22, P6, R0, R3.reuse, 0x1 ;  /* 0x0000000300167211 */ /* 0x080fe400078c08ff */
[----:B------:R-:W-:Y:S02]  /*37860*/  ISETP.LT.AND P2, PT, R16, c[0x0][0x17c], !P0 ;  /* 0x00005f0010007a0c */ /* 0x000fe40004741270 */
[----:B------:R-:W-:Y:S02]  /*37870*/  LEA.HI.X.SX32 R23, R0, R2, 0x1, P6 ;  /* 0x0000000200177211 */ /* 0x000fe400030f0eff */
[----:B------:R-:W-:Y:S02]  /*37880*/  PRMT R16, R25, 0x7632, R16 ;  /* 0x0000763219107816 */ /* 0x000fe40000000010 */
[C---:B-1----:R-:W-:Y:S01]  /*37890*/  LEA R20, P6, R12.reuse, R3, 0x1 ;  /* 0x000000030c147211 */ /* 0x042fe200078c08ff */
[----:B------:R-:W2:Y:S01]  /*378a0*/  LDL.LU R25, [R1+0x2a0] ;  /* 0x0002a00001197983 */ /* 0x000ea20000300800 */
[----:B------:R-:W-:-:S02]  /*378b0*/  IADD3 R0, R12, c[0x0][0x198], RZ ;  /* 0x000066000c007a10 */ /* 0x000fc40007ffe0ff */
[----:B------:R-:W-:Y:S01]  /*378c0*/  LEA.HI.X.SX32 R21, R12, R2, 0x1, P6 ;  /* 0x000000020c157211 */ /* 0x000fe200030f0eff */
[----:B------:R0:W-:Y:S01]  /*378d0*/  @P1 STG.E.U16 [R22.64], R16 ;  /* 0x0000001016001986 */ /* 0x0001e2000c101504 */
[----:B------:R-:W-:-:S03]  /*378e0*/  IADD3 R24, R11, 0x116, RZ ;  /* 0x000001160b187810 */ /* 0x000fc60007ffe0ff */
[----:B---3--:R1:W-:Y:S01]  /*378f0*/  @P5 STG.E.U16 [R20.64], R8 ;  /* 0x0000000814005986 */ /* 0x0083e2000c101504 */
[----:B------:R-:W-:Y:S02]  /*37900*/  ISETP.LT.AND P3, PT, R24, c[0x0][0x17c], !P0 ;  /* 0x00005f0018007a0c */ /* 0x000fe40004761270 */
[C---:B------:R-:W-:Y:S02]  /*37910*/  IADD3 R24, R11.reuse, 0x118, RZ ;  /* 0x000001180b187810 */ /* 0x040fe40007ffe0ff */
[----:B0-----:R-:W-:Y:S02]  /*37920*/  IADD3 R16, R11, 0x119, RZ ;  /* 0x000001190b107810 */ /* 0x001fe40007ffe0ff */
[----:B------:R-:W-:Y:S02]  /*37930*/  LEA R22, P6, R0, R3, 0x1 ;  /* 0x0000000300167211 */ /* 0x000fe400078c08ff */
[----:B------:R-:W-:Y:S02]  /*37940*/  ISETP.LT.AND P5, PT, R16, c[0x0][0x17c], !P0 ;  /* 0x00005f0010007a0c */ /* 0x000fe400047a1270 */
[----:B------:R-:W-:-:S02]  /*37950*/  LEA.HI.X.SX32 R23, R0, R2, 0x1, P6 ;  /* 0x0000000200177211 */ /* 0x000fc400030f0eff */
[----:B-1----:R-:W-:Y:S02]  /*37960*/  PRMT R8, R8, 0x7632, R8 ;  /* 0x0000763208087816 */ /* 0x002fe40000000008 */
[----:B------:R-:W-:Y:S02]  /*37970*/  IADD3 R16, R11, 0x11a, RZ ;  /* 0x0000011a0b107810 */ /* 0x000fe40007ffe0ff */
[----:B------:R-:W-:Y:S01]  /*37980*/  ISETP.LT.AND P1, PT, R24, c[0x0][0x17c], !P0 ;  /* 0x00005f0018007a0c */ /* 0x000fe20004721270 */
[----:B------:R0:W-:Y:S01]  /*37990*/  @P4 STG.E.U16 [R22.64], R8 ;  /* 0x0000000816004986 */ /* 0x0001e2000c101504 */
[----:B------:R-:W-:-:S03]  /*379a0*/  ISETP.LT.AND P4, PT, R16, c[0x0][0x17c], !P0 ;  /* 0x00005f0010007a0c */ /* 0x000fc60004781270 */
[----:B------:R-:W3:Y:S04]  /*379b0*/  LDL.LU R24, [R1+0x220] ;  /* 0x0002200001187983 */ /* 0x000ee80000300800 */
[----:B------:R-:W2:Y:S01]  /*379c0*/  LDL.LU R16, [R1+0x270] ;  /* 0x0002700001107983 */ /* 0x000ea20000300800 */
[----:B------:R-:W-:-:S04]  /*379d0*/  IADD3 R12, R0, c[0x0][0x198], RZ ;  /* 0x00006600000c7a10 */ /* 0x000fc80007ffe0ff */
[CC--:B------:R-:W-:Y:S02]  /*379e0*/  LEA R20, P6, R12.reuse, R3.reuse, 0x1 ;  /* 0x000000030c147211 */ /* 0x0c0fe400078c08ff */
[C---:B------:R-:W-:Y:S02]  /*379f0*/  IADD3 R0, R12.reuse, c[0x0][0x198], RZ ;  /* 0x000066000c007a10 */ /* 0x040fe40007ffe0ff */
[-C--:B------:R-:W-:Y:S02]  /*37a00*/  LEA.HI.X.SX32 R21, R12, R2.reuse, 0x1, P6 ;  /* 0x000000020c157211 */ /* 0x080fe400030f0eff */
[C---:B0-----:R-:W-:Y:S02]  /*37a10*/  LEA R22, P6, R0.reuse, R3, 0x1 ;  /* 0x0000000300167211 */ /* 0x041fe400078c08ff */
[C---:B------:R-:W-:Y:S01]  /*37a20*/  IADD3 R8, R0.reuse, c[0x0][0x198], RZ ;  /* 0x0000660000087a10 */ /* 0x040fe20007ffe0ff */
[----:B------:R0:W-:Y:S01]  /*37a30*/  @P3 STG.E.U16 [R20.64], R4 ;  /* 0x0000000414003986 */ /* 0x0001e2000c101504 */
[----:B------:R-:W-:-:S02]  /*37a40*/  LEA.HI.X.SX32 R23, R0, R2, 0x1, P6 ;  /* 0x0000000200177211 */ /* 0x000fc400030f0eff */
[----:B------:R-:W-:Y:S02]  /*37a50*/  IADD3 R0, R8, c[0x0][0x198], RZ ;  /* 0x0000660008007a10 */ /* 0x000fe40007ffe0ff */
[----:B0-----:R-:W-:Y:S02]  /*37a60*/  PRMT R4, R4, 0x7632, R4 ;  /* 0x0000763204047816 */ /* 0x001fe40000000004 */
[----:B------:R-:W-:-:S03]  /*37a70*/  LEA R20, P6, R8, R3, 0x1 ;  /* 0x0000000308147211 */ /* 0x000fc600078c08ff */
[----:B------:R0:W-:Y:S01]  /*37a80*/  @P2 STG.E.U16 [R22.64], R4 ;  /* 0x0000000416002986 */ /* 0x0001e2000c101504 */
[-C--:B------:R-:W-:Y:S02]  /*37a90*/  LEA.HI.X.SX32 R21, R8, R2.reuse, 0x1, P6 ;  /* 0x0000000208157211 */ /* 0x080fe400030f0eff */
[C---:B------:R-:W-:Y:S02]  /*37aa0*/  IADD3 R8, R11.reuse, 0x11d, RZ ;  /* 0x0000011d0b087810 */ /* 0x040fe40007ffe0ff */
[----:B------:R-:W-:Y:S02]  /*37ab0*/  IADD3 R12, R11, 0x11b, RZ ;  /* 0x0000011b0b0c7810 */ /* 0x000fe40007ffe0ff */
[C---:B0-----:R-:W-:Y:S02]  /*37ac0*/  LEA R22, P6, R0.reuse, R3, 0x1 ;  /* 0x0000000300167211 */ /* 0x041fe400078c08ff */
[C---:B------:R-:W-:Y:S02]  /*37ad0*/  IADD3 R4, R0.reuse, c[0x0][0x198], RZ ;  /* 0x0000660000047a10 */ /* 0x040fe40007ffe0ff */
[----:B------:R-:W-:-:S02]  /*37ae0*/  LEA.HI.X.SX32 R23, R0, R2, 0x1, P6 ;  /* 0x0000000200177211 */ /* 0x000fc400030f0eff */
[----:B------:R-:W-:Y:S02]  /*37af0*/  ISETP.LT.AND P3, PT, R12, c[0x0][0x17c], !P0 ;  /* 0x00005f000c007a0c */ /* 0x000fe40004761270 */
[----:B------:R-:W-:Y:S02]  /*37b00*/  IADD3 R0, R4, c[0x0][0x198], RZ ;  /* 0x0000660004007a10 */ /* 0x000fe40007ffe0ff */
[----:B------:R-:W-:-:S04]  /*37b10*/  IADD3 R12, R11, 0x11c, RZ ;  /* 0x0000011c0b0c7810 */ /* 0x000fc80007ffe0ff */
[----:B------:R-:W-:Y:S02]  /*37b20*/  ISETP.LT.AND P2, PT, R12, c[0x0][0x17c], !P0 ;  /* 0x00005f000c007a0c */ /* 0x000fe40004741270 */
[----:B------:R-:W-:Y:S01]  /*37b30*/  IADD3 R12, R11, 0x11e, RZ ;  /* 0x0000011e0b0c7810 */ /* 0x000fe20007ffe0ff */
[----:B--2---:R0:W-:Y:S01]  /*37b40*/  @P1 STG.E.U16 [R20.64], R16 ;  /* 0x0000001014001986 */ /* 0x0041e2000c101504 */
[----:B------:R-:W-:Y:S02]  /*37b50*/  ISETP.LT.AND P1, PT, R8, c[0x0][0x17c], !P0 ;  /* 0x00005f0008007a0c */ /* 0x000fe40004721270 */
[----:B------:R-:W-:Y:S02]  /*37b60*/  PRMT R8, R16, 0x7632, R8 ;  /* 0x0000763210087816 */ /* 0x000fe40000000008 */
[----:B0-----:R-:W-:-:S03]  /*37b70*/  LEA R20, P6, R4, R3, 0x1 ;  /* 0x0000000304147211 */ /* 0x001fc600078c08ff */
[----:B------:R0:W-:Y:S01]  /*37b80*/  @P5 STG.E.U16 [R22.64], R8 ;  /* 0x0000000816005986 */ /* 0x0001e2000c101504 */
[----:B------:R-:W-:-:S03]  /*37b90*/  LEA.HI.X.SX32 R21, R4, R2, 0x1, P6 ;  /* 0x0000000204157211 */ /* 0x000fc600030f0eff */
[----:B------:R-:W2:Y:S01]  /*37ba0*/  LDL.LU R16, [R1+0x244] ;  /* 0x0002440001107983 */ /* 0x000ea20000300800 */
[----:B------:R-:W-:-:S03]  /*37bb0*/  IADD3 R4, R0, c[0x0][0x198], RZ ;  /* 0x0000660000047a10 */ /* 0x000fc60007ffe0ff */
[----:B---3--:R1:W-:Y:S01]  /*37bc0*/  @P4 STG.E.U16 [R20.64], R24 ;  /* 0x0000001814004986 */ /* 0x0083e2000c101504 */
[----:B0-----:R-:W-:Y:S02]  /*37bd0*/  IADD3 R8, R11, 0x11f, RZ ;  /* 0x0000011f0b087810 */ /* 0x001fe40007ffe0ff */
[-C--:B------:R-:W-:Y:S02]  /*37be0*/  LEA R22, P6, R0, R3.reuse, 0x1 ;  /* 0x0000000300167211 */ /* 0x080fe400078c08ff */
[----:B------:R-:W-:Y:S02]  /*37bf0*/  ISETP.LT.AND P4, PT, R8, c[0x0][0x17c], !P0 ;  /* 0x00005f0008007a0c */ /* 0x000fe40004781270 */
[----:B------:R-:W-:Y:S02]  /*37c00*/  LEA.HI.X.SX32 R23, R0, R2, 0x1, P6 ;  /* 0x0000000200177211 */ /* 0x000fe400030f0eff */
[----:B------:R-:W-:Y:S02]  /*37c10*/  PRMT R8, R24, 0x7632, R8 ;  /* 0x0000763218087816 */ /* 0x000fe40000000008 */
[C---:B-1----:R-:W-:Y:S01]  /*37c20*/  LEA R20, P6, R4.reuse, R3, 0x1 ;  /* 0x0000000304147211 */ /* 0x042fe200078c08ff */
[----:B------:R-:W3:Y:S01]  /*37c30*/  LDL.LU R24, [R1+0x254] ;  /* 0x0002540001187983 */ /* 0x000ee20000300800 */
[----:B------:R-:W-:-:S02]  /*37c40*/  IADD3 R0, R4, c[0x0][0x198], RZ ;  /* 0x0000660004007a10 */ /* 0x000fc40007ffe0ff */
[----:B------:R-:W-:Y:S01]  /*37c50*/  LEA.HI.X.SX32 R21, R4, R2, 0x1, P6 ;  /* 0x0000000204157211 */ /* 0x000fe200030f0eff */
[----:B------:R0:W-:Y:S01]  /*37c60*/  @P3 STG.E.U16 [R22.64], R8 ;  /* 0x0000000816003986 */ /* 0x0001e2000c101504 */
[----:B------:R-:W-:Y:S02]  /*37c70*/  ISETP.LT.AND P5, PT, R12, c[0x0][0x17c], !P0 ;  /* 0x00005f000c007a0c */ /* 0x000fe400047a1270 */
[C---:B------:R-:W-:Y:S01]  /*37c80*/  IADD3 R4, R0.reuse, c[0x0][0x198], RZ ;  /* 0x0000660000047a10 */ /* 0x040fe20007ffe0ff */
[----:B------:R1:W-:Y:S01]  /*37c90*/  @P2 STG.E.U16 [R20.64], R25 ;  /* 0x0000001914002986 */ /* 0x0003e2000c101504 */
[----:B0-----:R-:W-:Y:S02]  /*37ca0*/  IADD3 R8, R11, 0x121, RZ ;  /* 0x000001210b087810 */ /* 0x001fe40007ffe0ff */
[----:B------:R-:W-:Y:S02]  /*37cb0*/  LEA R22, P6, R0, R3, 0x1 ;  /* 0x0000000300167211 */ /* 0x000fe400078c08ff */
[----:B------:R-:W-:-:S02]  /*37cc0*/  ISETP.LT.AND P2, PT, R8, c[0x0][0x17c], !P0 ;  /* 0x00005f0008007a0c */ /* 0x000fc40004741270 */
[----:B------:R-:W-:Y:S02]  /*37cd0*/  LEA.HI.X.SX32 R23, R0, R2, 0x1, P6 ;  /* 0x0000000200177211 */ /* 0x000fe400030f0eff */
[----:B------:R-:W-:Y:S02]  /*37ce0*/  PRMT R8, R25, 0x7632, R8 ;  /* 0x0000763219087816 */ /* 0x000fe40000000008 */
[----:B-1----:R-:W-:-:S03]  /*37cf0*/  LEA R20, P6, R4, R3, 0x1 ;  /* 0x0000000304147211 */ /* 0x002fc600078c08ff */
[----:B------:R0:W-:Y:S01]  /*37d00*/  @P1 STG.E.U16 [R22.64], R8 ;  /* 0x0000000816001986 */ /* 0x0001e2000c101504 */
[----:B------:R-:W-:-:S05]  /*37d10*/  LEA.HI.X.SX32 R21, R4, R2, 0x1, P6 ;  /* 0x0000000204157211 */ /* 0x000fca00030f0eff */
[----:B------:R1:W-:Y:S01]  /*37d20*/  @P5 STG.E.U16 [R20.64], R10 ;  /* 0x0000000a14005986 */ /* 0x0003e2000c101504 */
[----:B0-----:R-:W-:-:S04]  /*37d30*/  IADD3 R8, R11, 0x123, RZ ;  /* 0x000001230b087810 */ /* 0x001fc80007ffe0ff */
[----:B------:R-:W-:Y:S02]  /*37d40*/  ISETP.LT.AND P5, PT, R8, c[0x0][0x17c], !P0 ;  /* 0x00005f0008007a0c */ /* 0x000fe400047a1270 */
[----:B------:R-:W-:Y:S02]  /*37d50*/  PRMT R8, R10, 0x7632, R8 ;  /* 0x000076320a087816 */ /* 0x000fe40000000008 */
[----:B-1----:R-:W4:Y:S04]  /*37d60*/  LDL.LU R10, [R1+0x10a4] ;  /* 0x0010a400010a7983 */ /* 0x002f280000300800 */
[----:B------:R-:W4:Y:S01]  /*37d70*/  LDL.LU R25, [R1+0x214] ;  /* 0x0002140001197983 */ /* 0x000f220000300800 */
[----:B------:R-:W-:Y:S02]  /*37d80*/  IADD3 R0, R4, c[0x0][0x198], RZ ;  /* 0x0000660004007a10 */ /* 0x000fe40007ffe0ff */
[----:B------:R-:W-:-:S02]  /*37d90*/  IADD3 R12, R11, 0x120, RZ ;  /* 0x000001200b0c7810 */ /* 0x000fc40007ffe0ff */
[-C--:B------:R-:W-:Y:S02]  /*37da0*/  LEA R22, P6, R0, R3.reuse, 0x1 ;  /* 0x0000000300167211 */ /* 0x080fe400078c08ff */
[----:B------:R-:W-:Y:S02]  /*37db0*/  ISETP.LT.AND P3, PT, R12, c[0x0][0x17c], !P0 ;  /* 0x00005f000c007a0c */ /* 0x000fe40004761270 */
[C---:B------:R-:W-:Y:S02]  /*37dc0*/  IADD3 R4, R0.reuse, c[0x0][0x198], RZ ;  /* 0x0000660000047a10 */ /* 0x040fe40007ffe0ff */
[----:B------:R-:W-:Y:S02]  /*37dd0*/  LEA.HI.X.SX32 R23, R0, R2, 0x1, P6 ;  /* 0x0000000200177211 */ /* 0x000fe400030f0eff */
[C---:B------:R-:W-:Y:S02]  /*37de0*/  LEA R20, P6, R4.reuse, R3, 0x1 ;  /* 0x0000000304147211 */ /* 0x040fe400078c08ff */
[----:B------:R-:W-:-:S02]  /*37df0*/  IADD3 R0, R4, c[0x0][0x198], RZ ;  /* 0x0000660004007a10 */ /* 0x000fc40007ffe0ff */
[C---:B------:R-:W-:Y:S01]  /*37e00*/  IADD3 R12, R11.reuse, 0x122, RZ ;  /* 0x000001220b0c7810 */ /* 0x040fe20007ffe0ff */
[----:B------:R0:W-:Y:S01]  /*37e10*/  @P4 STG.E.U16 [R22.64], R8 ;  /* 0x0000000816004986 */ /* 0x0001e2000c101504 */
[----:B------:R-:W-:Y:S02]  /*37e20*/  LEA.HI.X.SX32 R21, R4, R2, 0x1, P6 ;  /* 0x0000000204157211 */ /* 0x000fe400030f0eff */
[----:B------:R-:W-:Y:S02]  /*37e30*/  ISETP.LT.AND P1, PT, R12, c[0x0][0x17c], !P0 ;  /* 0x00005f000c007a0c */ /* 0x000fe40004721270 */
[C---:B------:R-:W-:Y:S02]  /*37e40*/  IADD3 R4, R0.reuse, c[0x0][0x198], RZ ;  /* 0x0000660000047a10 */ /* 0x040fe40007ffe0ff */
[----:B0-----:R-:W-:Y:S02]  /*37e50*/  IADD3 R8, R11, 0x125, RZ ;  /* 0x000001250b087810 */ /* 0x001fe40007ffe0ff */
[----:B------:R-:W-:-:S04]  /*37e60*/  LEA R22, P6, R0, R3, 0x1 ;  /* 0x0000000300167211 */ /* 0x000fc800078c08ff */
[----:B------:R-:W-:Y:S02]  /*37e70*/  LEA.HI.X.SX32 R23, R0, R2, 0x1, P6 ;  /* 0x0000000200177211 */ /* 0x000fe400030f0eff */
        /* <DEDUP_REMOVED lines=9> */
[----:B------:R-:W-:Y:S02]  /*37f10*/  LEA.HI.X.SX32 R21, R4, R2, 0x1, P6 ;  /* 0x0000000204157211 */ /* 0x000fe400030f0eff */
        /* <DEDUP_REMOVED lines=12> */
[----:B------:R-:W-:Y:S02]  /*37fe0*/  ISETP.LT.AND P2, PT, R12, c[0x0][0x17c], !P0 ;  /* 0x00005f000c007a0c */ /* 0x000fe40004741270 */
[C---:B------:R-:W-:Y:S02]  /*37ff0*/  IADD3 R4, R0.reuse, c[0x0][0x198], RZ ;  /* 0x0000660000047a10 */ /* 0x040fe40007ffe0ff */
[----:B0-----:R-:W-:Y:S02]  /*38000*/  IADD3 R8, R11, 0x129, RZ ;  /* 0x000001290b087810 */ /* 0x001fe40007ffe0ff */
[----:B------:R-:W-:-:S04]  /*38010*/  LEA R22, P6, R0, R3, 0x1 ;  /* 0x0000000300167211 */ /* 0x000fc800078c08ff */
[----:B------:R-:W-:Y:S02]  /*38020*/  LEA.HI.X.SX32 R23, R0, R2, 0x1, P6 ;  /* 0x0000000200177211 */ /* 0x000fe400030f0eff */
[----:B------:R-:W-:Y:S02]  /*38030*/  IADD3 R0, R4, c[0x0][0x198], RZ ;  /* 0x0000660004007a10 */ /* 0x000fe40007ffe0ff */
[----:B------:R-:W-:Y:S01]  /*38040*/  IADD3 R12, R11, 0x128, RZ ;  /* 0x000001280b0c7810 */ /* 0x000fe20007ffe0ff */
[----:B----4-:R0:W-:Y:S01]  /*38050*/  @P4 STG.E.U16 [R20.64], R25 ;  /* 0x0000001914004986 */ /* 0x0101e2000c101504 */
[----:B------:R-:W-:Y:S02]  /*38060*/  ISETP.LT.AND P4, PT, R8, c[0x0][0x17c], !P0 ;  /* 0x00005f0008007a0c */ /* 0x000fe40004781270 */
[----:B------:R-:W-:Y:S02]  /*38070*/  PRMT R8, R25, 0x7632, R8 ;  /* 0x0000763219087816 */ /* 0x000fe40000000008 */
[----:B0-----:R-:W-:-:S03]  /*38080*/  LEA R20, P6, R4, R3, 0x1 ;  /* 0x0000000304147211 */ /* 0x001fc600078c08ff */
[----:B------:R0:W-:Y:S01]  /*38090*/  @P3 STG.E.U16 [R22.64], R8 ;  /* 0x0000000816003986 */ /* 0x0001e2000c101504 */
[----:B------:R-:W-:Y:S02]  /*380a0*/  LEA.HI.X.SX32 R21, R4, R2, 0x1, P6 ;  /* 0x0000000204157211 */ /* 0x000fe400030f0eff */
[----:B------:R-:W-:Y:S02]  /*380b0*/  ISETP.LT.AND P5, PT, R12, c[0x0][0x17c], !P0 ;  /* 0x00005f000c007a0c */ /* 0x000fe400047a1270 */
[C---:B------:R-:W-:Y:S01]  /*380c0*/  IADD3 R12, R11.reuse, 0x12a, RZ ;  /* 0x0000012a0b0c7810 */ /* 0x040fe20007ffe0ff */
[----:B------:R-:W-:Y:S01]  /*380d0*/  @P2 STG.E.U16 [R20.64], R17 ;  /* 0x0000001114002986 */ /* 0x000fe2000c101504 */
[----:B0-----:R-:W-:Y:S02]  /*380e0*/  IADD3 R8, R11, 0x12b, RZ ;  /* 0x0000012b0b087810 */ /* 0x001fe40007ffe0ff */
[----:B------:R-:W-:Y:S02]  /*380f0*/  LEA R22, P6, R0, R3, 0x1 ;  /* 0x0000000300167211 */ /* 0x000fe400078c08ff */
[----:B------:R-:W-:-:S02]  /*38100*/  ISETP.LT.AND P2, PT, R8, c[0x0][0x17c], !P0 ;  /* 0x00005f0008007a0c */ /* 0x000fc40004741270 */
[----:B------:R-:W-:Y:S02]  /*38110*/  LEA.HI.X.SX32 R23, R0, R2, 0x1, P6 ;  /* 0x0000000200177211 */ /* 0x000fe400030f0eff */
[----:B------:R-:W-:Y:S02]  /*38120*/  PRMT R8, R17, 0x7632, R8 ;  /* 0x0000763211087816 */ /* 0x000fe40000000008 */
[----:B------:R-:W-:Y:S02]  /*38130*/  ISETP.LT.AND P3, PT, R12, c[0x0][0x17c], !P0 ;  /* 0x00005f000c007a0c */ /* 0x000fe40004761270 */
[----:B------:R-:W-:Y:S01]  /*38140*/  IADD3 R12, R11, 0x12c, RZ ;  /* 0x0000012c0b0c7810 */ /* 0x000fe20007ffe0ff */
[----:B------:R0:W-:Y:S04]  /*38150*/  @P1 STG.E.U16 [R22.64], R8 ;  /* 0x0000000816001986 */ /* 0x0001e8000c101504 */
[----:B------:R-:W3:Y:S04]  /*38160*/  LDL.LU R11, [R1+0x10a0] ;  /* 0x0010a000010b7983 */ /* 0x000ee80000300800 */
[----:B------:R-:W4:Y:S04]  /*38170*/  LDL.LU R25, [R1+0x204] ;  /* 0x0002040001197983 */ /* 0x000f280000300800 */
[----:B0-----:R-:W2:Y:S04]  /*38180*/  LDL.LU R23, [R1+0x284] ;  /* 0x0002840001177983 */ /* 0x001ea80000300800 */
[----:B------:R-:W3:Y:S01]  /*38190*/  LDL R22, [R1+0x454] ;  /* 0x0004540001167983 */ /* 0x000ee20000100800 */
[----:B------:R-:W-:-:S04]  /*381a0*/  IADD3 R4, R0, c[0x0][0x198], RZ ;  /* 0x0000660000047a10 */ /* 0x000fc80007ffe0ff */
[CC--:B------:R-:W-:Y:S02]  /*381b0*/  LEA R16, P6, R4.reuse, R3.reuse, 0x1 ;  /* 0x0000000304107211 */ /* 0x0c0fe400078c08ff */
[C---:B------:R-:W-:Y:S02]  /*381c0*/  IADD3 R0, R4.reuse, c[0x0][0x198], RZ ;  /* 0x0000660004007a10 */ /* 0x040fe40007ffe0ff */
[-C--:B------:R-:W-:Y:S02]  /*381d0*/  LEA.HI.X.SX32 R17, R4, R2.reuse, 0x1, P6 ;  /* 0x0000000204117211 */ /* 0x080fe400030f0eff */
[C---:B------:R-:W-:Y:S02]  /*381e0*/  LEA R20, P6, R0.reuse, R3, 0x1 ;  /* 0x0000000300147211 */ /* 0x040fe400078c08ff */
[C---:B------:R-:W-:Y:S02]  /*381f0*/  IADD3 R4, R0.reuse, c[0x0][0x198], RZ ;  /* 0x0000660000047a10 */ /* 0x040fe40007ffe0ff */
[----:B------:R-:W-:-:S02]  /*38200*/  LEA.HI.X.SX32 R21, R0, R2, 0x1, P6 ;  /* 0x0000000200157211 */ /* 0x000fc400030f0eff */
[----:B------:R-:W-:Y:S02]  /*38210*/  IADD3 R0, R4, c[0x0][0x198], RZ ;  /* 0x0000660004007a10 */ /* 0x000fe40007ffe0ff */
[----:B------:R-:W-:Y:S01]  /*38220*/  ISETP.LT.AND P1, PT, R12, c[0x0][0x17c], !P0 ;  /* 0x00005f000c007a0c */ /* 0x000fe20004721270 */
[----:B--2---:R0:W-:Y:S01]  /*38230*/  @P5 STG.E.U16 [R16.64], R23 ;  /* 0x0000001710005986 */ /* 0x0041e2000c101504 */
[----:B---3--:R-:W-:-:S04]  /*38240*/  IADD3 R8, R22, 0x12d, RZ ;  /* 0x0000012d16087810 */ /* 0x008fc80007ffe0ff */
        /* <DEDUP_REMOVED lines=8> */
[----:B------:R-:W-:Y:S02]  /*382d0*/  LEA R20, P6, R0, R3, 0x1 ;  /* 0x0000000300147211 */ /* 0x000fe400078c08ff */
[----:B------:R-:W-:Y:S02]  /*382e0*/  ISETP.LT.AND P3, PT, R8, c[0x0][0x17c], !P0 ;  /* 0x00005f0008007a0c */ /* 0x000fe40004761270 */
[----:B------:R-:W-:Y:S02]  /*382f0*/  PRMT R8, R24, 0x7632, R8 ;  /* 0x0000763218087816 */ /* 0x000fe40000000008 */
[----:B-1----:R-:W2:Y:S01]  /*38300*/  LDL.LU R24, [R1+0x294] ;  /* 0x0002940001187983 */ /* 0x002ea20000300800 */
[----:B------:R-:W-:-:S02]  /*38310*/  LEA.HI.X.SX32 R21, R0, R2, 0x1, P6 ;  /* 0x0000000200157211 */ /* 0x000fc400030f0eff */
[----:B------:R-:W-:-:S03]  /*38320*/  LEA R16, P6, R4, R3, 0x1 ;  /* 0x0000000304107211 */ /* 0x000fc600078c08ff */
[----:B------:R0:W-:Y:S01]  /*38330*/  @P2 STG.E.U16 [R20.64], R8 ;  /* 0x0000000814002986 */ /* 0x0001e2000c101504 */
[----:B------:R-:W-:-:S05]  /*38340*/  LEA.HI.X.SX32 R17, R4, R2, 0x1, P6 ;  /* 0x0000000204117211 */ /* 0x000fca00030f0eff */
[----:B----4-:R1:W-:Y:S01]  /*38350*/  @P1 STG.E.U16 [R16.64], R25 ;  /* 0x0000001910001986 */ /* 0x0103e2000c101504 */
[----:B0-----:R-:W-:-:S04]  /*38360*/  IADD3 R8, R22, 0x131, RZ ;  /* 0x0000013116087810 */ /* 0x001fc80007ffe0ff */
[----:B------:R-:W-:Y:S02]  /*38370*/  ISETP.LT.AND P1, PT, R8, c[0x0][0x17c], !P0 ;  /* 0x00005f0008007a0c */ /* 0x000fe40004721270 */
[----:B------:R-:W-:Y:S02]  /*38380*/  PRMT R8, R25, 0x7632, R8 ;  /* 0x0000763219087816 */ /* 0x000fe40000000008 */
[----:B-1----:R-:W3:Y:S01]  /*38390*/  LDL.LU R25, [R1+0x234] ;  /* 0x0002340001197983 */ /* 0x002ee20000300800 */
[----:B------:R-:W-:Y:S02]  /*383a0*/  IADD3 R0, R4, c[0x0][0x198], RZ ;  /* 0x0000660004007a10 */ /* 0x000fe40007ffe0ff */
[----:B------:R-:W-:Y:S01]  /*383b0*/  IADD3 R12, R22, 0x12e, RZ ;  /* 0x0000012e160c7810 */ /* 0x000fe20007ffe0ff */
[----:B------:R-:W4:Y:S01]  /*383c0*/  LDL.LU R23, [R1+0x274] ;  /* 0x0002740001177983 */ /* 0x000f220000300800 */
[----:B------:R-:W-:Y:S02]  /*383d0*/  LEA R20, P6, R0, R3, 0x1 ;  /* 0x0000000300147211 */ /* 0x000fe400078c08ff */
[----:B------:R-:W-:-:S02]  /*383e0*/  ISETP.LT.AND P4, PT, R12, c[0x0][0x17c], !P0 ;  /* 0x00005f000c007a0c */ /* 0x000fc40004781270 */
[C---:B------:R-:W-:Y:S02]  /*383f0*/  IADD3 R4, R0.reuse, c[0x0][0x198], RZ ;  /* 0x0000660000047a10 */ /* 0x040fe40007ffe0ff */
[-C--:B------:R-:W-:Y:S02]  /*38400*/  LEA.HI.X.SX32 R21, R0, R2.reuse, 0x1, P6 ;  /* 0x0000000200157211 */ /* 0x080fe400030f0eff */
[----:B------:R-:W-:Y:S02]  /*38410*/  LEA R16, P6, R4, R3, 0x1 ;  /* 0x0000000304107211 */ /* 0x000fe400078c08ff */
[----:B------:R-:W-:Y:S02]  /*38420*/  IADD3 R12, R22, 0x130, RZ ;  /* 0x00000130160c7810 */ /* 0x000fe40007ffe0ff */
[C---:B------:R-:W-:Y:S01]  /*38430*/  IADD3 R0, R4.reuse, c[0x0][0x198], RZ ;  /* 0x0000660004007a10 */ /* 0x040fe20007ffe0ff */
[----:B------:R0:W-:Y:S01]  /*38440*/  @P5 STG.E.U16 [R20.64], R8 ;  /* 0x0000000814005986 */ /* 0x0001e2000c101504 */
[----:B------:R-:W-:-:S02]  /*38450*/  LEA.HI.X.SX32 R17, R4, R2, 0x1, P6 ;  /* 0x0000000204117211 */ /* 0x000fc400030f0eff */
[----:B------:R-:W-:Y:S02]  /*38460*/  ISETP.LT.AND P2, PT, R12, c[0x0][0x17c], !P0 ;  /* 0x00005f000c007a0c */ /* 0x000fe40004741270 */
[----:B------:R-:W-:Y:S02]  /*38470*/  IADD3 R12, R22, 0x132, RZ ;  /* 0x00000132160c7810 */ /* 0x000fe40007ffe0ff */
[----:B------:R-:W-:Y:S01]  /*38480*/  IADD3 R4, R0, c[0x0][0x198], RZ ;  /* 0x0000660000047a10 */ /* 0x000fe20007ffe0ff */
[----:B------:R1:W-:Y:S01]  /*38490*/  @P4 STG.E.U16 [R16.64], R13 ;  /* 0x0000000d10004986 */ /* 0x0003e2000c101504 */
[----:B0-----:R-:W-:Y:S02]  /*384a0*/  IADD3 R8, R22, 0x133, RZ ;  /* 0x0000013316087810 */ /* 0x001fe40007ffe0ff */
[----:B------:R-:W-:Y:S02]  /*384b0*/  LEA R20, P6, R0, R3, 0x1 ;  /* 0x0000000300147211 */ /* 0x000fe400078c08ff */
[----:B------:R-:W-:-:S02]  /*384c0*/  ISETP.LT.AND P5, PT, R12, c[0x0][0x17c], !P0 ;  /* 0x00005f000c007a0c */ /* 0x000fc400047a1270 */
[----:B------:R-:W-:Y:S02]  /*384d0*/  ISETP.LT.AND P4, PT, R8, c[0x0][0x17c], !P0 ;  /* 0x00005f0008007a0c */ /* 0x000fe40004781270 */
[-C--:B------:R-:W-:Y:S02]  /*384e0*/  LEA.HI.X.SX32 R21, R0, R2.reuse, 0x1, P6 ;  /* 0x0000000200157211 */ /* 0x080fe400030f0eff */
[----:B------:R-:W-:Y:S02]  /*384f0*/  PRMT R8, R13, 0x7632, R8 ;  /* 0x000076320d087816 */ /* 0x000fe40000000008 */
[----:B------:R-:W-:Y:S02]  /*38500*/  LEA R12, P6, R4, R3, 0x1 ;  /* 0x00000003040c7211 */ /* 0x000fe400078c08ff */
[----:B-1----:R-:W-:Y:S01]  /*38510*/  IADD3 R16, R22, 0x134, RZ ;  /* 0x0000013416107810 */ /* 0x002fe20007ffe0ff */
[----:B------:R0:W-:Y:S01]  /*38520*/  @P3 STG.E.U16 [R20.64], R8 ;  /* 0x0000000814003986 */ /* 0x0001e2000c101504 */
[----:B------:R-:W-:-:S02]  /*38530*/  LEA.HI.X.SX32 R13, R4, R2, 0x1, P6 ;  /* 0x00000002040d7211 */ /* 0x000fc400030f0eff */
[----:B------:R-:W-:Y:S02]  /*38540*/  IADD3 R0, R4, c[0x0][0x198], RZ ;  /* 0x0000660004007a10 */ /* 0x000fe40007ffe0ff */
[----:B------:R-:W-:Y:S02]  /*38550*/  ISETP.LT.AND P3, PT, R16, c[0x0][0x17c], !P0 ;  /* 0x00005f0010007a0c */ /* 0x000fe40004761270 */
[----:B------:R-:W-:Y:S02]  /*38560*/  LEA R16, P6, R0, R3, 0x1 ;  /* 0x0000000300107211 */ /* 0x000fe400078c08ff */
[----:B0-----:R-:W-:Y:S02]  /*38570*/  IADD3 R8, R22, 0x135, RZ ;  /* 0x0000013516087810 */ /* 0x001fe40007ffe0ff */
[C---:B------:R-:W-:Y:S02]  /*38580*/  IADD3 R4, R0.reuse, c[0x0][0x198], RZ ;  /* 0x0000660000047a10 */ /* 0x040fe40007ffe0ff */
[----:B------:R-:W-:Y:S01]  /*38590*/  LEA.HI.X.SX32 R17, R0, R2, 0x1, P6 ;  /* 0x0000000200117211 */ /* 0x000fe200030f0eff */
[----:B--2---:R0:W-:Y:S01]  /*385a0*/  @P2 STG.E.U16 [R12.64], R24 ;  /* 0x000000180c002986 */ /* 0x0041e2000c101504 */
[----:B------:R-:W-:-:S02]  /*385b0*/  ISETP.LT.AND P2, PT, R8, c[0x0][0x17c], !P0 ;  /* 0x00005f0008007a0c */ /* 0x000fc40004741270 */
[----:B------:R-:W-:Y:S02]  /*385c0*/  PRMT R8, R24, 0x7632, R8 ;  /* 0x0000763218087816 */ /* 0x000fe40000000008 */
[----:B0-----:R-:W2:Y:S01]  /*385d0*/  LDL.LU R24, [R1+0x224] ;  /* 0x0002240001187983 */ /* 0x001ea20000300800 */
[----:B------:R-:W-:-:S03]  /*385e0*/  LEA R12, P6, R4, R3, 0x1 ;  /* 0x00000003040c7211 */ /* 0x000fc600078c08ff */
[----:B------:R0:W-:Y:S01]  /*385f0*/  @P1 STG.E.U16 [R16.64], R8 ;  /* 0x0000000810001986 */ /* 0x0001e2000c101504 */
[----:B------:R-:W-:Y:S02]  /*38600*/  LEA.HI.X.SX32 R13, R4, R2, 0x1, P6 ;  /* 0x00000002040d7211 */ /* 0x000fe400030f0eff */
[----:B0-----:R-:W-:-:S03]  /*38610*/  IADD3 R8, R22, 0x137, RZ ;  /* 0x0000013716087810 */ /* 0x001fc60007ffe0ff */
[----:B---3--:R0:W-:Y:S01]  /*38620*/  @P5 STG.E.U16 [R12.64], R25 ;  /* 0x000000190c005986 */ /* 0x0081e2000c101504 */
[----:B------:R-:W-:Y:S02]  /*38630*/  ISETP.LT.AND P5, PT, R8, c[0x0][0x17c], !P0 ;  /* 0x00005f0008007a0c */ /* 0x000fe400047a1270 */
[----:B------:R-:W-:Y:S02]  /*38640*/  PRMT R8, R25, 0x7632, R8 ;  /* 0x0000763219087816 */ /* 0x000fe40000000008 */
[----:B0-----:R-:W3:Y:S01]  /*38650*/  LDL.LU R25, [R1+0x2a4] ;  /* 0x0002a40001197983 */ /* 0x001ee20000300800 */
[----:B------:R-:W-:-:S04]  /*38660*/  IADD3 R0, R4, c[0x0][0x198], RZ ;  /* 0x0000660004007a10 */ /* 0x000fc80007ffe0ff */
[CC--:B------:R-:W-:Y:S02]  /*38670*/  LEA R16, P6, R0.reuse, R3.reuse, 0x1 ;  /* 0x0000000300107211 */ /* 0x0c0fe400078c08ff */
[C---:B------:R-:W-:Y:S02]  /*38680*/  IADD3 R4, R0.reuse, c[0x0][0x198], RZ ;  /* 0x0000660000047a10 */ /* 0x040fe40007ffe0ff */
[-C--:B------:R-:W-:Y:S02]  /*38690*/  LEA.HI.X.SX32 R17, R0, R2.reuse, 0x1, P6 ;  /* 0x0000000200117211 */ /* 0x080fe400030f0eff */
[C---:B------:R-:W-:Y:S02]  /*386a0*/  LEA R12, P6, R4.reuse, R3, 0x1 ;  /* 0x00000003040c7211 */ /* 0x040fe400078c08ff */
[----:B------:R-:W-:Y:S02]  /*386b0*/  IADD3 R0, R4, c[0x0][0x198], RZ ;  /* 0x0000660004007a10 */ /* 0x000fe40007ffe0ff */
[----:B------:R-:W-:Y:S01]  /*386c0*/  IADD3 R20, R22, 0x136, RZ ;  /* 0x0000013616147810 */ /* 0x000fe20007ffe0ff */
[----:B------:R0:W-:Y:S01]  /*386d0*/  @P4 STG.E.U16 [R16.64], R8 ;  /* 0x0000000810004986 */ /* 0x0001e2000c101504 */
[----:B------:R-:W-:-:S02]  /*386e0*/  LEA.HI.X.SX32 R13, R4, R2, 0x1, P6 ;  /* 0x00000002040d7211 */ /* 0x000fc400030f0eff */
[----:B------:R-:W-:Y:S02]  /*386f0*/  ISETP.LT.AND P1, PT, R20, c[0x0][0x17c], !P0 ;  /* 0x00005f0014007a0c */ /* 0x000fe40004721270 */
[----:B------:R-:W-:Y:S01]  /*38700*/  IADD3 R4, R0, c[0x0][0x198], RZ ;  /* 0x0000660000047a10 */ /* 0x000fe20007ffe0ff */
[----:B------:R1:W-:Y:S01]  /*38710*/  @P3 STG.E.U16 [R12.64], R9 ;  /* 0x000000090c003986 */ /* 0x0003e2000c101504 */
[----:B0-----:R-:W-:Y:S02]  /*38720*/  IADD3 R8, R22, 0x139, RZ ;  /* 0x0000013916087810 */ /* 0x001fe40007ffe0ff */
[----:B------:R-:W-:Y:S02]  /*38730*/  LEA R16, P6, R0, R3, 0x1 ;  /* 0x0000000300107211 */ /* 0x000fe400078c08ff */
[----:B------:R-:W-:Y:S02]  /*38740*/  ISETP.LT.AND P3, PT, R8, c[0x0][0x17c], !P0 ;  /* 0x00005f0008007a0c */ /* 0x000fe40004761270 */
[----:B------:R-:W-:-:S02]  /*38750*/  LEA.HI.X.SX32 R17, R0, R2, 0x1, P6 ;  /* 0x0000000200117211 */ /* 0x000fc400030f0eff */
[C---:B------:R-:W-:Y:S02]  /*38760*/  LEA R8, P6, R4.reuse, R3, 0x1 ;  /* 0x0000000304087211 */ /* 0x040fe400078c08ff */
[----:B-1----:R-:W-:Y:S02]  /*38770*/  PRMT R12, R9, 0x7632, R12 ;  /* 0x00007632090c7816 */ /* 0x002fe4000000000c */
[C---:B------:R-:W-:Y:S02]  /*38780*/  LEA.HI.X.SX32 R9, R4.reuse, R2, 0x1, P6 ;  /* 0x0000000204097211 */ /* 0x040fe400030f0eff */
[----:B------:R-:W-:Y:S02]  /*38790*/  IADD3 R0, R4, c[0x0][0x198], RZ ;  /* 0x0000660004007a10 */ /* 0x000fe40007ffe0ff */
[C---:B------:R-:W-:Y:S01]  /*387a0*/  IADD3 R20, R22.reuse, 0x138, RZ ;  /* 0x0000013816147810 */ /* 0x040fe20007ffe0ff */
[----:B------:R0:W-:Y:S01]  /*387b0*/  @P2 STG.E.U16 [R16.64], R12 ;  /* 0x0000000c10002986 */ /* 0x0001e2000c101504 */
[----:B------:R-:W-:-:S02]  /*387c0*/  IADD3 R13, R22, 0x13a, RZ ;  /* 0x0000013a160d7810 */ /* 0x000fc40007ffe0ff */
[----:B------:R-:W-:Y:S01]  /*387d0*/  IADD3 R4, R22, 0x13b, RZ ;  /* 0x0000013b16047810 */ /* 0x000fe20007ffe0ff */
[----:B------:R1:W-:Y:S01]  /*387e0*/  @P1 STG.E.U16 [R8.64], R5 ;  /* 0x0000000508001986 */ /* 0x0003e2000c101504 */
[----:B------:R-:W-:Y:S02]  /*387f0*/  ISETP.LT.AND P4, PT, R20, c[0x0][0x17c], !P0 ;  /* 0x00005f0014007a0c */ /* 0x000fe40004781270 */
[----:B------:R-:W-:Y:S02]  /*38800*/  ISETP.LT.AND P2, PT, R13, c[0x0][0x17c], !P0 ;  /* 0x00005f000d007a0c */ /* 0x000fe40004741270 */
[C---:B0-----:R-:W-:Y:S02]  /*38810*/  LEA R12, P6, R0.reuse, R3, 0x1 ;  /* 0x00000003000c7211 */ /* 0x041fe400078c08ff */
[----:B-1----:R-:W-:Y:S02]  /*38820*/  IADD3 R8, R0, c[0x0][0x198], RZ ;  /* 0x0000660000087a10 */ /* 0x002fe40007ffe0ff */
[----:B------:R-:W-:-:S02]  /*38830*/  ISETP.LT.AND P1, PT, R4, c[0x0][0x17c], !P0 ;  /* 0x00005f0004007a0c */ /* 0x000fc40004721270 */
[-C--:B------:R-:W-:Y:S02]  /*38840*/  LEA.HI.X.SX32 R13, R0, R2.reuse, 0x1, P6 ;  /* 0x00000002000d7211 */ /* 0x080fe400030f0eff */
[CC--:B------:R-:W-:Y:S02]  /*38850*/  LEA R4, P6, R8.reuse, R3.reuse, 0x1 ;  /* 0x0000000308047211 */ /* 0x0c0fe400078c08ff */
[----:B------:R-:W-:Y:S02]  /*38860*/  PRMT R9, R5, 0x7632, R9 ;  /* 0x0000763205097816 */ /* 0x000fe40000000009 */
[C---:B------:R-:W-:Y:S02]  /*38870*/  LEA.HI.X.SX32 R5, R8.reuse, R2, 0x1, P6 ;  /* 0x0000000208057211 */ /* 0x040fe400030f0eff */
[----:B------:R-:W-:Y:S01]  /*38880*/  IADD3 R0, R8, c[0x0][0x198], RZ ;  /* 0x0000660008007a10 */ /* 0x000fe20007ffe0ff */
[----:B------:R0:W-:Y:S03]  /*38890*/  @P5 STG.E.U16 [R12.64], R9 ;  /* 0x000000090c005986 */ /* 0x0001e6000c101504 */
[----:B------:R-:W-:Y:S01]  /*388a0*/  LEA R8, P6, R0, R3, 0x1 ;  /* 0x0000000300087211 */ /* 0x000fe200078c08ff */
[----:B----4-:R1:W-:Y:S01]  /*388b0*/  @P4 STG.E.U16 [R4.64], R23 ;  /* 0x0000001704004986 */ /* 0x0103e2000c101504 */
[----:B0-----:R-:W-:-:S02]  /*388c0*/  IADD3 R9, R22, 0x13d, RZ ;  /* 0x0000013d16097810 */ /* 0x001fc40007ffe0ff */
[C---:B-1----:R-:W-:Y:S02]  /*388d0*/  IADD3 R5, R0.reuse, c[0x0][0x198], RZ ;  /* 0x0000660000057a10 */ /* 0x042fe40007ffe0ff */
[----:B------:R-:W-:Y:S02]  /*388e0*/  ISETP.LT.AND P4, PT, R9, c[0x0][0x17c], !P0 ;  /* 0x00005f0009007a0c */ /* 0x000fe40004781270 */
[-C--:B------:R-:W-:Y:S02]  /*388f0*/  LEA.HI.X.SX32 R9, R0, R2.reuse, 0x1, P6 ;  /* 0x0000000200097211 */ /* 0x080fe400030f0eff */
[----:B------:R-:W-:Y:S02]  /*38900*/  LEA R4, P6, R5, R3, 0x1 ;  /* 0x0000000305047211 */ /* 0x000fe400078c08ff */
[----:B------:R-:W-:Y:S02]  /*38910*/  PRMT R12, R23, 0x7632, R12 ;  /* 0x00007632170c7816 */ /* 0x000fe4000000000c */
[C---:B------:R-:W-:Y:S01]  /*38920*/  IADD3 R0, R5.reuse, c[0x0][0x198], RZ ;  /* 0x0000660005007a10 */ /* 0x040fe20007ffe0ff */
[----:B------:R-:W4:Y:S01]  /*38930*/  LDL.LU R23, [R1+0x248] ;  /* 0x0002480001177983 */ /* 0x000f220000300800 */
[----:B------:R-:W-:-:S02]  /*38940*/  LEA.HI.X.SX32 R5, R5, R2, 0x1, P6 ;  /* 0x0000000205057211 */ /* 0x000fc400030f0eff */
[----:B------:R-:W-:Y:S01]  /*38950*/  IADD3 R16, R22, 0x13c, RZ ;  /* 0x0000013c16107810 */ /* 0x000fe20007ffe0ff */
[----:B------:R0:W-:Y:S03]  /*38960*/  @P3 STG.E.U16 [R8.64], R12 ;  /* 0x0000000c08003986 */ /* 0x0001e6000c101504 */
[----:B------:R-:W-:Y:S02]  /*38970*/  ISETP.LT.AND P5, PT, R16, c[0x0][0x17c], !P0 ;  /* 0x00005f0010007a0c */ /* 0x000fe400047a1270 */
[----:B0-----:R-:W-:Y:S02]  /*38980*/  IADD3 R9, R22, 0x13f, RZ ;  /* 0x0000013f16097810 */ /* 0x001fe40007ffe0ff */
[----:B------:R-:W-:Y:S02]  /*38990*/  LEA R8, P6, R0, R3, 0x1 ;  /* 0x0000000300087211 */ /* 0x000fe400078c08ff */
[----:B------:R-:W-:-:S04]  /*389a0*/  IADD3 R13, R22, 0x13e, RZ ;  /* 0x0000013e160d7810 */ /* 0x000fc80007ffe0ff */
[----:B------:R-:W-:Y:S01]  /*389b0*/  ISETP.LT.AND P3, PT, R13, c[0x0][0x17c], !P0 ;  /* 0x00005f000d007a0c */ /* 0x000fe20004761270 */
[----:B--2---:R0:W-:Y:S01]  /*389c0*/  @P2 STG.E.U16 [R4.64], R24 ;  /* 0x0000001804002986 */ /* 0x0041e2000c101504 */
[----:B------:R-:W-:Y:S02]  /*389d0*/  ISETP.LT.AND P2, PT, R9, c[0x0][0x17c], !P0 ;  /* 0x00005f0009007a0c */ /* 0x000fe40004741270 */
[----:B------:R-:W-:Y:S02]  /*389e0*/  LEA.HI.X.SX32 R9, R0, R2, 0x1, P6 ;  /* 0x0000000200097211 */ /* 0x000fe400030f0eff */
[----:B------:R-:W-:Y:S02]  /*389f0*/  PRMT R12, R24, 0x7632, R12 ;  /* 0x00007632180c7816 */ /* 0x000fe4000000000c */
[----:B0-----:R-:W-:Y:S01]  /*38a00*/  IADD3 R5, R0, c[0x0][0x198], RZ ;  /* 0x0000660000057a10 */ /* 0x001fe20007ffe0ff */
[----:B------:R-:W2:Y:S03]  /*38a10*/  LDL.LU R24, [R1+0x258] ;  /* 0x0002580001187983 */ /* 0x000ea60000300800 */
[----:B------:R-:W-:-:S02]  /*38a20*/  LEA R4, P6, R5, R3, 0x1 ;  /* 0x0000000305047211 */ /* 0x000fc400078c08ff */
[C---:B------:R-:W-:Y:S02]  /*38a30*/  IADD3 R0, R5.reuse, c[0x0][0x198], RZ ;  /* 0x0000660005007a10 */ /* 0x040fe40007ffe0ff */
[----:B------:R-:W-:Y:S01]  /*38a40*/  LEA.HI.X.SX32 R5, R5, R2, 0x1, P6 ;  /* 0x0000000205057211 */ /* 0x000fe200030f0eff */
[----:B------:R0:W-:Y:S04]  /*38a50*/  @P1 STG.E.U16 [R8.64], R12 ;  /* 0x0000000c08001986 */ /* 0x0001e8000c101504 */
[----:B---3--:R1:W-:Y:S01]  /*38a60*/  @P5 STG.E.U16 [R4.64], R25 ;  /* 0x0000001904005986 */ /* 0x0083e2000c101504 */
[----:B0-----:R-:W-:Y:S02]  /*38a70*/  IADD3 R9, R22, 0x141, RZ ;  /* 0x0000014116097810 */ /* 0x001fe40007ffe0ff */
[----:B------:R-:W-:-:S02]  /*38a80*/  LEA R8, P6, R0, R3, 0x1 ;  /* 0x0000000300087211 */ /* 0x000fc400078c08ff */
[----:B------:R-:W-:Y:S02]  /*38a90*/  ISETP.LT.AND P5, PT, R9, c[0x0][0x17c], !P0 ;  /* 0x00005f0009007a0c */ /* 0x000fe400047a1270 */
[C---:B-1----:R-:W-:Y:S02]  /*38aa0*/  IADD3 R5, R0.reuse, c[0x0][0x198], RZ ;  /* 0x0000660000057a10 */ /* 0x042fe40007ffe0ff */
[----:B------:R-:W-:Y:S02]  /*38ab0*/  LEA.HI.X.SX32 R9, R0, R2, 0x1, P6 ;  /* 0x0000000200097211 */ /* 0x000fe400030f0eff */
[----:B------:R-:W-:Y:S02]  /*38ac0*/  LEA R4, P6, R5, R3, 0x1 ;  /* 0x0000000305047211 */ /* 0x000fe400078c08ff */
[----:B------:R-:W-:Y:S02]  /*38ad0*/  PRMT R12, R25, 0x7632, R12 ;  /* 0x00007632190c7816 */ /* 0x000fe4000000000c */
[----:B------:R-:W-:-:S02]  /*38ae0*/  IADD3 R0, R5, c[0x0][0x198], RZ ;  /* 0x0000660005007a10 */ /* 0x000fc40007ffe0ff */
[----:B------:R-:W-:Y:S01]  /*38af0*/  LEA.HI.X.SX32 R5, R5, R2, 0x1, P6 ;  /* 0x0000000205057211 */ /* 0x000fe200030f0eff */
[----:B------:R0:W-:Y:S04]  /*38b00*/  @P4 STG.E.U16 [R8.64], R12 ;  /* 0x0000000c08004986 */ /* 0x0001e8000c101504 */
[----:B------:R1:W-:Y:S01]  /*38b10*/  @P3 STG.E.U16 [R4.64], R28 ;  /* 0x0000001c04003986 */ /* 0x0003e2000c101504 */
[----:B0-----:R-:W-:-:S03]  /*38b20*/  PRMT R12, R28, 0x7632, R12 ;  /* 0x000076321c0c7816 */ /* 0x001fc6000000000c */
[----:B-1----:R-:W3:Y:S04]  /*38b30*/  LDL.LU R28, [R1+0x109c] ;  /* 0x00109c00011c7983 */ /* 0x002ee80000300800 */
[----:B------:R-:W3:Y:S01]  /*38b40*/  LDL.LU R25, [R1+0x218] ;  /* 0x0002180001197983 */ /* 0x000ee20000300800 */
[C---:B------:R-:W-:Y:S02]  /*38b50*/  IADD3 R13, R22.reuse, 0x140, RZ ;  /* 0x00000140160d7810 */ /* 0x040fe40007ffe0ff */
[----:B------:R-:W-:Y:S02]  /*38b60*/  IADD3 R9, R22, 0x143, RZ ;  /* 0x0000014316097810 */ /* 0x000fe40007ffe0ff */
[----:B------:R-:W-:Y:S02]  /*38b70*/  LEA R8, P6, R0, R3, 0x1 ;  /* 0x0000000300087211 */ /* 0x000fe400078c08ff */
[----:B------:R-:W-:-:S02]  /*38b80*/  ISETP.LT.AND P1, PT, R13, c[0x0][0x17c], !P0 ;  /* 0x00005f000d007a0c */ /* 0x000fc40004721270 */
[C---:B------:R-:W-:Y:S02]  /*38b90*/  IADD3 R5, R0.reuse, c[0x0][0x198], RZ ;  /* 0x0000660000057a10 */ /* 0x040fe40007ffe0ff */
[----:B------:R-:W-:Y:S02]  /*38ba0*/  ISETP.LT.AND P3, PT, R9, c[0x0][0x17c], !P0 ;  /* 0x00005f0009007a0c */ /* 0x000fe40004761270 */
[-C--:B------:R-:W-:Y:S02]  /*38bb0*/  LEA.HI.X.SX32 R9, R0, R2.reuse, 0x1, P6 ;  /* 0x0000000200097211 */ /* 0x080fe400030f0eff */
[C---:B------:R-:W-:Y:S02]  /*38bc0*/  LEA R4, P6, R5.reuse, R3, 0x1 ;  /* 0x0000000305047211 */ /* 0x040fe400078c08ff */
[C---:B------:R-:W-:Y:S02]  /*38bd0*/  IADD3 R0, R5.reuse, c[0x0][0x198], RZ ;  /* 0x0000660005007a10 */ /* 0x040fe40007ffe0ff */
[----:B------:R-:W-:Y:S01]  /*38be0*/  LEA.HI.X.SX32 R5, R5, R2, 0x1, P6 ;  /* 0x0000000205057211 */ /* 0x000fe200030f0eff */
[----:B------:R0:W-:Y:S01]  /*38bf0*/  @P2 STG.E.U16 [R8.64], R12 ;  /* 0x0000000c08002986 */ /* 0x0001e2000c101504 */
[----:B------:R-:W-:-:S04]  /*38c00*/  IADD3 R13, R22, 0x142, RZ ;  /* 0x00000142160d7810 */ /* 0x000fc80007ffe0ff */
[----:B------:R-:W-:Y:S02]  /*38c10*/  ISETP.LT.AND P4, PT, R13, c[0x0][0x17c], !P0 ;  /* 0x00005f000d007a0c */ /* 0x000fe40004781270 */
[----:B0-----:R-:W-:Y:S02]  /*38c20*/  IADD3 R9, R22, 0x145, RZ ;  /* 0x0000014516097810 */ /* 0x001fe40007ffe0ff */
[----:B------:R-:W-:Y:S02]  /*38c30*/  LEA R8, P6, R0, R3, 0x1 ;  /* 0x0000000300087211 */ /* 0x000fe400078c08ff */
[----:B------:R-:W-:-:S04]  /*38c40*/  IADD3 R13, R22, 0x144, RZ ;  /* 0x00000144160d7810 */ /* 0x000fc80007ffe0ff */
[----:B------:R-:W-:Y:S01]  /*38c50*/  ISETP.LT.AND P2, PT, R13, c[0x0][0x17c], !P0 ;  /* 0x00005f000d007a0c */ /* 0x000fe20004741270 */
[----:B----4-:R0:W-:Y:S01]  /*38c60*/  @P1 STG.E.U16 [R4.64], R23 ;  /* 0x0000001704001986 */ /* 0x0101e2000c101504 */
[----:B------:R-:W-:Y:S02]  /*38c70*/  PRMT R12, R23, 0x7632, R12 ;  /* 0x00007632170c7816 */ /* 0x000fe4000000000c */
[----:B------:R-:W-:Y:S02]  /*38c80*/  ISETP.LT.AND P1, PT, R9, c[0x0][0x17c], !P0 ;  /* 0x00005f0009007a0c */ /* 0x000fe40004721270 */
[C---:B------:R-:W-:Y:S02]  /*38c90*/  LEA.HI.X.SX32 R9, R0.reuse, R2, 0x1, P6 ;  /* 0x0000000200097211 */ /* 0x040fe400030f0eff */
[----:B0-----:R-:W-:Y:S01]  /*38ca0*/  IADD3 R5, R0, c[0x0][0x198], RZ ;  /* 0x0000660000057a10 */ /* 0x001fe20007ffe0ff */
[----:B------:R-:W4:Y:S03]  /*38cb0*/  LDL.LU R23, [R1+0x288] ;  /* 0x0002880001177983 */ /* 0x000f260000300800 */
[----:B------:R-:W-:-:S02]  /*38cc0*/  LEA R4, P6, R5, R3, 0x1 ;  /* 0x0000000305047211 */ /* 0x000fc400078c08ff */
[C---:B------:R-:W-:Y:S02]  /*38cd0*/  IADD3 R0, R5.reuse, c[0x0][0x198], RZ ;  /* 0x0000660005007a10 */ /* 0x040fe40007ffe0ff */
[----:B------:R-:W-:Y:S01]  /*38ce0*/  LEA.HI.X.SX32 R5, R5, R2, 0x1, P6 ;  /* 0x0000000205057211 */ /* 0x000fe200030f0eff */
[----:B------:R0:W-:Y:S02]  /*38cf0*/  @P5 STG.E.U16 [R8.64], R12 ;  /* 0x0000000c08005986 */ /* 0x0001e4000c101504 */
[----:B0-----:R-:W-:Y:S02]  /*38d00*/  IADD3 R9, R22, 0x147, RZ ;  /* 0x0000014716097810 */ /* 0x001fe40007ffe0ff */
[----:B------:R-:W-:Y:S01]  /*38d10*/  LEA R8, P6, R0, R3, 0x1 ;  /* 0x0000000300087211 */ /* 0x000fe200078c08ff */
[----:B--2---:R0:W-:Y:S01]  /*38d20*/  @P4 STG.E.U16 [R4.64], R24 ;  /* 0x0000001804004986 */ /* 0x0041e2000c101504 */
[----:B------:R-:W-:Y:S02]  /*38d30*/  PRMT R12, R24, 0x7632, R12 ;  /* 0x00007632180c7816 */ /* 0x000fe4000000000c */
[----:B------:R-:W-:-:S02]  /*38d40*/  ISETP.LT.AND P4, PT, R9, c[0x0][0x17c], !P0 ;  /* 0x00005f0009007a0c */ /* 0x000fc40004781270 */
[CC--:B------:R-:W-:Y:S02]  /*38d50*/  LEA.HI.X.SX32 R9, R0.reuse, R2.reuse, 0x1, P6 ;  /* 0x0000000200097211 */ /* 0x0c0fe400030f0eff */
[----:B0-----:R-:W-:Y:S01]  /*38d60*/  IADD3 R5, R0, c[0x0][0x198], RZ ;  /* 0x0000660000057a10 */ /* 0x001fe20007ffe0ff */
[----:B------:R-:W2:Y:S03]  /*38d70*/  LDL.LU R24, [R1+0x268] ;  /* 0x0002680001187983 */ /* 0x000ea60000300800 */
[C---:B------:R-:W-:Y:S02]  /*38d80*/  LEA R4, P6, R5.reuse, R3, 0x1 ;  /* 0x0000000305047211 */ /* 0x040fe400078c08ff */
[C---:B------:R-:W-:Y:S02]  /*38d90*/  IADD3 R0, R5.reuse, c[0x0][0x198], RZ ;  /* 0x0000660005007a10 */ /* 0x040fe40007ffe0ff */
[----:B------:R-:W-:Y:S01]  /*38da0*/  LEA.HI.X.SX32 R5, R5, R2, 0x1, P6 ;  /* 0x0000000205057211 */ /* 0x000fe200030f0eff */
[----:B------:R0:W-:Y:S04]  /*38db0*/  @P3 STG.E.U16 [R8.64], R12 ;  /* 0x0000000c08003986 */ /* 0x0001e8000c101504 */
[----:B---3--:R1:W-:Y:S01]  /*38dc0*/  @P2 STG.E.U16 [R4.64], R25 ;  /* 0x0000001904002986 */ /* 0x0083e2000c101504 */
[----:B0-----:R-:W-:-:S03]  /*38dd0*/  PRMT R12, R25, 0x7632, R12 ;  /* 0x00007632190c7816 */ /* 0x001fc6000000000c */
[----:B-1----:R-:W3:Y:S01]  /*38de0*/  LDL.LU R25, [R1+0x208] ;  /* 0x0002080001197983 */ /* 0x002ee20000300800 */
[C---:B------:R-:W-:Y:S02]  /*38df0*/  IADD3 R13, R22.reuse, 0x146, RZ ;  /* 0x00000146160d7810 */ /* 0x040fe40007ffe0ff */
[----:B------:R-:W-:Y:S02]  /*38e00*/  IADD3 R9, R22, 0x149, RZ ;  /* 0x0000014916097810 */ /* 0x000fe40007ffe0ff */
[C---:B------:R-:W-:Y:S02]  /*38e10*/  LEA R8, P6, R0.reuse, R3, 0x1 ;  /* 0x0000000300087211 */ /* 0x040fe400078c08ff */
[----:B------:R-:W-:Y:S02]  /*38e20*/  ISETP.LT.AND P5, PT, R13, c[0x0][0x17c], !P0 ;  /* 0x00005f000d007a0c */ /* 0x000fe400047a1270 */
[----:B------:R-:W-:Y:S02]  /*38e30*/  IADD3 R5, R0, c[0x0][0x198], RZ ;  /* 0x0000660000057a10 */ /* 0x000fe40007ffe0ff */
[----:B------:R-:W-:-:S02]  /*38e40*/  ISETP.LT.AND P2, PT, R9, c[0x0][0x17c], !P0 ;  /* 0x00005f0009007a0c */ /* 0x000fc40004741270 */
[-C--:B------:R-:W-:Y:S02]  /*38e50*/  LEA.HI.X.SX32 R9, R0, R2.reuse, 0x1, P6 ;  /* 0x0000000200097211 */ /* 0x080fe400030f0eff */
[C---:B------:R-:W-:Y:S02]  /*38e60*/  LEA R4, P6, R5.reuse, R3, 0x1 ;  /* 0x0000000305047211 */ /* 0x040fe400078c08ff */
[C---:B------:R-:W-:Y:S02]  /*38e70*/  IADD3 R0, R5.reuse, c[0x0][0x198], RZ ;  /* 0x0000660005007a10 */ /* 0x040fe40007ffe0ff */
[----:B------:R-:W-:Y:S01]  /*38e80*/  LEA.HI.X.SX32 R5, R5, R2, 0x1, P6 ;  /* 0x0000000205057211 */ /* 0x000fe200030f0eff */
[----:B------:R0:W-:Y:S01]  /*38e90*/  @P1 STG.E.U16 [R8.64], R12 ;  /* 0x0000000c08001986 */ /* 0x0001e2000c101504 */
[----:B------:R-:W-:-:S03]  /*38ea0*/  IADD3 R13, R22, 0x148, RZ ;  /* 0x00000148160d7810 */ /* 0x000fc60007ffe0ff */
[----:B------:R1:W-:Y:S01]  /*38eb0*/  @P5 STG.E.U16 [R4.64], R18 ;  /* 0x0000001204005986 */ /* 0x0003e2000c101504 */
[----:B------:R-:W-:Y:S02]  /*38ec0*/  ISETP.LT.AND P3, PT, R13, c[0x0][0x17c], !P0 ;  /* 0x00005f000d007a0c */ /* 0x000fe40004761270 */
[----:B0-----:R-:W-:Y:S02]  /*38ed0*/  IADD3 R9, R22, 0x14b, RZ ;  /* 0x0000014b16097810 */ /* 0x001fe40007ffe0ff */
[C---:B------:R-:W-:Y:S02]  /*38ee0*/  LEA R8, P6, R0.reuse, R3, 0x1 ;  /* 0x0000000300087211 */ /* 0x040fe400078c08ff */
[C---:B-1----:R-:W-:Y:S02]  /*38ef0*/  IADD3 R5, R0.reuse, c[0x0][0x198], RZ ;  /* 0x0000660000057a10 */ /* 0x042fe40007ffe0ff */
[----:B------:R-:W-:Y:S02]  /*38f00*/  ISETP.LT.AND P5, PT, R9, c[0x0][0x17c], !P0 ;  /* 0x00005f0009007a0c */ /* 0x000fe400047a1270 */
[----:B------:R-:W-:-:S02]  /*38f10*/  LEA.HI.X.SX32 R9, R0, R2, 0x1, P6 ;  /* 0x0000000200097211 */ /* 0x000fc400030f0eff */
[C---:B------:R-:W-:Y:S02]  /*38f20*/  LEA R4, P6, R5.reuse, R3, 0x1 ;  /* 0x0000000305047211 */ /* 0x040fe400078c08ff */
[----:B------:R-:W-:Y:S02]  /*38f30*/  PRMT R18, R18, 0x7632, R18 ;  /* 0x0000763212127816 */ /* 0x000fe40000000012 */
[C---:B------:R-:W-:Y:S02]  /*38f40*/  IADD3 R0, R5.reuse, c[0x0][0x198], RZ ;  /* 0x0000660005007a10 */ /* 0x040fe40007ffe0ff */
[----:B------:R-:W-:Y:S01]  /*38f50*/  LEA.HI.X.SX32 R5, R5, R2, 0x1, P6 ;  /* 0x0000000205057211 */ /* 0x000fe200030f0eff */
[----:B------:R0:W-:Y:S01]  /*38f60*/  @P4 STG.E.U16 [R8.64], R18 ;  /* 0x0000001208004986 */ /* 0x0001e2000c101504 */
[C---:B------:R-:W-:Y:S02]  /*38f70*/  IADD3 R13, R22.reuse, 0x14a, RZ ;  /* 0x0000014a160d7810 */ /* 0x040fe40007ffe0ff */
[----:B------:R-:W-:-:S02]  /*38f80*/  IADD3 R12, R22, 0x14c, RZ ;  /* 0x0000014c160c7810 */ /* 0x000fc40007ffe0ff */
[----:B------:R-:W-:Y:S01]  /*38f90*/  ISETP.LT.AND P1, PT, R13, c[0x0][0x17c], !P0 ;  /* 0x00005f000d007a0c */ /* 0x000fe20004721270 */
[----:B----4-:R1:W-:Y:S01]  /*38fa0*/  @P3 STG.E.U16 [R4.64], R23 ;  /* 0x0000001704003986 */ /* 0x0103e2000c101504 */
[----:B0-----:R-:W-:Y:S02]  /*38fb0*/  IADD3 R9, R22, 0x14d, RZ ;  /* 0x0000014d16097810 */ /* 0x001fe40007ffe0ff */
[C---:B------:R-:W-:Y:S02]  /*38fc0*/  LEA R8, P6, R0.reuse, R3, 0x1 ;  /* 0x0000000300087211 */ /* 0x040fe400078c08ff */
[----:B------:R-:W-:Y:S02]  /*38fd0*/  ISETP.LT.AND P3, PT, R9, c[0x0][0x17c], !P0 ;  /* 0x00005f0009007a0c */ /* 0x000fe40004761270 */
[C---:B------:R-:W-:Y:S02]  /*38fe0*/  LEA.HI.X.SX32 R9, R0.reuse, R2, 0x1, P6 ;  /* 0x0000000200097211 */ /* 0x040fe400030f0eff */
[----:B-1----:R-:W-:-:S02]  /*38ff0*/  IADD3 R5, R0, c[0x0][0x198], RZ ;  /* 0x0000660000057a10 */ /* 0x002fc40007ffe0ff */
[----:B------:R-:W-:Y:S02]  /*39000*/  ISETP.LT.AND P4, PT, R12, c[0x0][0x17c], !P0 ;  /* 0x00005f000c007a0c */ /* 0x000fe40004781270 */
[----:B------:R-:W-:Y:S02]  /*39010*/  LEA R4, P6, R5, R3, 0x1 ;  /* 0x0000000305047211 */ /* 0x000fe400078c08ff */
[----:B------:R-:W-:Y:S02]  /*39020*/  PRMT R12, R23, 0x7632, R12 ;  /* 0x00007632170c7816 */ /* 0x000fe4000000000c */
[C---:B------:R-:W-:Y:S02]  /*39030*/  IADD3 R0, R5.reuse, c[0x0][0x198], RZ ;  /* 0x0000660005007a10 */ /* 0x040fe40007ffe0ff */
[----:B------:R-:W-:Y:S01]  /*39040*/  LEA.HI.X.SX32 R5, R5, R2, 0x1, P6 ;  /* 0x0000000205057211 */ /* 0x000fe200030f0eff */
[----:B------:R0:W-:Y:S02]  /*39050*/  @P2 STG.E.U16 [R8.64], R12 ;  /* 0x0000000c08002986 */ /* 0x0001e4000c101504 */
[----:B0-----:R-:W-:-:S02]  /*39060*/  IADD3 R9, R22, 0x14f, RZ ;  /* 0x0000014f16097810 */ /* 0x001fc40007ffe0ff */
[-C--:B------:R-:W-:Y:S01]  /*39070*/  LEA R8, P6, R0, R3.reuse, 0x1 ;  /* 0x0000000300087211 */ /* 0x080fe200078c08ff */
[----:B--2---:R0:W-:Y:S01]  /*39080*/  @P1 STG.E.U16 [R4.64], R24 ;  /* 0x0000001804001986 */ /* 0x0041e2000c101504 */
[----:B------:R-:W-:Y:S02]  /*39090*/  PRMT R12, R24, 0x7632, R12 ;  /* 0x00007632180c7816 */ /* 0x000fe4000000000c */
[----:B------:R-:W-:Y:S02]  /*390a0*/  ISETP.LT.AND P1, PT, R9, c[0x0][0x17c], !P0 ;  /* 0x00005f0009007a0c */ /* 0x000fe40004721270 */
[C---:B------:R-:W-:Y:S02]  /*390b0*/  LEA.HI.X.SX32 R9, R0.reuse, R2, 0x1, P6 ;  /* 0x0000000200097211 */ /* 0x040fe400030f0eff */
[----:B0-----:R-:W-:Y:S01]  /*390c0*/  IADD3 R5, R0, c[0x0][0x198], RZ ;  /* 0x0000660000057a10 */ /* 0x001fe20007ffe0ff */
[----:B------:R-:W2:Y:S03]  /*390d0*/  LDL.LU R24, [R1+0x298] ;  /* 0x0002980001187983 */ /* 0x000ea60000300800 */
[----:B------:R-:W-:-:S02]  /*390e0*/  LEA R4, P6, R5, R3, 0x1 ;  /* 0x0000000305047211 */ /* 0x000fc400078c08ff */
[C---:B------:R-:W-:Y:S02]  /*390f0*/  IADD3 R0, R5.reuse, c[0x0][0x198], RZ ;  /* 0x0000660005007a10 */ /* 0x040fe40007ffe0ff */
[----:B------:R-:W-:Y:S01]  /*39100*/  LEA.HI.X.SX32 R5, R5, R2, 0x1, P6 ;  /* 0x0000000205057211 */ /* 0x000fe200030f0eff */
[----:B------:R0:W-:Y:S04]  /*39110*/  @P5 STG.E.U16 [R8.64], R12 ;  /* 0x0000000c08005986 */ /* 0x0001e8000c101504 */
[----:B---3--:R1:W-:Y:S01]  /*39120*/  @P4 STG.E.U16 [R4.64], R25 ;  /* 0x0000001904004986 */ /* 0x0083e2000c101504 */
[----:B0-----:R-:W-:-:S03]  /*39130*/  PRMT R12, R25, 0x7632, R12 ;  /* 0x00007632190c7816 */ /* 0x001fc6000000000c */
[----:B-1----:R-:W3:Y:S01]  /*39140*/  LDL.LU R25, [R1+0x238] ;  /* 0x0002380001197983 */ /* 0x002ee20000300800 */
[C---:B------:R-:W-:Y:S02]  /*39150*/  IADD3 R13, R22.reuse, 0x14e, RZ ;  /* 0x0000014e160d7810 */ /* 0x040fe40007ffe0ff */
[----:B------:R-:W-:Y:S01]  /*39160*/  IADD3 R9, R22, 0x151, RZ ;  /* 0x0000015116097810 */ /* 0x000fe20007ffe0ff */
[----:B------:R-:W4:Y:S01]  /*39170*/  LDL.LU R23, [R1+0x278] ;  /* 0x0002780001177983 */ /* 0x000f220000300800 */
        /* <DEDUP_REMOVED lines=20> */
[C---:B------:R-:W-:Y:S02]  /*392c0*/  IADD3 R12, R22.reuse, 0x154, RZ ;  /* 0x00000154160c7810 */ /* 0x040fe40007ffe0ff */
[----:B------:R-:W-:Y:S01]  /*392d0*/  LEA.HI.X.SX32 R5, R5, R2, 0x1, P6 ;  /* 0x0000000205057211 */ /* 0x000fe200030f0eff */
[----:B------:R0:W-:Y:S01]  /*392e0*/  @P1 STG.E.U16 [R8.64], R14 ;  /* 0x0000000e08001986 */ /* 0x0001e2000c101504 */
[----:B------:R-:W-:-:S02]  /*392f0*/  IADD3 R13, R22, 0x152, RZ ;  /* 0x00000152160d7810 */ /* 0x000fc40007ffe0ff */
[----:B------:R-:W-:Y:S02]  /*39300*/  ISETP.LT.AND P1, PT, R12, c[0x0][0x17c], !P0 ;  /* 0x00005f000c007a0c */ /* 0x000fe40004721270 */
[----:B------:R-:W-:Y:S02]  /*39310*/  ISETP.LT.AND P3, PT, R13, c[0x0][0x17c], !P0 ;  /* 0x00005f000d007a0c */ /* 0x000fe40004761270 */
        /* <DEDUP_REMOVED lines=15> */
[----:B------:R-:W-:Y:S02]  /*39410*/  IADD3 R9, R22, 0x157, RZ ;  /* 0x0000015716097810 */ /* 0x000fe40007ffe0ff */
[CC--:B------:R-:W-:Y:S02]  /*39420*/  LEA R8, P6, R0.reuse, R3.reuse, 0x1 ;  /* 0x0000000300087211 */ /* 0x0c0fe400078c08ff */
[C---:B------:R-:W-:Y:S02]  /*39430*/  IADD3 R5, R0.reuse, c[0x0][0x198], RZ ;  /* 0x0000660000057a10 */ /* 0x040fe40007ffe0ff */
[----:B------:R-:W-:Y:S02]  /*39440*/  ISETP.LT.AND P3, PT, R9, c[0x0][0x17c], !P0 ;  /* 0x00005f0009007a0c */ /* 0x000fe40004761270 */
[----:B------:R-:W-:Y:S02]  /*39450*/  LEA.HI.X.SX32 R9, R0, R2, 0x1, P6 ;  /* 0x0000000200097211 */ /* 0x000fe400030f0eff */
[----:B------:R-:W-:-:S02]  /*39460*/  LEA R4, P6, R5, R3, 0x1 ;  /* 0x0000000305047211 */ /* 0x000fc400078c08ff */
        /* <DEDUP_REMOVED lines=24> */
[CC--:B------:R-:W-:Y:S02]  /*395f0*/  LEA R4, P6, R5.reuse, R3.reuse, 0x1 ;  /* 0x0000000305047211 */ /* 0x0c0fe400078c08ff */
[----:B------:R-:W-:Y:S02]  /*39600*/  PRMT R6, R6, 0x7632, R6 ;  /* 0x0000763206067816 */ /* 0x000fe40000000006 */
[C---:B------:R-:W-:Y:S02]  /*39610*/  IADD3 R0, R5.reuse, c[0x0][0x198], RZ ;  /* 0x0000660005007a10 */ /* 0x040fe40007ffe0ff */
[----:B------:R-:W-:Y:S02]  /*39620*/  LEA.HI.X.SX32 R5, R5, R2, 0x1, P6 ;  /* 0x0000000205057211 */ /* 0x000fe400030f0eff */
[----:B------:R-:W-:Y:S01]  /*39630*/  IADD3 R12, R22, 0x15a, RZ ;  /* 0x0000015a160c7810 */ /* 0x000fe20007ffe0ff */
[----:B------:R0:W-:Y:S03]  /*39640*/  @P3 STG.E.U16 [R8.64], R6 ;  /* 0x0000000608003986 */ /* 0x0001e6000c101504 */
[----:B------:R-:W-:Y:S01]  /*39650*/  ISETP.LT.AND P5, PT, R12, c[0x0][0x17c], !P0 ;  /* 0x00005f000c007a0c */ /* 0x000fe200047a1270 */
[----:B----4-:R1:W-:Y:S01]  /*39660*/  @P2 STG.E.U16 [R4.64], R23 ;  /* 0x0000001704002986 */ /* 0x0103e2000c101504 */
[----:B0-----:R-:W-:-:S02]  /*39670*/  LEA R8, P6, R0, R3, 0x1 ;  /* 0x0000000300087211 */ /* 0x001fc400078c08ff */
[----:B------:R-:W-:Y:S02]  /*39680*/  IADD3 R6, R22, 0x15d, RZ ;  /* 0x0000015d16067810 */ /* 0x000fe40007ffe0ff */
[C---:B-1----:R-:W-:Y:S02]  /*39690*/  IADD3 R5, R0.reuse, c[0x0][0x198], RZ ;  /* 0x0000660000057a10 */ /* 0x042fe40007ffe0ff */
[----:B------:R-:W-:Y:S02]  /*396a0*/  LEA.HI.X.SX32 R9, R0, R2, 0x1, P6 ;  /* 0x0000000200097211 */ /* 0x000fe400030f0eff */
[----:B------:R-:W-:Y:S02]  /*396b0*/  LEA R4, P6, R5, R3, 0x1 ;  /* 0x0000000305047211 */ /* 0x000fe400078c08ff */
[----:B------:R-:W-:Y:S02]  /*396c0*/  ISETP.LT.AND P2, PT, R6, c[0x0][0x17c], !P0 ;  /* 0x00005f0006007a0c */ /* 0x000fe40004741270 */
[----:B------:R-:W-:-:S02]  /*396d0*/  PRMT R6, R23, 0x7632, R6 ;  /* 0x0000763217067816 */ /* 0x000fc40000000006 */
[C---:B------:R-:W-:Y:S01]  /*396e0*/  IADD3 R0, R5.reuse, c[0x0][0x198], RZ ;  /* 0x0000660005007a10 */ /* 0x040fe20007ffe0ff */
[----:B------:R-:W4:Y:S01]  /*396f0*/  LDL.LU R23, [R1+0x24c] ;  /* 0x00024c0001177983 */ /* 0x000f220000300800 */
[----:B------:R-:W-:Y:S02]  /*39700*/  LEA.HI.X.SX32 R5, R5, R2, 0x1, P6 ;  /* 0x0000000205057211 */ /* 0x000fe400030f0eff */
[----:B------:R-:W-:Y:S01]  /*39710*/  IADD3 R10, R22, 0x15c, RZ ;  /* 0x0000015c160a7810 */ /* 0x000fe20007ffe0ff */
[----:B------:R0:W-:Y:S03]  /*39720*/  @P1 STG.E.U16 [R8.64], R6 ;  /* 0x0000000608001986 */ /* 0x0001e6000c101504 */
[----:B------:R-:W-:Y:S02]  /*39730*/  ISETP.LT.AND P3, PT, R10, c[0x0][0x17c], !P0 ;  /* 0x00005f000a007a0c */ /* 0x000fe40004761270 */
[----:B0-----:R-:W-:-:S02]  /*39740*/  LEA R8, P6, R0, R3, 0x1 ;  /* 0x0000000300087211 */ /* 0x001fc400078c08ff */
[----:B------:R-:W-:Y:S02]  /*39750*/  IADD3 R6, R22, 0x15f, RZ ;  /* 0x0000015f16067810 */ /* 0x000fe40007ffe0ff */
[----:B------:R-:W-:Y:S02]  /*39760*/  LEA.HI.X.SX32 R9, R0, R2, 0x1, P6 ;  /* 0x0000000200097211 */ /* 0x000fe400030f0eff */
[----:B------:R-:W-:-:S04]  /*39770*/  IADD3 R10, R22, 0x15e, RZ ;  /* 0x0000015e160a7810 */ /* 0x000fc80007ffe0ff */
[----:B------:R-:W-:Y:S01]  /*39780*/  ISETP.LT.AND P1, PT, R10, c[0x0][0x17c], !P0 ;  /* 0x00005f000a007a0c */ /* 0x000fe20004721270 */
[----:B--2---:R0:W-:Y:S01]  /*39790*/  @P5 STG.E.U16 [R4.64], R24 ;  /* 0x0000001804005986 */ /* 0x0041e2000c101504 */
[----:B------:R-:W-:Y:S02]  /*397a0*/  ISETP.LT.AND P5, PT, R6, c[0x0][0x17c], !P0 ;  /* 0x00005f0006007a0c */ /* 0x000fe400047a1270 */
[----:B------:R-:W-:Y:S02]  /*397b0*/  PRMT R6, R24, 0x7632, R6 ;  /* 0x0000763218067816 */ /* 0x000fe40000000006 */
[----:B0-----:R-:W-:Y:S01]  /*397c0*/  IADD3 R5, R0, c[0x0][0x198], RZ ;  /* 0x0000660000057a10 */ /* 0x001fe20007ffe0ff */
[----:B------:R-:W2:Y:S03]  /*397d0*/  LDL.LU R24, [R1+0x25c] ;  /* 0x00025c0001187983 */ /* 0x000ea60000300800 */
[----:B------:R-:W-:-:S02]  /*397e0*/  LEA R4, P6, R5, R3, 0x1 ;  /* 0x0000000305047211 */ /* 0x000fc400078c08ff */
[C---:B------:R-:W-:Y:S02]  /*397f0*/  IADD3 R0, R5.reuse, c[0x0][0x198], RZ ;  /* 0x0000660005007a10 */ /* 0x040fe40007ffe0ff */
[----:B------:R-:W-:Y:S01]  /*39800*/  LEA.HI.X.SX32 R5, R5, R2, 0x1, P6 ;  /* 0x0000000205057211 */ /* 0x000fe200030f0eff */
[----:B------:R0:W-:Y:S02]  /*39810*/  @P4 STG.E.U16 [R8.64], R6 ;  /* 0x0000000608004986 */ /* 0x0001e4000c101504 */
[----:B0-----:R-:W-:Y:S02]  /*39820*/  IADD3 R6, R22, 0x161, RZ ;  /* 0x0000016116067810 */ /* 0x001fe40007ffe0ff */
[----:B------:R-:W-:-:S04]  /*39830*/  LEA R8, P6, R0, R3, 0x1 ;  /* 0x0000000300087211 */ /* 0x000fc800078c08ff */
[----:B------:R-:W-:Y:S01]  /*39840*/  LEA.HI.X.SX32 R9, R0, R2, 0x1, P6 ;  /* 0x0000000200097211 */ /* 0x000fe200030f0eff */
[----:B---3--:R0:W-:Y:S01]  /*39850*/  @P3 STG.E.U16 [R4.64], R25 ;  /* 0x0000001904003986 */ /* 0x0081e2000c101504 */
[----:B------:R-:W-:Y:S02]  /*39860*/  ISETP.LT.AND P3, PT, R6, c[0x0][0x17c], !P0 ;  /* 0x00005f0006007a0c */ /* 0x000fe40004761270 */
[----:B------:R-:W-:Y:S02]  /*39870*/  PRMT R6, R25, 0x7632, R6 ;  /* 0x0000763219067816 */ /* 0x000fe40000000006 */
[----:B0-----:R-:W-:-:S04]  /*39880*/  IADD3 R5, R0, c[0x0][0x198], RZ ;  /* 0x0000660000057a10 */ /* 0x001fc80007ffe0ff */
[C---:B------:R-:W-:Y:S02]  /*39890*/  LEA R4, P6, R5.reuse, R3, 0x1 ;  /* 0x0000000305047211 */ /* 0x040fe400078c08ff */
[C---:B------:R-:W-:Y:S01]  /*398a0*/  IADD3 R0, R5.reuse, c[0x0][0x198], RZ ;  /* 0x0000660005007a10 */ /* 0x040fe20007ffe0ff */
[----:B------:R0:W-:Y:S01]  /*398b0*/  @P2 STG.E.U16 [R8.64], R6 ;  /* 0x0000000608002986 */ /* 0x0001e2000c101504 */
[----:B------:R-:W-:-:S05]  /*398c0*/  LEA.HI.X.SX32 R5, R5, R2, 0x1, P6 ;  /* 0x0000000205057211 */ /* 0x000fca00030f0eff */
[----:B------:R1:W-:Y:S01]  /*398d0*/  @P1 STG.E.U16 [R4.64], R29 ;  /* 0x0000001d04001986 */ /* 0x0003e2000c101504 */
[----:B0-----:R-:W-:-:S04]  /*398e0*/  IADD3 R6, R22, 0x163, RZ ;  /* 0x0000016316067810 */ /* 0x001fc80007ffe0ff */
[----:B------:R-:W-:Y:S02]  /*398f0*/  ISETP.LT.AND P1, PT, R6, c[0x0][0x17c], !P0 ;  /* 0x00005f0006007a0c */ /* 0x000fe40004721270 */
[----:B------:R-:W-:Y:S02]  /*39900*/  PRMT R6, R29, 0x7632, R6 ;  /* 0x000076321d067816 */ /* 0x000fe40000000006 */
[----:B-1----:R-:W3:Y:S04]  /*39910*/  LDL.LU R29, [R1+0x1098] ;  /* 0x00109800011d7983 */ /* 0x002ee80000300800 */
[----:B------:R-:W3:Y:S01]  /*39920*/  LDL.LU R25, [R1+0x21c] ;  /* 0x00021c0001197983 */ /* 0x000ee20000300800 */
[----:B------:R-:W-:Y:S02]  /*39930*/  IADD3 R10, R22, 0x160, RZ ;  /* 0x00000160160a7810 */ /* 0x000fe40007ffe0ff */
[----:B------:R-:W-:-:S02]  /*39940*/  LEA R8, P6, R0, R3, 0x1 ;  /* 0x0000000300087211 */ /* 0x000fc400078c08ff */
[----:B------:R-:W-:Y:S02]  /*39950*/  ISETP.LT.AND P4, PT, R10, c[0x0][0x17c], !P0 ;  /* 0x00005f000a007a0c */ /* 0x000fe40004781270 */
[C---:B------:R-:W-:Y:S02]  /*39960*/  IADD3 R5, R0.reuse, c[0x0][0x198], RZ ;  /* 0x0000660000057a10 */ /* 0x040fe40007ffe0ff */
[-C--:B------:R-:W-:Y:S02]  /*39970*/  LEA.HI.X.SX32 R9, R0, R2.reuse, 0x1, P6 ;  /* 0x0000000200097211 */ /* 0x080fe400030f0eff */
[C---:B------:R-:W-:Y:S02]  /*39980*/  LEA R4, P6, R5.reuse, R3, 0x1 ;  /* 0x0000000305047211 */ /* 0x040fe400078c08ff */
[C---:B------:R-:W-:Y:S02]  /*39990*/  IADD3 R0, R5.reuse, c[0x0][0x198], RZ ;  /* 0x0000660005007a10 */ /* 0x040fe40007ffe0ff */
[----:B------:R-:W-:-:S02]  /*399a0*/  LEA.HI.X.SX32 R5, R5, R2, 0x1, P6 ;  /* 0x0000000205057211 */ /* 0x000fc400030f0eff */
[----:B------:R-:W-:Y:S01]  /*399b0*/  IADD3 R10, R22, 0x162, RZ ;  /* 0x00000162160a7810 */ /* 0x000fe20007ffe0ff */
[----:B------:R0:W-:Y:S03]  /*399c0*/  @P5 STG.E.U16 [R8.64], R6 ;  /* 0x0000000608005986 */ /* 0x0001e6000c101504 */
[----:B------:R-:W-:Y:S02]  /*399d0*/  ISETP.LT.AND P2, PT, R10, c[0x0][0x17c], !P0 ;  /* 0x00005f000a007a0c */ /* 0x000fe40004741270 */
[C---:B------:R-:W-:Y:S02]  /*399e0*/  IADD3 R10, R22.reuse, 0x164, RZ ;  /* 0x00000164160a7810 */ /* 0x040fe40007ffe0ff */
[----:B0-----:R-:W-:Y:S02]  /*399f0*/  IADD3 R6, R22, 0x165, RZ ;  /* 0x0000016516067810 */ /* 0x001fe40007ffe0ff */
[----:B------:R-:W-:-:S02]  /*39a00*/  LEA R8, P6, R0, R3, 0x1 ;  /* 0x0000000300087211 */ /* 0x000fc400078c08ff */
[----:B------:R-:W-:Y:S02]  /*39a10*/  ISETP.LT.AND P5, PT, R10, c[0x0][0x17c], !P0 ;  /* 0x00005f000a007a0c */ /* 0x000fe400047a1270 */
[----:B------:R-:W-:Y:S02]  /*39a20*/  LEA.HI.X.SX32 R9, R0, R2, 0x1, P6 ;  /* 0x0000000200097211 */ /* 0x000fe400030f0eff */
[C---:B------:R-:W-:Y:S02]  /*39a30*/  IADD3 R10, R22.reuse, 0x166, RZ ;  /* 0x00000166160a7810 */ /* 0x040fe40007ffe0ff */
[----:B------:R-:W-:Y:S01]  /*39a40*/  IADD3 R12, R22, 0x167, RZ ;  /* 0x00000167160c7810 */ /* 0x000fe20007ffe0ff */
[----:B----4-:R0:W-:Y:S01]  /*39a50*/  @P4 STG.E.U16 [R4.64], R23 ;  /* 0x0000001704004986 */ /* 0x0101e2000c101504 */
[----:B------:R-:W-:Y:S02]  /*39a60*/  ISETP.LT.AND P4, PT, R6, c[0x0][0x17c], !P0 ;  /* 0x00005f0006007a0c */ /* 0x000fe40004781270 */
[----:B------:R-:W-:-:S02]  /*39a70*/  PRMT R6, R23, 0x7632, R6 ;  /* 0x0000763217067816 */ /* 0x000fc40000000006 */
[----:B0-----:R-:W-:-:S04]  /*39a80*/  IADD3 R5, R0, c[0x0][0x198], RZ ;  /* 0x0000660000057a10 */ /* 0x001fc80007ffe0ff */
[CC--:B------:R-:W-:Y:S02]  /*39a90*/  LEA R4, P6, R5.reuse, R3.reuse, 0x1 ;  /* 0x0000000305047211 */ /* 0x0c0fe400078c08ff */
[C---:B------:R-:W-:Y:S01]  /*39aa0*/  IADD3 R0, R5.reuse, c[0x0][0x198], RZ ;  /* 0x0000660005007a10 */ /* 0x040fe20007ffe0ff */
[----:B------:R0:W-:Y:S01]  /*39ab0*/  @P3 STG.E.U16 [R8.64], R6 ;  /* 0x0000000608003986 */ /* 0x0001e2000c101504 */
[----:B------:R-:W-:Y:S02]  /*39ac0*/  LEA.HI.X.SX32 R5, R5, R2, 0x1, P6 ;  /* 0x0000000205057211 */ /* 0x000fe400030f0eff */
[----:B------:R-:W-:Y:S02]  /*39ad0*/  ISETP.LT.AND P3, PT, R10, c[0x0][0x17c], !P0 ;  /* 0x00005f000a007a0c */ /* 0x000fe40004761270 */
[C---:B------:R-:W-:Y:S02]  /*39ae0*/  IADD3 R10, R0.reuse, c[0x0][0x198], RZ ;  /* 0x00006600000a7a10 */ /* 0x040fe40007ffe0ff */
[----:B0-----:R-:W-:-:S04]  /*39af0*/  LEA R8, P6, R0, R3, 0x1 ;  /* 0x0000000300087211 */ /* 0x001fc800078c08ff */
[----:B------:R-:W-:Y:S01]  /*39b00*/  LEA.HI.X.SX32 R9, R0, R2, 0x1, P6 ;  /* 0x0000000200097211 */ /* 0x000fe200030f0eff */
[----:B--2---:R0:W-:Y:S01]  /*39b10*/  @P2 STG.E.U16 [R4.64], R24 ;  /* 0x0000001804002986 */ /* 0x0041e2000c101504 */
[----:B------:R-:W-:Y:S02]  /*39b20*/  PRMT R13, R24, 0x7632, R13 ;  /* 0x00007632180d7816 */ /* 0x000fe4000000000d */
[----:B------:R-:W-:Y:S02]  /*39b30*/  ISETP.LT.AND P2, PT, R12, c[0x0][0x17c], !P0 ;  /* 0x00005f000c007a0c */ /* 0x000fe40004741270 */
[----:B------:R-:W-:Y:S01]  /*39b40*/  IADD3 R12, R22, 0x168, RZ ;  /* 0x00000168160c7810 */ /* 0x000fe20007ffe0ff */
[----:B0-----:R-:W2:Y:S01]  /*39b50*/  LDL.LU R24, [R1+0x28c] ;  /* 0x00028c0001187983 */ /* 0x001ea20000300800 */
[----:B------:R-:W-:-:S04]  /*39b60*/  LEA R4, P6, R10, R3, 0x1 ;  /* 0x000000030a047211 */ /* 0x000fc800078c08ff */
[----:B------:R-:W-:Y:S01]  /*39b70*/  LEA.HI.X.SX32 R5, R10, R2, 0x1, P6 ;  /* 0x000000020a057211 */ /* 0x000fe200030f0eff */
[----:B------:R-:W-:Y:S01]  /*39b80*/  @P1 STG.E.U16 [R8.64], R13 ;  /* 0x0000000d08001986 */ /* 0x000fe2000c101504 */
[----:B------:R-:W-:-:S03]  /*39b90*/  ISETP.LT.AND P1, PT, R12, c[0x0][0x17c], !P0 ;  /* 0x00005f000c007a0c */ /* 0x000fc60004721270 */
[----:B---3--:R0:W-:Y:S01]  /*39ba0*/  @P5 STG.E.U16 [R4.64], R25 ;  /* 0x0000001904005986 */ /* 0x0081e2000c101504 */
[----:B------:R-:W-:-:S03]  /*39bb0*/  PRMT R12, R25, 0x7632, R12 ;  /* 0x00007632190c7816 */ /* 0x000fc6000000000c */
[----:B0-----:R-:W3:Y:S01]  /*39bc0*/  LDL.LU R25, [R1+0x26c] ;  /* 0x00026c0001197983 */ /* 0x001ee20000300800 */
[----:B------:R-:W-:Y:S02]  /*39bd0*/  IADD3 R0, R10, c[0x0][0x198], RZ ;  /* 0x000066000a007a10 */ /* 0x000fe40007ffe0ff */
[----:B------:R-:W-:Y:S02]  /*39be0*/  IADD3 R10, R22, 0x169, RZ ;  /* 0x00000169160a7810 */ /* 0x000fe40007ffe0ff */
[C---:B------:R-:W-:Y:S02]  /*39bf0*/  LEA R8, P6, R0.reuse, R3, 0x1 ;  /* 0x0000000300087211 */ /* 0x040fe400078c08ff */
[C---:B------:R-:W-:Y:S02]  /*39c00*/  IADD3 R6, R0.reuse, c[0x0][0x198], RZ ;  /* 0x0000660000067a10 */ /* 0x040fe40007ffe0ff */
[----:B------:R-:W-:Y:S02]  /*39c10*/  LEA.HI.X.SX32 R9, R0, R2, 0x1, P6 ;  /* 0x0000000200097211 */ /* 0x000fe400030f0eff */
[----:B------:R-:W-:-:S02]  /*39c20*/  ISETP.LT.AND P5, PT, R10, c[0x0][0x17c], !P0 ;  /* 0x00005f000a007a0c */ /* 0x000fc400047a1270 */
[----:B------:R-:W-:Y:S02]  /*39c30*/  LEA R4, P6, R6, R3, 0x1 ;  /* 0x0000000306047211 */ /* 0x000fe400078c08ff */
[----:B------:R-:W-:Y:S02]  /*39c40*/  IADD3 R10, R22, 0x16a, RZ ;  /* 0x0000016a160a7810 */ /* 0x000fe40007ffe0ff */
[C---:B------:R-:W-:Y:S01]  /*39c50*/  IADD3 R0, R6.reuse, c[0x0][0x198], RZ ;  /* 0x0000660006007a10 */ /* 0x040fe20007ffe0ff */
[----:B------:R0:W-:Y:S01]  /*39c60*/  @P4 STG.E.U16 [R8.64], R12 ;  /* 0x0000000c08004986 */ /* 0x0001e2000c101504 */
[----:B------:R-:W-:Y:S02]  /*39c70*/  LEA.HI.X.SX32 R5, R6, R2, 0x1, P6 ;  /* 0x0000000206057211 */ /* 0x000fe400030f0eff */
[----:B------:R-:W-:Y:S02]  /*39c80*/  ISETP.LT.AND P4, PT, R10, c[0x0][0x17c], !P0 ;  /* 0x00005f000a007a0c */ /* 0x000fe40004781270 */
[----:B------:R-:W-:-:S02]  /*39c90*/  IADD3 R10, R22, 0x16b, RZ ;  /* 0x0000016b160a7810 */ /* 0x000fc40007ffe0ff */
[C---:B------:R-:W-:Y:S01]  /*39ca0*/  IADD3 R6, R0.reuse, c[0x0][0x198], RZ ;  /* 0x0000660000067a10 */ /* 0x040fe20007ffe0ff */
[----:B------:R1:W-:Y:S01]  /*39cb0*/  @P3 STG.E.U16 [R4.64], R19 ;  /* 0x0000001304003986 */ /* 0x0003e2000c101504 */
[CC--:B0-----:R-:W-:Y:S02]  /*39cc0*/  LEA R8, P6, R0.reuse, R3.reuse, 0x1 ;  /* 0x0000000300087211 */ /* 0x0c1fe400078c08ff */
[----:B------:R-:W-:Y:S02]  /*39cd0*/  PRMT R13, R19, 0x7632, R13 ;  /* 0x00007632130d7816 */ /* 0x000fe4000000000d */
[----:B------:R-:W-:Y:S02]  /*39ce0*/  LEA.HI.X.SX32 R9, R0, R2, 0x1, P6 ;  /* 0x0000000200097211 */ /* 0x000fe400030f0eff */
[----:B------:R-:W-:Y:S02]  /*39cf0*/  ISETP.LT.AND P3, PT, R10, c[0x0][0x17c], !P0 ;  /* 0x00005f000a007a0c */ /* 0x000fe40004761270 */
[----:B-1----:R-:W-:-:S02]  /*39d00*/  LEA R4, P6, R6, R3, 0x1 ;  /* 0x0000000306047211 */ /* 0x002fc400078c08ff */
[----:B------:R-:W-:Y:S02]  /*39d10*/  IADD3 R10, R22, 0x16c, RZ ;  /* 0x0000016c160a7810 */ /* 0x000fe40007ffe0ff */
[C---:B------:R-:W-:Y:S01]  /*39d20*/  IADD3 R0, R6.reuse, c[0x0][0x198], RZ ;  /* 0x0000660006007a10 */ /* 0x040fe20007ffe0ff */
[----:B------:R0:W-:Y:S01]  /*39d30*/  @P2 STG.E.U16 [R8.64], R13 ;  /* 0x0000000d08002986 */ /* 0x0001e2000c101504 */
[----:B------:R-:W-:Y:S02]  /*39d40*/  LEA.HI.X.SX32 R5, R6, R2, 0x1, P6 ;  /* 0x0000000206057211 */ /* 0x000fe400030f0eff */
[----:B------:R-:W-:Y:S02]  /*39d50*/  ISETP.LT.AND P2, PT, R10, c[0x0][0x17c], !P0 ;  /* 0x00005f000a007a0c */ /* 0x000fe40004741270 */
[C---:B------:R-:W-:Y:S02]  /*39d60*/  IADD3 R10, R0.reuse, c[0x0][0x198], RZ ;  /* 0x00006600000a7a10 */ /* 0x040fe40007ffe0ff */
[----:B0-----:R-:W-:-:S04]  /*39d70*/  LEA R8, P6, R0, R3, 0x1 ;  /* 0x0000000300087211 */ /* 0x001fc800078c08ff */
[----:B------:R-:W-:Y:S02]  /*39d80*/  LEA.HI.X.SX32 R9, R0, R2, 0x1, P6 ;  /* 0x0000000200097211 */ /* 0x000fe400030f0eff */
[----:B------:R-:W-:Y:S01]  /*39d90*/  IADD3 R0, R10, c[0x0][0x198], RZ ;  /* 0x000066000a007a10 */ /* 0x000fe20007ffe0ff */
[----:B------:R-:W-:Y:S04]  /*39da0*/  STL [R1+0x108c], R17 ;  /* 0x00108c1101007387 */ /* 0x000fe80000100800 */
[----:B--2---:R0:W-:Y:S01]  /*39db0*/  @P1 STG.E.U16 [R4.64], R24 ;  /* 0x0000001804001986 */ /* 0x0041e2000c101504 */
[----:B------:R-:W-:-:S05]  /*39dc0*/  PRMT R12, R24, 0x7632, R12 ;  /* 0x00007632180c7816 */ /* 0x000fca000000000c */
[----:B------:R1:W-:Y:S01]  /*39dd0*/  @P5 STG.E.U16 [R8.64], R12 ;  /* 0x0000000c08005986 */ /* 0x0003e2000c101504 */
[----:B0-----:R-:W-:-:S04]  /*39de0*/  LEA R4, P6, R10, R3, 0x1 ;  /* 0x000000030a047211 */ /* 0x001fc800078c08ff */
[-C--:B------:R-:W-:Y:S02]  /*39df0*/  LEA.HI.X.SX32 R5, R10, R2.reuse, 0x1, P6 ;  /* 0x000000020a057211 */ /* 0x080fe400030f0eff */
[C---:B-1----:R-:W-:Y:S02]  /*39e00*/  LEA R8, P6, R0.reuse, R3, 0x1 ;  /* 0x0000000300087211 */ /* 0x042fe400078c08ff */
[C---:B------:R-:W-:Y:S02]  /*39e10*/  IADD3 R10, R0.reuse, c[0x0][0x198], RZ ;  /* 0x00006600000a7a10 */ /* 0x040fe40007ffe0ff */
[----:B------:R-:W-:Y:S02]  /*39e20*/  LEA.HI.X.SX32 R9, R0, R2, 0x1, P6 ;  /* 0x0000000200097211 */ /* 0x000fe400030f0eff */
[----:B------:R-:W-:Y:S01]  /*39e30*/  PRMT R12, R28, 0x7632, R12 ;  /* 0x000076321c0c7816 */ /* 0x000fe2000000000c */
[----:B---3--:R0:W-:Y:S01]  /*39e40*/  @P4 STG.E.U16 [R4.64], R25 ;  /* 0x0000001904004986 */ /* 0x0081e2000c101504 */
[----:B------:R-:W-:-:S03]  /*39e50*/  PRMT R13, R25, 0x7632, R13 ;  /* 0x00007632190d7816 */ /* 0x000fc6000000000d */
[----:B0-----:R-:W2:Y:S01]  /*39e60*/  LDL.LU R25, [R1+0x29c] ;  /* 0x00029c0001197983 */ /* 0x001ea20000300800 */
[----:B------:R-:W-:-:S04]  /*39e70*/  LEA R4, P6, R10, R3, 0x1 ;  /* 0x000000030a047211 */ /* 0x000fc800078c08ff */
[----:B------:R-:W-:Y:S01]  /*39e80*/  LEA.HI.X.SX32 R5, R10, R2, 0x1, P6 ;  /* 0x000000020a057211 */ /* 0x000fe200030f0eff */
[----:B------:R-:W-:Y:S04]  /*39e90*/  @P3 STG.E.U16 [R8.64], R13 ;  /* 0x0000000d08003986 */ /* 0x000fe8000c101504 */
[----:B------:R0:W-:Y:S04]  /*39ea0*/  @P2 STG.E.U16 [R4.64], R28 ;  /* 0x0000001c04002986 */ /* 0x0001e8000c101504 */
[----:B0-----:R-:W3:Y:S01]  /*39eb0*/  LDL.LU R28, [R1+0x1094] ;  /* 0x00109400011c7983 */ /* 0x001ee20000300800 */
[----:B------:R-:W-:-:S04]  /*39ec0*/  IADD3 R6, R22, 0x16d, RZ ;  /* 0x0000016d16067810 */ /* 0x000fc80007ffe0ff */
[----:B------:R-:W-:Y:S02]  /*39ed0*/  ISETP.LT.AND P1, PT, R6, c[0x0][0x17c], !P0 ;  /* 0x00005f0006007a0c */ /* 0x000fe40004721270 */
[----:B------:R-:W-:-:S04]  /*39ee0*/  IADD3 R6, R22, 0x16e, RZ ;  /* 0x0000016e16067810 */ /* 0x000fc80007ffe0ff */
[----:B------:R-:W-:Y:S02]  /*39ef0*/  ISETP.LT.AND P5, PT, R6, c[0x0][0x17c], !P0 ;  /* 0x00005f0006007a0c */ /* 0x000fe400047a1270 */
[----:B------:R-:W-:-:S04]  /*39f00*/  IADD3 R6, R22, 0x16f, RZ ;  /* 0x0000016f16067810 */ /* 0x000fc80007ffe0ff */
[----:B------:R-:W-:Y:S02]  /*39f10*/  ISETP.LT.AND P4, PT, R6, c[0x0][0x17c], !P0 ;  /* 0x00005f0006007a0c */ /* 0x000fe40004781270 */
        /* <DEDUP_REMOVED lines=10> */
[----:B------:R-:W-:Y:S02]  /*39fc0*/  IADD3 R10, R6, c[0x0][0x198], RZ ;  /* 0x00006600060a7a10 */ /* 0x000fe40007ffe0ff */
[----:B------:R-:W-:Y:S01]  /*39fd0*/  IADD3 R0, R22, 0x171, RZ ;  /* 0x0000017116007810 */ /* 0x000fe20007ffe0ff */
[----:B------:R1:W-:Y:S01]  /*39fe0*/  @P5 STG.E.U16 [R4.64], R15 ;  /* 0x0000000f04005986 */ /* 0x0003e2000c101504 */
[C---:B0-----:R-:W-:Y:S02]  /*39ff0*/  LEA R8, P6, R6.reuse, R3, 0x1 ;  /* 0x0000000306087211 */ /* 0x041fe400078c08ff */
[----:B------:R-:W-:Y:S02]  /*3a000*/  PRMT R13, R15, 0x7632, R13 ;  /* 0x000076320f0d7816 */ /* 0x000fe4000000000d */
[----:B------:R-:W-:-:S02]  /*3a010*/  LEA.HI.X.SX32 R9, R6, R2, 0x1, P6 ;  /* 0x0000000206097211 */ /* 0x000fc400030f0eff */
[----:B------:R-:W-:Y:S02]  /*3a020*/  ISETP.LT.AND P2, PT, R0, c[0x0][0x17c], !P0 ;  /* 0x00005f0000007a0c */ /* 0x000fe40004741270 */
[C---:B-1----:R-:W-:Y:S02]  /*3a030*/  LEA R4, P6, R10.reuse, R3, 0x1 ;  /* 0x000000030a047211 */ /* 0x042fe400078c08ff */
[----:B------:R-:W-:Y:S02]  /*3a040*/  IADD3 R6, R10, c[0x0][0x198], RZ ;  /* 0x000066000a067a10 */ /* 0x000fe40007ffe0ff */
[----:B------:R-:W-:Y:S01]  /*3a050*/  IADD3 R0, R22, 0x172, RZ ;  /* 0x0000017216007810 */ /* 0x000fe20007ffe0ff */
[----:B------:R0:W-:Y:S01]  /*3a060*/  @P4 STG.E.U16 [R8.64], R13 ;  /* 0x0000000d08004986 */ /* 0x0001e2000c101504 */
[----:B------:R-:W-:Y:S02]  /*3a070*/  LEA.HI.X.SX32 R5, R10, R2, 0x1, P6 ;  /* 0x000000020a057211 */ /* 0x000fe400030f0eff */
[----:B------:R-:W-:-:S02]  /*3a080*/  ISETP.LT.AND P1, PT, R0, c[0x0][0x17c], !P0 ;  /* 0x00005f0000007a0c */ /* 0x000fc40004721270 */
[C---:B------:R-:W-:Y:S02]  /*3a090*/  IADD3 R10, R6.reuse, c[0x0][0x198], RZ ;  /* 0x00006600060a7a10 */ /* 0x040fe40007ffe0ff */
[----:B0-----:R-:W-:-:S04]  /*3a0a0*/  LEA R8, P6, R6, R3, 0x1 ;  /* 0x0000000306087211 */ /* 0x001fc800078c08ff */
[----:B------:R-:W-:Y:S01]  /*3a0b0*/  LEA.HI.X.SX32 R9, R6, R2, 0x1, P6 ;  /* 0x0000000206097211 */ /* 0x000fe200030f0eff */
[----:B--2---:R0:W-:Y:S01]  /*3a0c0*/  @P3 STG.E.U16 [R4.64], R25 ;  /* 0x0000001904003986 */ /* 0x0041e2000c101504 */
[----:B------:R-:W-:Y:S02]  /*3a0d0*/  PRMT R12, R25, 0x7632, R12 ;  /* 0x00007632190c7816 */ /* 0x000fe4000000000c */
[----:B0-----:R-:W-:-:S04]  /*3a0e0*/  LEA R4, P6, R10, R3, 0x1 ;  /* 0x000000030a047211 */ /* 0x001fc800078c08ff */
[----:B------:R-:W-:Y:S01]  /*3a0f0*/  LEA.HI.X.SX32 R5, R10, R2, 0x1, P6 ;  /* 0x000000020a057211 */ /* 0x000fe200030f0eff */
[----:B------:R-:W-:Y:S04]  /*3a100*/  @P2 STG.E.U16 [R8.64], R12 ;  /* 0x0000000c08002986 */ /* 0x000fe8000c101504 */
[----:B---3--:R0:W-:Y:S01]  /*3a110*/  @P1 STG.E.U16 [R4.64], R28 ;  /* 0x0000001c04001986 */ /* 0x0081e2000c101504 */
[----:B------:R-:W-:-:S03]  /*3a120*/  PRMT R13, R28, 0x7632, R13 ;  /* 0x000076321c0d7816 */ /* 0x000fc6000000000d */
[----:B0-----:R-:W2:Y:S04]  /*3a130*/  LDL.LU R28, [R1+0x1090] ;  /* 0x00109000011c7983 */ /* 0x001ea80000300800 */
[----:B------:R-:W3:Y:S04]  /*3a140*/  LDL.LU R23, [R1+0x27c] ;  /* 0x00027c0001177983 */ /* 0x000ee80000300800 */
[----:B------:R-:W4:Y:S04]  /*3a150*/  LDL.LU R24, [R1+0x22c] ;  /* 0x00022c0001187983 */ /* 0x000f280000300800 */
[----:B------:R-:W4:Y:S01]  /*3a160*/  LDL.LU R25, [R1+0x2ac] ;  /* 0x0002ac0001197983 */ /* 0x000f220000300800 */
[----:B------:R-:W-:-:S02]  /*3a170*/  IADD3 R0, R22, 0x173, RZ ;  /* 0x0000017316007810 */ /* 0x000fc40007ffe0ff */
[----:B------:R-:W-:Y:S02]  /*3a180*/  IADD3 R6, R10, c[0x0][0x198], RZ ;  /* 0x000066000a067a10 */ /* 0x000fe40007ffe0ff */
[----:B------:R-:W-:Y:S02]  /*3a190*/  ISETP.LT.AND P5, PT, R0, c[0x0][0x17c], !P0 ;  /* 0x00005f0000007a0c */ /* 0x000fe400047a1270 */
[----:B------:R-:W-:Y:S02]  /*3a1a0*/  IADD3 R0, R22, 0x174, RZ ;  /* 0x0000017416007810 */ /* 0x000fe40007ffe0ff */
[----:B------:R-:W-:Y:S02]  /*3a1b0*/  LEA R8, P6, R6, R3, 0x1 ;  /* 0x0000000306087211 */ /* 0x000fe400078c08ff */
[----:B------:R-:W-:Y:S02]  /*3a1c0*/  ISETP.LT.AND P4, PT, R0, c[0x0][0x17c], !P0 ;  /* 0x00005f0000007a0c */ /* 0x000fe40004781270 */
[----:B------:R-:W-:-:S02]  /*3a1d0*/  IADD3 R10, R6, c[0x0][0x198], RZ ;  /* 0x00006600060a7a10 */ /* 0x000fc40007ffe0ff */
[----:B------:R-:W-:Y:S02]  /*3a1e0*/  IADD3 R0, R22, 0x175, RZ ;  /* 0x0000017516007810 */ /* 0x000fe40007ffe0ff */
[-C--:B------:R-:W-:Y:S02]  /*3a1f0*/  LEA.HI.X.SX32 R9, R6, R2.reuse, 0x1, P6 ;  /* 0x0000000206097211 */ /* 0x080fe400030f0eff */
[----:B------:R-:W-:Y:S02]  /*3a200*/  LEA R4, P6, R10, R3, 0x1 ;  /* 0x000000030a047211 */ /* 0x000fe400078c08ff */
[----:B------:R-:W-:Y:S02]  /*3a210*/  ISETP.LT.AND P3, PT, R0, c[0x0][0x17c], !P0 ;  /* 0x00005f0000007a0c */ /* 0x000fe40004761270 */
[----:B------:R-:W-:Y:S02]  /*3a220*/  IADD3 R6, R10, c[0x0][0x198], RZ ;  /* 0x000066000a067a10 */ /* 0x000fe40007ffe0ff */
[----:B------:R-:W-:Y:S01]  /*3a230*/  IADD3 R0, R22, 0x176, RZ ;  /* 0x0000017616007810 */ /* 0x000fe20007ffe0ff */
[----:B------:R0:W-:Y:S01]  /*3a240*/  @P5 STG.E.U16 [R8.64], R13 ;  /* 0x0000000d08005986 */ /* 0x0001e2000c101504 */
[----:B------:R-:W-:-:S02]  /*3a250*/  LEA.HI.X.SX32 R5, R10, R2, 0x1, P6 ;  /* 0x000000020a057211 */ /* 0x000fc400030f0eff */
[----:B------:R-:W-:Y:S02]  /*3a260*/  ISETP.LT.AND P2, PT, R0, c[0x0][0x17c], !P0 ;  /* 0x00005f0000007a0c */ /* 0x000fe40004741270 */
[----:B------:R-:W-:Y:S02]  /*3a270*/  IADD3 R10, R6, c[0x0][0x198], RZ ;  /* 0x00006600060a7a10 */ /* 0x000fe40007ffe0ff */
[----:B------:R-:W-:Y:S02]  /*3a280*/  IADD3 R0, R22, 0x177, RZ ;  /* 0x0000017716007810 */ /* 0x000fe40007ffe0ff */
[----:B0-----:R-:W-:Y:S01]  /*3a290*/  LEA R8, P6, R6, R3, 0x1 ;  /* 0x0000000306087211 */ /* 0x001fe200078c08ff */
[----:B------:R0:W-:Y:S01]  /*3a2a0*/  @P4 STG.E.U16 [R4.64], R11 ;  /* 0x0000000b04004986 */ /* 0x0001e2000c101504 */
[----:B------:R-:W-:Y:S02]  /*3a2b0*/  ISETP.LT.AND P1, PT, R0, c[0x0][0x17c], !P0 ;  /* 0x00005f0000007a0c */ /* 0x000fe40004721270 */
[----:B------:R-:W-:-:S02]  /*3a2c0*/  LEA.HI.X.SX32 R9, R6, R2, 0x1, P6 ;  /* 0x0000000206097211 */ /* 0x000fc400030f0eff */
[CC--:B------:R-:W-:Y:S02]  /*3a2d0*/  LEA R12, P6, R10.reuse, R3.reuse, 0x1 ;  /* 0x000000030a0c7211 */ /* 0x0c0fe400078c08ff */
[----:B------:R-:W-:Y:S02]  /*3a2e0*/  IADD3 R6, R10, c[0x0][0x198], RZ ;  /* 0x000066000a067a10 */ /* 0x000fe40007ffe0ff */
[----:B------:R-:W-:Y:S02]  /*3a2f0*/  IADD3 R0, R22, 0x178, RZ ;  /* 0x0000017816007810 */ /* 0x000fe40007ffe0ff */
[----:B------:R-:W-:Y:S02]  /*3a300*/  LEA.HI.X.SX32 R13, R10, R2, 0x1, P6 ;  /* 0x000000020a0d7211 */ /* 0x000fe400030f0eff */
[----:B0-----:R-:W-:Y:S02]  /*3a310*/  PRMT R5, R11, 0x7632, R5 ;  /* 0x000076320b057816 */ /* 0x001fe40000000005 */
[----:B------:R-:W-:-:S02]  /*3a320*/  LEA R4, P6, R6, R3, 0x1 ;  /* 0x0000000306047211 */ /* 0x000fc400078c08ff */
[----:B------:R-:W-:Y:S02]  /*3a330*/  ISETP.LT.AND P5, PT, R0, c[0x0][0x17c], !P0 ;  /* 0x00005f0000007a0c */ /* 0x000fe400047a1270 */
[----:B------:R-:W-:Y:S01]  /*3a340*/  IADD3 R10, R6, c[0x0][0x198], RZ ;  /* 0x00006600060a7a10 */ /* 0x000fe20007ffe0ff */
[----:B------:R0:W-:Y:S01]  /*3a350*/  @P3 STG.E.U16 [R8.64], R5 ;  /* 0x0000000508003986 */ /* 0x0001e2000c101504 */
[----:B------:R-:W-:-:S04]  /*3a360*/  IADD3 R0, R22, 0x179, RZ ;  /* 0x0000017916007810 */ /* 0x000fc80007ffe0ff */
[----:B------:R-:W-:Y:S01]  /*3a370*/  ISETP.LT.AND P4, PT, R0, c[0x0][0x17c], !P0 ;  /* 0x00005f0000007a0c */ /* 0x000fe20004781270 */
[----:B------:R1:W-:Y:S01]  /*3a380*/  @P2 STG.E.U16 [R12.64], R7 ;  /* 0x000000070c002986 */ /* 0x0003e2000c101504 */
[-C--:B0-----:R-:W-:Y:S02]  /*3a390*/  LEA.HI.X.SX32 R5, R6, R2.reuse, 0x1, P6 ;  /* 0x0000000206057211 */ /* 0x081fe400030f0eff */
[C---:B------:R-:W-:Y:S02]  /*3a3a0*/  LEA R14, P6, R10.reuse, R3, 0x1 ;  /* 0x000000030a0e7211 */ /* 0x040fe400078c08ff */
[C---:B------:R-:W-:Y:S02]  /*3a3b0*/  IADD3 R6, R10.reuse, c[0x0][0x198], RZ ;  /* 0x000066000a067a10 */ /* 0x040fe40007ffe0ff */
[----:B------:R-:W-:Y:S02]  /*3a3c0*/  PRMT R9, R7, 0x7632, R9 ;  /* 0x0000763207097816 */ /* 0x000fe40000000009 */
[----:B------:R-:W-:-:S02]  /*3a3d0*/  LEA.HI.X.SX32 R15, R10, R2, 0x1, P6 ;  /* 0x000000020a0f7211 */ /* 0x000fc400030f0eff */
[C---:B-1----:R-:W-:Y:S01]  /*3a3e0*/  LEA R12, P6, R6.reuse, R3, 0x1 ;  /* 0x00000003060c7211 */ /* 0x042fe200078c08ff */
[----:B------:R0:W-:Y:S03]  /*3a3f0*/  @P1 STG.E.U16 [R4.64], R9 ;  /* 0x0000000904001986 */ /* 0x0001e6000c101504 */
[----:B------:R-:W-:Y:S02]  /*3a400*/  LEA.HI.X.SX32 R13, R6, R2, 0x1, P6 ;  /* 0x00000002060d7211 */ /* 0x000fe400030f0eff */
[----:B------:R-:W-:Y:S02]  /*3a410*/  IADD3 R0, R22, 0x17a, RZ ;  /* 0x0000017a16007810 */ /* 0x000fe40007ffe0ff */
[----:B------:R-:W-:Y:S02]  /*3a420*/  IADD3 R7, R6, c[0x0][0x198], RZ ;  /* 0x0000660006077a10 */ /* 0x000fe40007ffe0ff */
[----:B------:R-:W-:-:S02]  /*3a430*/  ISETP.LT.AND P3, PT, R0, c[0x0][0x17c], !P0 ;  /* 0x00005f0000007a0c */ /* 0x000fc40004761270 */
[----:B------:R-:W-:Y:S02]  /*3a440*/  IADD3 R0, R22, 0x17b, RZ ;  /* 0x0000017b16007810 */ /* 0x000fe40007ffe0ff */
[C---:B------:R-:W-:Y:S02]  /*3a450*/  LEA R10, P6, R7.reuse, R3, 0x1 ;  /* 0x00000003070a7211 */ /* 0x040fe400078c08ff */
[C---:B0-----:R-:W-:Y:S02]  /*3a460*/  IADD3 R4, R7.reuse, c[0x0][0x198], RZ ;  /* 0x0000660007047a10 */ /* 0x041fe40007ffe0ff */
[----:B------:R-:W-:Y:S02]  /*3a470*/  ISETP.LT.AND P2, PT, R0, c[0x0][0x17c], !P0 ;  /* 0x00005f0000007a0c */ /* 0x000fe40004741270 */
[----:B------:R-:W-:Y:S02]  /*3a480*/  LEA.HI.X.SX32 R11, R7, R2, 0x1, P6 ;  /* 0x00000002070b7211 */ /* 0x000fe400030f0eff */
[----:B------:R-:W-:-:S02]  /*3a490*/  IADD3 R0, R22, 0x17c, RZ ;  /* 0x0000017c16007810 */ /* 0x000fc40007ffe0ff */
[CC--:B------:R-:W-:Y:S02]  /*3a4a0*/  LEA R6, P6, R4.reuse, R3.reuse, 0x1 ;  /* 0x0000000304067211 */ /* 0x0c0fe400078c08ff */
[----:B------:R-:W-:Y:S02]  /*3a4b0*/  IADD3 R5, R4, c[0x0][0x198], RZ ;  /* 0x0000660004057a10 */ /* 0x000fe40007ffe0ff */
[----:B------:R-:W-:Y:S02]  /*3a4c0*/  ISETP.LT.AND P1, PT, R0, c[0x0][0x17c], !P0 ;  /* 0x00005f0000007a0c */ /* 0x000fe40004721270 */
[----:B------:R-:W-:Y:S02]  /*3a4d0*/  LEA.HI.X.SX32 R7, R4, R2, 0x1, P6 ;  /* 0x0000000204077211 */ /* 0x000fe400030f0eff */
[----:B------:R-:W-:Y:S02]  /*3a4e0*/  LEA R8, P6, R5, R3, 0x1 ;  /* 0x0000000305087211 */ /* 0x000fe400078c08ff */
[----:B------:R-:W-:-:S02]  /*3a4f0*/  IADD3 R0, R22, 0x17d, RZ ;  /* 0x0000017d16007810 */ /* 0x000fc40007ffe0ff */
[C---:B------:R-:W-:Y:S02]  /*3a500*/  LEA.HI.X.SX32 R9, R5.reuse, R2, 0x1, P6 ;  /* 0x0000000205097211 */ /* 0x040fe400030f0eff */
[----:B------:R-:W-:-:S04]  /*3a510*/  IADD3 R5, R5, c[0x0][0x198], RZ ;  /* 0x0000660005057a10 */ /* 0x000fc80007ffe0ff */
[----:B------:R-:W-:Y:S01]  /*3a520*/  LEA R4, P6, R5, R3, 0x1 ;  /* 0x0000000305047211 */ /* 0x000fe200078c08ff */
[----:B--2---:R-:W0:Y:S04]  /*3a530*/  LDS.128 R16, [R28] ;  /* 0x000000001c107984 */ /* 0x004e280000000c00 */
[----:B---3--:R1:W-:Y:S02]  /*3a540*/  @P5 STG.E.U16 [R14.64], R23 ;  /* 0x000000170e005986 */ /* 0x0083e4000c101504 */
[----:B-1----:R-:W-:-:S05]  /*3a550*/  PRMT R15, R23, 0x7632, R15 ;  /* 0x00007632170f7816 */ /* 0x002fca000000000f */
[----:B------:R1:W-:Y:S04]  /*3a560*/  @P4 STG.E.U16 [R12.64], R15 ;  /* 0x0000000f0c004986 */ /* 0x0003e8000c101504 */
[----:B0-----:R-:W-:Y:S01]  /*3a570*/  STL [R1+0x44], R17 ;  /* 0x0000441101007387 */ /* 0x001fe20000100800 */
[----:B-1----:R-:W-:-:S03]  /*3a580*/  IMAD.MOV.U32 R15, RZ, RZ, R16 ;  /* 0x000000ffff0f7224 */ /* 0x002fc600078e0010 */
[----:B------:R-:W-:Y:S04]  /*3a590*/  STL.64 [R1+0x48], R18 ;  /* 0x0000481201007387 */ /* 0x000fe80000100a00 */
[----:B------:R-:W0:Y:S01]  /*3a5a0*/  LDS.128 R16, [R29] ;  /* 0x000000001d107984 */ /* 0x000e220000000c00 */
[----:B------:R-:W-:-:S03]  /*3a5b0*/  LOP3.LUT R23, R28, 0x40, RZ, 0x3c, !PT ;  /* 0x000000401c177812 */ /* 0x000fc600078e3cff */
[----:B0-----:R-:W-:Y:S01]  /*3a5c0*/  STL [R1+0x54], R17 ;  /* 0x0000541101007387 */ /* 0x001fe20000100800 */
[----:B------:R-:W-:-:S03]  /*3a5d0*/  IMAD.MOV.U32 R14, RZ, RZ, R16 ;  /* 0x000000ffff0e7224 */ /* 0x000fc600078e0010 */
[----:B------:R-:W-:Y:S04]  /*3a5e0*/  STL.64 [R1+0x58], R18 ;  /* 0x0000581201007387 */ /* 0x000fe80000100a00 */
[----:B------:R-:W0:Y:S01]  /*3a5f0*/  LDS.128 R16, [R23] ;  /* 0x0000000017107984 */ /* 0x000e220000000c00 */
[----:B------:R-:W-:-:S03]  /*3a600*/  ISETP.LT.AND P5, PT, R0, c[0x0][0x17c], !P0 ;  /* 0x00005f0000007a0c */ /* 0x000fc600047a1270 */
[----:B----4-:R1:W-:Y:S01]  /*3a610*/  @P3 STG.E.U16 [R10.64], R24 ;  /* 0x000000180a003986 */ /* 0x0103e2000c101504 */
[----:B------:R-:W-:-:S04]  /*3a620*/  IADD3 R0, R22, 0x17e, RZ ;  /* 0x0000017e16007810 */ /* 0x000fc80007ffe0ff */
[----:B------:R-:W-:Y:S02]  /*3a630*/  ISETP.LT.AND P4, PT, R0, c[0x0][0x17c], !P0 ;  /* 0x00005f0000007a0c */ /* 0x000fe40004781270 */
[----:B-1----:R-:W-:Y:S01]  /*3a640*/  PRMT R11, R24, 0x7632, R11 ;  /* 0x00007632180b7816 */ /* 0x002fe2000000000b */
[----:B0-----:R-:W-:Y:S01]  /*3a650*/  STL [R1+0x24], R17 ;  /* 0x0000241101007387 */ /* 0x001fe20000100800 */
[----:B------:R-:W-:-:S03]  /*3a660*/  IMAD.MOV.U32 R13, RZ, RZ, R16 ;  /* 0x000000ffff0d7224 */ /* 0x000fc600078e0010 */
[----:B------:R-:W-:Y:S04]  /*3a670*/  STL.64 [R1+0x28], R18 ;  /* 0x0000281201007387 */ /* 0x000fe80000100a00 */
[----:B------:R-:W0:Y:S01]  /*3a680*/  LDS.128 R16, [R27] ;  /* 0x000000001b107984 */ /* 0x000e220000000c00 */
[C---:B------:R-:W-:Y:S02]  /*3a690*/  IADD3 R10, R5.reuse, c[0x0][0x198], RZ ;  /* 0x00006600050a7a10 */ /* 0x040fe40007ffe0ff */
[----:B------:R-:W-:Y:S01]  /*3a6a0*/  IADD3 R0, R22, 0x17f, RZ ;  /* 0x0000017f16007810 */ /* 0x000fe20007ffe0ff */
[----:B------:R1:W-:Y:S01]  /*3a6b0*/  @P2 STG.E.U16 [R6.64], R11 ;  /* 0x0000000b06002986 */ /* 0x0003e2000c101504 */
[----:B------:R-:W-:-:S03]  /*3a6c0*/  LEA.HI.X.SX32 R5, R5, R2, 0x1, P6 ;  /* 0x0000000205057211 */ /* 0x000fc600030f0eff */
[----:B------:R2:W-:Y:S01]  /*3a6d0*/  @P1 STG.E.U16 [R8.64], R25 ;  /* 0x0000001908001986 */ /* 0x0005e2000c101504 */
[----:B------:R-:W-:Y:S02]  /*3a6e0*/  ISETP.LT.AND P3, PT, R0, c[0x0][0x17c], !P0 ;  /* 0x00005f0000007a0c */ /* 0x000fe40004761270 */
[C---:B-1----:R-:W-:Y:S02]  /*3a6f0*/  LEA R6, P6, R10.reuse, R3, 0x1 ;  /* 0x000000030a067211 */ /* 0x042fe400078c08ff */
[C---:B------:R-:W-:Y:S02]  /*3a700*/  IADD3 R11, R10.reuse, c[0x0][0x198], RZ ;  /* 0x000066000a0b7a10 */ /* 0x040fe40007ffe0ff */
[----:B--2---:R-:W-:Y:S02]  /*3a710*/  PRMT R9, R25, 0x7632, R9 ;  /* 0x0000763219097816 */ /* 0x004fe40000000009 */
[----:B------:R-:W-:-:S03]  /*3a720*/  LEA.HI.X.SX32 R7, R10, R2, 0x1, P6 ;  /* 0x000000020a077211 */ /* 0x000fc600030f0eff */
[----:B------:R1:W-:Y:S01]  /*3a730*/  @P5 STG.E.U16 [R4.64], R9 ;  /* 0x0000000904005986 */ /* 0x0003e2000c101504 */
[C---:B------:R-:W-:Y:S02]  /*3a740*/  IADD3 R8, R11.reuse, c[0x0][0x198], RZ ;  /* 0x000066000b087a10 */ /* 0x040fe40007ffe0ff */
[----:B------:R-:W-:Y:S02]  /*3a750*/  IADD3 R0, R22, 0x180, RZ ;  /* 0x0000018016007810 */ /* 0x000fe40007ffe0ff */
[----:B-1----:R-:W-:-:S04]  /*3a760*/  LEA R4, P6, R11, R3, 0x1 ;  /* 0x000000030b047211 */ /* 0x002fc800078c08ff */
[----:B------:R-:W-:Y:S02]  /*3a770*/  LEA.HI.X.SX32 R5, R11, R2, 0x1, P6 ;  /* 0x000000020b057211 */ /* 0x000fe400030f0eff */
[----:B------:R-:W-:Y:S01]  /*3a780*/  PRMT R11, R26, 0x7632, R11 ;  /* 0x000076321a0b7816 */ /* 0x000fe2000000000b */
[----:B------:R-:W-:Y:S01]  /*3a790*/  @P4 STG.E.U16 [R6.64], R26 ;  /* 0x0000001a06004986 */ /* 0x000fe2000c101504 */
[----:B------:R-:W-:-:S03]  /*3a7a0*/  ISETP.LT.AND P2, PT, R0, c[0x0][0x17c], !P0 ;  /* 0x00005f0000007a0c */ /* 0x000fc60004741270 */
[----:B------:R1:W-:Y:S01]  /*3a7b0*/  @P3 STG.E.U16 [R4.64], R11 ;  /* 0x0000000b04003986 */ /* 0x0003e2000c101504 */
[----:B------:R-:W-:-:S03]  /*3a7c0*/  IADD3 R0, R22, 0x181, RZ ;  /* 0x0000018116007810 */ /* 0x000fc60007ffe0ff */
[----:B0-----:R-:W-:Y:S04]  /*3a7d0*/  STL [R1+0x74], R17 ;  /* 0x0000741101007387 */ /* 0x001fe80000100800 */
[----:B------:R-:W-:Y:S01]  /*3a7e0*/  STL.64 [R1+0x78], R18 ;  /* 0x0000781201007387 */ /* 0x000fe20000100a00 */
[----:B-1----:R-:W-:-:S03]  /*3a7f0*/  IMAD.MOV.U32 R11, RZ, RZ, R16 ;  /* 0x000000ffff0b7224 */ /* 0x002fc600078e0010 */
[----:B------:R-:W0:Y:S01]  /*3a800*/  LDS.128 R16, [R28+0x800] ;  /* 0x000800001c107984 */ /* 0x000e220000000c00 */
[----:B------:R-:W-:Y:S02]  /*3a810*/  ISETP.LT.AND P1, PT, R0, c[0x0][0x17c], !P0 ;  /* 0x00005f0000007a0c */ /* 0x000fe40004721270 */
[----:B------:R-:W-:-:S04]  /*3a820*/  IADD3 R0, R22, 0x182, RZ ;  /* 0x0000018216007810 */ /* 0x000fc80007ffe0ff */
[----:B------:R-:W-:Y:S02]  /*3a830*/  ISETP.LT.AND P5, PT, R0, c[0x0][0x17c], !P0 ;  /* 0x00005f0000007a0c */ /* 0x000fe400047a1270 */
[----:B------:R-:W-:Y:S02]  /*3a840*/  IADD3 R0, R22, 0x183, RZ ;  /* 0x0000018316007810 */ /* 0x000fe40007ffe0ff */
[----:B------:R-:W-:Y:S02]  /*3a850*/  LEA R6, P6, R8, R3, 0x1 ;  /* 0x0000000308067211 */ /* 0x000fe400078c08ff */
[----:B------:R-:W-:Y:S02]  /*3a860*/  ISETP.LT.AND P4, PT, R0, c[0x0][0x17c], !P0 ;  /* 0x00005f0000007a0c */ /* 0x000fe40004781270 */
[----:B------:R-:W-:Y:S02]  /*3a870*/  IADD3 R0, R22, 0x184, RZ ;  /* 0x0000018416007810 */ /* 0x000fe40007ffe0ff */
[----:B------:R-:W-:-:S02]  /*3a880*/  LEA.HI.X.SX32 R7, R8, R2, 0x1, P6 ;  /* 0x0000000208077211 */ /* 0x000fc400030f0eff */
[----:B------:R-:W-:Y:S02]  /*3a890*/  ISETP.LT.AND P3, PT, R0, c[0x0][0x17c], !P0 ;  /* 0x00005f0000007a0c */ /* 0x000fe40004761270 */
[----:B------:R-:W-:Y:S02]  /*3a8a0*/  IADD3 R8, R8, c[0x0][0x198], RZ ;  /* 0x0000660008087a10 */ /* 0x000fe40007ffe0ff */
[----:B------:R-:W-:Y:S01]  /*3a8b0*/  IADD3 R0, R22, 0x185, RZ ;  /* 0x0000018516007810 */ /* 0x000fe20007ffe0ff */
[----:B------:R1:W-:Y:S03]  /*3a8c0*/  @P2 STG.E.U16 [R6.64], R15 ;  /* 0x0000000f06002986 */ /* 0x0003e6000c101504 */
[----:B------:R-:W-:Y:S02]  /*3a8d0*/  ISETP.LT.AND P2, PT, R0, c[0x0][0x17c], !P0 ;  /* 0x00005f0000007a0c */ /* 0x000fe40004741270 */
[----:B------:R-:W-:-:S02]  /*3a8e0*/  IADD3 R0, R8, c[0x0][0x198], RZ ;  /* 0x0000660008007a10 */ /* 0x000fc40007ffe0ff */
[----:B------:R-:W-:Y:S02]  /*3a8f0*/  PRMT R9, R15, 0x7632, R9 ;  /* 0x000076320f097816 */ /* 0x000fe40000000009 */
[----:B-1----:R-:W-:-:S04]  /*3a900*/  LEA R6, P6, R8, R3, 0x1 ;  /* 0x0000000308067211 */ /* 0x002fc800078c08ff */
[-C--:B------:R-:W-:Y:S02]  /*3a910*/  LEA.HI.X.SX32 R7, R8, R2.reuse, 0x1, P6 ;  /* 0x0000000208077211 */ /* 0x080fe400030f0eff */
[CC--:B------:R-:W-:Y:S02]  /*3a920*/  LEA R4, P6, R0.reuse, R3.reuse, 0x1 ;  /* 0x0000000300047211 */ /* 0x0c0fe400078c08ff */
[C---:B------:R-:W-:Y:S01]  /*3a930*/  IADD3 R8, R0.reuse, c[0x0][0x198], RZ ;  /* 0x0000660000087a10 */ /* 0x040fe20007ffe0ff */
[----:B------:R1:W-:Y:S01]  /*3a940*/  @P1 STG.E.U16 [R6.64], R9 ;  /* 0x0000000906001986 */ /* 0x0003e2000c101504 */
[----:B------:R-:W-:Y:S02]  /*3a950*/  LEA.HI.X.SX32 R5, R0, R2, 0x1, P6 ;  /* 0x0000000200057211 */ /* 0x000fe400030f0eff */
[C---:B------:R-:W-:Y:S01]  /*3a960*/  IADD3 R0, R8.reuse, c[0x0][0x198], RZ ;  /* 0x0000660008007a10 */ /* 0x040fe20007ffe0ff */
[----:B0-----:R-:W-:Y:S01]  /*3a970*/  STL [R1+0xa4], R17 ;  /* 0x0000a41101007387 */ /* 0x001fe20000100800 */
[----:B-1----:R-:W-:-:S03]  /*3a980*/  LEA R6, P6, R8, R3, 0x1 ;  /* 0x0000000308067211 */ /* 0x002fc600078c08ff */
[----:B------:R0:W-:Y:S01]  /*3a990*/  @P5 STG.E.U16 [R4.64], R14 ;  /* 0x0000000e04005986 */ /* 0x0001e2000c101504 */
[----:B------:R-:W-:-:S03]  /*3a9a0*/  LEA.HI.X.SX32 R7, R8, R2, 0x1, P6 ;  /* 0x0000000208077211 */ /* 0x000fc600030f0eff */
[----:B------:R-:W-:Y:S01]  /*3a9b0*/  STL.64 [R1+0xa8], R18 ;  /* 0x0000a81201007387 */ /* 0x000fe20000100a00 */
[----:B------:R-:W-:Y:S01]  /*3a9c0*/  PRMT R8, R14, 0x7632, R8 ;  /* 0x000076320e087816 */ /* 0x000fe20000000008 */
[----:B0-----:R-:W-:Y:S02]  /*3a9d0*/  IMAD.MOV.U32 R14, RZ, RZ, R16 ;  /* 0x000000ffff0e7224 */ /* 0x001fe400078e0010 */
[----:B------:R-:W0:Y:S01]  /*3a9e0*/  LDS.128 R16, [R29+0x800] ;  /* 0x000800001d107984 */ /* 0x000e220000000c00 */
[----:B------:R-:W-:Y:S02]  /*3a9f0*/  LEA R4, P6, R0, R3, 0x1 ;  /* 0x0000000300047211 */ /* 0x000fe400078c08ff */
[----:B------:R-:W-:Y:S02]  /*3aa00*/  IADD3 R9, R22, 0x188, RZ ;  /* 0x0000018816097810 */ /* 0x000fe40007ffe0ff */
[----:B------:R-:W-:Y:S01]  /*3aa10*/  LEA.HI.X.SX32 R5, R0, R2, 0x1, P6 ;  /* 0x0000000200057211 */ /* 0x000fe200030f0eff */
[----:B------:R1:W-:Y:S01]  /*3aa20*/  @P4 STG.E.U16 [R6.64], R8 ;  /* 0x0000000806004986 */ /* 0x0003e2000c101504 */
[----:B------:R-:W-:-:S02]  /*3aa30*/  ISETP.LT.AND P4, PT, R9, c[0x0][0x17c], !P0 ;  /* 0x00005f0009007a0c */ /* 0x000fc40004781270 */
[----:B------:R-:W-:Y:S01]  /*3aa40*/  PRMT R9, R13, 0x7632, R9 ;  /* 0x000076320d097816 */ /* 0x000fe20000000009 */
[----:B------:R2:W-:Y:S01]  /*3aa50*/  @P3 STG.E.U16 [R4.64], R13 ;  /* 0x0000000d04003986 */ /* 0x0005e2000c101504 */
[----:B------:R-:W-:Y:S02]  /*3aa60*/  IADD3 R10, R22, 0x186, RZ ;  /* 0x00000186160a7810 */ /* 0x000fe40007ffe0ff */
[----:B-1----:R-:W-:Y:S01]  /*3aa70*/  IADD3 R7, R0, c[0x0][0x198], RZ ;  /* 0x0000660000077a10 */ /* 0x002fe20007ffe0ff */
[----:B0-----:R-:W-:Y:S01]  /*3aa80*/  STL [R1+0x94], R17 ;  /* 0x0000941101007387 */ /* 0x001fe20000100800 */
[----:B--2---:R-:W-:-:S03]  /*3aa90*/  IMAD.MOV.U32 R13, RZ, RZ, R16 ;  /* 0x000000ffff0d7224 */ /* 0x004fc600078e0010 */
[----:B------:R-:W-:Y:S04]  /*3aaa0*/  STL.64 [R1+0x98], R18 ;  /* 0x0000981201007387 */ /* 0x000fe80000100a00 */
[----:B------:R-:W0:Y:S01]  /*3aab0*/  LDS.128 R16, [R23+0x800] ;  /* 0x0008000017107984 */ /* 0x000e220000000c00 */
[----:B------:R-:W-:Y:S02]  /*3aac0*/  IADD3 R0, R22, 0x189, RZ ;  /* 0x0000018916007810 */ /* 0x000fe40007ffe0ff */
[----:B------:R-:W-:Y:S02]  /*3aad0*/  LEA R6, P6, R7, R3, 0x1 ;  /* 0x0000000307067211 */ /* 0x000fe400078c08ff */
[----:B------:R-:W-:Y:S02]  /*3aae0*/  ISETP.LT.AND P3, PT, R0, c[0x0][0x17c], !P0 ;  /* 0x00005f0000007a0c */ /* 0x000fe40004761270 */
[----:B------:R-:W-:-:S02]  /*3aaf0*/  ISETP.LT.AND P1, PT, R10, c[0x0][0x17c], !P0 ;  /* 0x00005f000a007a0c */ /* 0x000fc40004721270 */
[C---:B------:R-:W-:Y:S02]  /*3ab00*/  IADD3 R0, R7.reuse, c[0x0][0x198], RZ ;  /* 0x0000660007007a10 */ /* 0x040fe40007ffe0ff */
[-C--:B------:R-:W-:Y:S02]  /*3ab10*/  LEA.HI.X.SX32 R7, R7, R2.reuse, 0x1, P6 ;  /* 0x0000000207077211 */ /* 0x080fe400030f0eff */
[C---:B------:R-:W-:Y:S02]  /*3ab20*/  LEA R4, P6, R0.reuse, R3, 0x1 ;  /* 0x0000000300047211 */ /* 0x040fe400078c08ff */
[C---:B------:R-:W-:Y:S01]  /*3ab30*/  IADD3 R8, R0.reuse, c[0x0][0x198], RZ ;  /* 0x0000660000087a10 */ /* 0x040fe20007ffe0ff */
[----:B------:R1:W-:Y:S01]  /*3ab40*/  @P2 STG.E.U16 [R6.64], R9 ;  /* 0x0000000906002986 */ /* 0x0003e2000c101504 */
[----:B------:R-:W-:Y:S02]  /*3ab50*/  LEA.HI.X.SX32 R5, R0, R2, 0x1, P6 ;  /* 0x0000000200057211 */ /* 0x000fe400030f0eff */
[----:B------:R-:W-:-:S03]  /*3ab60*/  IADD3 R0, R8, c[0x0][0x198], RZ ;  /* 0x0000660008007a10 */ /* 0x000fc60007ffe0ff */
[----:B------:R2:W-:Y:S01]  /*3ab70*/  @P1 STG.E.U16 [R4.64], R11 ;  /* 0x0000000b04001986 */ /* 0x0005e2000c101504 */
[----:B-1----:R-:W-:Y:S02]  /*3ab80*/  IADD3 R7, R22, 0x18b, RZ ;  /* 0x0000018b16077810 */ /* 0x002fe40007ffe0ff */
[C---:B------:R-:W-:Y:S02]  /*3ab90*/  LEA R6, P6, R8.reuse, R3, 0x1 ;  /* 0x0000000308067211 */ /* 0x040fe400078c08ff */
[----:B------:R-:W-:Y:S02]  /*3aba0*/  ISETP.LT.AND P1, PT, R7, c[0x0][0x17c], !P0 ;  /* 0x00005f0007007a0c */ /* 0x000fe40004721270 */
[----:B------:R-:W-:Y:S02]  /*3abb0*/  LEA.HI.X.SX32 R7, R8, R2, 0x1, P6 ;  /* 0x0000000208077211 */ /* 0x000fe400030f0eff */
[----:B------:R-:W-:Y:S01]  /*3abc0*/  PRMT R8, R11, 0x7632, R8 ;  /* 0x000076320b087816 */ /* 0x000fe20000000008 */
[----:B0-----:R-:W-:Y:S01]  /*3abd0*/  STL [R1+0x84], R17 ;  /* 0x0000841101007387 */ /* 0x001fe20000100800 */
[----:B--2---:R-:W-:-:S03]  /*3abe0*/  IMAD.MOV.U32 R11, RZ, RZ, R16 ;  /* 0x000000ffff0b7224 */ /* 0x004fc600078e0010 */
[----:B------:R-:W-:Y:S04]  /*3abf0*/  STL.64 [R1+0x88], R18 ;  /* 0x0000881201007387 */ /* 0x000fe80000100a00 */
[----:B------:R-:W0:Y:S01]  /*3ac00*/  LDS.128 R16, [R27+0x800] ;  /* 0x000800001b107984 */ /* 0x000e220000000c00 */
[----:B------:R-:W-:Y:S02]  /*3ac10*/  IADD3 R10, R22, 0x187, RZ ;  /* 0x00000187160a7810 */ /* 0x000fe40007ffe0ff */
[----:B------:R-:W-:Y:S01]  /*3ac20*/  LEA R4, P6, R0, R3, 0x1 ;  /* 0x0000000300047211 */ /* 0x000fe200078c08ff */
[----:B------:R-:W-:Y:S01]  /*3ac30*/  LDS.128 R24, [R27+0x1000] ;  /* 0x001000001b187984 */ /* 0x000fe20000000c00 */
[----:B------:R-:W-:Y:S02]  /*3ac40*/  ISETP.LT.AND P5, PT, R10, c[0x0][0x17c], !P0 ;  /* 0x00005f000a007a0c */ /* 0x000fe400047a1270 */
[----:B------:R-:W-:-:S02]  /*3ac50*/  IADD3 R9, R22, 0x18c, RZ ;  /* 0x0000018c16097810 */ /* 0x000fc40007ffe0ff */
[----:B------:R-:W-:-:S09]  /*3ac60*/  LEA.HI.X.SX32 R5, R0, R2, 0x1, P6 ;  /* 0x0000000200057211 */ /* 0x000fd200030f0eff */
[----:B------:R-:W-:Y:S01]  /*3ac70*/  @P5 STG.E.U16 [R6.64], R8 ;  /* 0x0000000806005986 */ /* 0x000fe2000c101504 */
[----:B------:R-:W-:Y:S02]  /*3ac80*/  ISETP.LT.AND P5, PT, R9, c[0x0][0x17c], !P0 ;  /* 0x00005f0009007a0c */ /* 0x000fe400047a1270 */
[----:B------:R-:W-:Y:S01]  /*3ac90*/  PRMT R9, R14, 0x7632, R9 ;  /* 0x000076320e097816 */ /* 0x000fe20000000009 */
[----:B------:R1:W-:Y:S04]  /*3aca0*/  @P4 STG.E.U16 [R4.64], R14 ;  /* 0x0000000e04004986 */ /* 0x0003e8000c101504 */
[----:B0-----:R-:W-:Y:S01]  /*3acb0*/  STL [R1+0x4], R17 ;  /* 0x0000041101007387 */ /* 0x001fe20000100800 */
[----:B-1----:R-:W-:-:S03]  /*3acc0*/  IMAD.MOV.U32 R14, RZ, RZ, R16 ;  /* 0x000000ffff0e7224 */ /* 0x002fc600078e0010 */
[----:B------:R-:W-:Y:S04]  /*3acd0*/  STL.64 [R1+0x8], R18 ;  /* 0x0000081201007387 */ /* 0x000fe80000100a00 */
[----:B------:R-:W0:Y:S01]  /*3ace0*/  LDS.128 R16, [R28+0x1000] ;  /* 0x001000001c107984 */ /* 0x000e220000000c00 */
[----:B------:R-:W-:Y:S02]  /*3acf0*/  IADD3 R7, R0, c[0x0][0x198], RZ ;  /* 0x0000660000077a10 */ /* 0x000fe40007ffe0ff */
[C---:B------:R-:W-:Y:S02]  /*3ad00*/  IADD3 R0, R22.reuse, 0x18d, RZ ;  /* 0x0000018d16007810 */ /* 0x040fe40007ffe0ff */
[----:B------:R-:W-:Y:S02]  /*3ad10*/  IADD3 R10, R22, 0x18a, RZ ;  /* 0x0000018a160a7810 */ /* 0x000fe40007ffe0ff */
[----:B------:R-:W-:-:S02]  /*3ad20*/  LEA R6, P6, R7, R3, 0x1 ;  /* 0x0000000307067211 */ /* 0x000fc400078c08ff */
[----:B------:R-:W-:Y:S02]  /*3ad30*/  ISETP.LT.AND P4, PT, R0, c[0x0][0x17c], !P0 ;  /* 0x00005f0000007a0c */ /* 0x000fe40004781270 */
[----:B------:R-:W-:Y:S02]  /*3ad40*/  ISETP.LT.AND P2, PT, R10, c[0x0][0x17c], !P0 ;  /* 0x00005f000a007a0c */ /* 0x000fe40004741270 */
[C---:B------:R-:W-:Y:S02]  /*3ad50*/  IADD3 R0, R7.reuse, c[0x0][0x198], RZ ;  /* 0x0000660007007a10 */ /* 0x040fe40007ffe0ff */
[-C--:B------:R-:W-:Y:S02]  /*3ad60*/  LEA.HI.X.SX32 R7, R7, R2.reuse, 0x1, P6 ;  /* 0x0000000207077211 */ /* 0x080fe400030f0eff */
[C---:B------:R-:W-:Y:S02]  /*3ad70*/  LEA R4, P6, R0.reuse, R3, 0x1 ;  /* 0x0000000300047211 */ /* 0x040fe400078c08ff */
[C---:B------:R-:W-:Y:S01]  /*3ad80*/  IADD3 R8, R0.reuse, c[0x0][0x198], RZ ;  /* 0x0000660000087a10 */ /* 0x040fe20007ffe0ff */
[----:B------:R1:W-:Y:S01]  /*3ad90*/  @P3 STG.E.U16 [R6.64], R9 ;  /* 0x0000000906003986 */ /* 0x0003e2000c101504 */
[----:B------:R-:W-:-:S02]  /*3ada0*/  LEA.HI.X.SX32 R5, R0, R2, 0x1, P6 ;  /* 0x0000000200057211 */ /* 0x000fc400030f0eff */
        /* <DEDUP_REMOVED lines=11> */
[----:B------:R-:W-:Y:S02]  /*3ae60*/  LEA R4, P6, R0, R3, 0x1 ;  /* 0x0000000300047211 */ /* 0x000fe400078c08ff */
[----:B------:R-:W-:Y:S01]  /*3ae70*/  IADD3 R9, R22, 0x190, RZ ;  /* 0x0000019016097810 */ /* 0x000fe20007ffe0ff */
[----:B------:R1:W-:Y:S01]  /*3ae80*/  @P1 STG.E.U16 [R6.64], R8 ;  /* 0x0000000806001986 */ /* 0x0003e2000c101504 */
[----:B------:R-:W-:Y:S02]  /*3ae90*/  LEA.HI.X.SX32 R5, R0, R2, 0x1, P6 ;  /* 0x0000000200057211 */ /* 0x000fe400030f0eff */
[----:B------:R-:W-:-:S02]  /*3aea0*/  IADD3 R10, R22, 0x18e, RZ ;  /* 0x0000018e160a7810 */ /* 0x000fc40007ffe0ff */
[----:B------:R-:W-:Y:S01]  /*3aeb0*/  ISETP.LT.AND P1, PT, R9, c[0x0][0x17c], !P0 ;  /* 0x00005f0009007a0c */ /* 0x000fe20004721270 */
[----:B------:R2:W-:Y:S01]  /*3aec0*/  @P5 STG.E.U16 [R4.64], R11 ;  /* 0x0000000b04005986 */ /* 0x0005e2000c101504 */
[----:B------:R-:W-:Y:S02]  /*3aed0*/  PRMT R9, R11, 0x7632, R9 ;  /* 0x000076320b097816 */ /* 0x000fe40000000009 */
[----:B-1----:R-:W-:Y:S02]  /*3aee0*/  IADD3 R6, R0, c[0x0][0x198], RZ ;  /* 0x0000660000067a10 */ /* 0x002fe40007ffe0ff */
[----:B------:R-:W-:Y:S02]  /*3aef0*/  IADD3 R0, R22, 0x191, RZ ;  /* 0x0000019116007810 */ /* 0x000fe40007ffe0ff */
[----:B------:R-:W-:Y:S02]  /*3af00*/  ISETP.LT.AND P3, PT, R10, c[0x0][0x17c], !P0 ;  /* 0x00005f000a007a0c */ /* 0x000fe40004761270 */
[----:B--2---:R-:W-:-:S02]  /*3af10*/  LEA R4, P6, R6, R3, 0x1 ;  /* 0x0000000306047211 */ /* 0x004fc400078c08ff */
[----:B------:R-:W-:Y:S02]  /*3af20*/  ISETP.LT.AND P5, PT, R0, c[0x0][0x17c], !P0 ;  /* 0x00005f0000007a0c */ /* 0x000fe400047a1270 */
[C---:B------:R-:W-:Y:S02]  /*3af30*/  IADD3 R0, R6.reuse, c[0x0][0x198], RZ ;  /* 0x0000660006007a10 */ /* 0x040fe40007ffe0ff */
[----:B------:R-:W-:Y:S02]  /*3af40*/  LEA.HI.X.SX32 R5, R6, R2, 0x1, P6 ;  /* 0x0000000206057211 */ /* 0x000fe400030f0eff */
[C---:B------:R-:W-:Y:S02]  /*3af50*/  LEA R6, P6, R0.reuse, R3, 0x1 ;  /* 0x0000000300067211 */ /* 0x040fe400078c08ff */
[----:B------:R-:W-:Y:S01]  /*3af60*/  IADD3 R8, R0, c[0x0][0x198], RZ ;  /* 0x0000660000087a10 */ /* 0x000fe20007ffe0ff */
[----:B0-----:R-:W-:Y:S01]  /*3af70*/  STL [R1+0x34], R17 ;  /* 0x0000341101007387 */ /* 0x001fe20000100800 */
[----:B------:R-:W-:-:S03]  /*3af80*/  IMAD.MOV.U32 R11, RZ, RZ, R16 ;  /* 0x000000ffff0b7224 */ /* 0x000fc600078e0010 */
[----:B------:R-:W-:Y:S04]  /*3af90*/  STL.64 [R1+0x38], R18 ;  /* 0x0000381201007387 */ /* 0x000fe80000100a00 */
[----:B------:R-:W0:Y:S01]  /*3afa0*/  LDS.128 R16, [R23+0x1000] ;  /* 0x0010000017107984 */ /* 0x000e220000000c00 */
[----:B------:R-:W-:-:S03]  /*3afb0*/  LEA.HI.X.SX32 R7, R0, R2, 0x1, P6 ;  /* 0x0000000200077211 */ /* 0x000fc600030f0eff */
[----:B------:R1:W-:Y:S01]  /*3afc0*/  @P4 STG.E.U16 [R4.64], R9 ;  /* 0x0000000904004986 */ /* 0x0003e2000c101504 */
[----:B------:R-:W-:-:S03]  /*3afd0*/  IADD3 R0, R8, c[0x0][0x198], RZ ;  /* 0x0000660008007a10 */ /* 0x000fc60007ffe0ff */
[----:B------:R2:W-:Y:S01]  /*3afe0*/  @P3 STG.E.U16 [R6.64], R14 ;  /* 0x0000000e06003986 */ /* 0x0005e2000c101504 */
[----:B-1----:R-:W-:Y:S02]  /*3aff0*/  IADD3 R5, R22, 0x193, RZ ;  /* 0x0000019316057810 */ /* 0x002fe40007ffe0ff */
[CC--:B------:R-:W-:Y:S02]  /*3b000*/  LEA R4, P6, R8.reuse, R3.reuse, 0x1 ;  /* 0x0000000308047211 */ /* 0x0c0fe400078c08ff */
[----:B------:R-:W-:Y:S02]  /*3b010*/  ISETP.LT.AND P3, PT, R5, c[0x0][0x17c], !P0 ;  /* 0x00005f0005007a0c */ /* 0x000fe40004761270 */
[----:B------:R-:W-:Y:S02]  /*3b020*/  LEA.HI.X.SX32 R5, R8, R2, 0x1, P6 ;  /* 0x0000000208057211 */ /* 0x000fe400030f0eff */
[----:B------:R-:W-:Y:S02]  /*3b030*/  PRMT R8, R14, 0x7632, R8 ;  /* 0x000076320e087816 */ /* 0x000fe40000000008 */
[----:B--2---:R-:W-:-:S03]  /*3b040*/  LEA R6, P6, R0, R3, 0x1 ;  /* 0x0000000300067211 */ /* 0x004fc600078c08ff */
[----:B------:R1:W-:Y:S01]  /*3b050*/  @P2 STG.E.U16 [R4.64], R8 ;  /* 0x0000000804002986 */ /* 0x0003e2000c101504 */
[----:B------:R-:W-:Y:S02]  /*3b060*/  LEA.HI.X.SX32 R7, R0, R2, 0x1, P6 ;  /* 0x0000000200077211 */ /* 0x000fe400030f0eff */
[----:B------:R-:W-:-:S03]  /*3b070*/  IADD3 R10, R22, 0x192, RZ ;  /* 0x00000192160a7810 */ /* 0x000fc60007ffe0ff */
[----:B------:R2:W-:Y:S01]  /*3b080*/  @P1 STG.E.U16 [R6.64], R13 ;  /* 0x0000000d06001986 */ /* 0x0005e2000c101504 */
[----:B-1----:R-:W-:Y:S02]  /*3b090*/  IADD3 R4, R0, c[0x0][0x198], RZ ;  /* 0x0000660000047a10 */ /* 0x002fe40007ffe0ff */
[----:B------:R-:W-:Y:S02]  /*3b0a0*/  IADD3 R0, R22, 0x195, RZ ;  /* 0x0000019516007810 */ /* 0x000fe40007ffe0ff */
[----:B------:R-:W-:Y:S02]  /*3b0b0*/  ISETP.LT.AND P4, PT, R10, c[0x0][0x17c], !P0 ;  /* 0x00005f000a007a0c */ /* 0x000fe40004781270 */
[----:B--2---:R-:W-:Y:S02]  /*3b0c0*/  LEA R6, P6, R4, R3, 0x1 ;  /* 0x0000000304067211 */ /* 0x004fe400078c08ff */
[----:B------:R-:W-:Y:S02]  /*3b0d0*/  ISETP.LT.AND P1, PT, R0, c[0x0][0x17c], !P0 ;  /* 0x00005f0000007a0c */ /* 0x000fe40004721270 */
[----:B------:R-:W-:-:S02]  /*3b0e0*/  IADD3 R0, R4, c[0x0][0x198], RZ ;  /* 0x0000660004007a10 */ /* 0x000fc40007ffe0ff */
[----:B------:R-:W-:Y:S02]  /*3b0f0*/  PRMT R8, R13, 0x7632, R8 ;  /* 0x000076320d087816 */ /* 0x000fe40000000008 */
[----:B------:R-:W-:Y:S02]  /*3b100*/  LEA.HI.X.SX32 R7, R4, R2, 0x1, P6 ;  /* 0x0000000204077211 */ /* 0x000fe400030f0eff */
[----:B------:R-:W-:-:S03]  /*3b110*/  LEA R4, P6, R0, R3, 0x1 ;  /* 0x0000000300047211 */ /* 0x000fc600078c08ff */
[----:B------:R1:W-:Y:S01]  /*3b120*/  @P5 STG.E.U16 [R6.64], R8 ;  /* 0x0000000806005986 */ /* 0x0003e2000c101504 */
[----:B------:R-:W-:-:S03]  /*3b130*/  LEA.HI.X.SX32 R5, R0, R2, 0x1, P6 ;  /* 0x0000000200057211 */ /* 0x000fc600030f0eff */
[----:B0-----:R0:W-:Y:S04]  /*3b140*/  STL [R1+0x14], R17 ;  /* 0x0000141101007387 */ /* 0x0011e80000100800 */
[----:B------:R-:W-:Y:S01]  /*3b150*/  @P4 STG.E.U16 [R4.64], R11 ;  /* 0x0000000b04004986 */ /* 0x000fe2000c101504 */
[----:B-1----:R-:W-:-:S03]  /*3b160*/  IADD3 R6, R22, 0x197, RZ ;  /* 0x0000019716067810 */ /* 0x002fc60007ffe0ff */
[----:B------:R-:W-:Y:S01]  /*3b170*/  STL.64 [R1+0x18], R18 ;  /* 0x0000181201007387 */ /* 0x000fe20000100a00 */
[----:B------:R-:W-:-:S03]  /*3b180*/  ISETP.LT.AND P4, PT, R6, c[0x0][0x17c], !P0 ;  /* 0x00005f0006007a0c */ /* 0x000fc60004781270 */
[----:B0-----:R-:W2:Y:S04]  /*3b190*/  LDL.LU R17, [R1+0x108c] ;  /* 0x00108c0001117983 */ /* 0x001ea80000300800 */
[----:B------:R0:W1:Y:S04]  /*3b1a0*/  LDS.128 R4, [R28+0x1800] ;  /* 0x001800001c047984 */ /* 0x0000680000000c00 */
[----:B0-----:R-:W3:Y:S01]  /*3b1b0*/  LDL.LU R28, [R1+0x454] ;  /* 0x00045400011c7983 */ /* 0x001ee20000300800 */
[----:B------:R-:W-:-:S04]  /*3b1c0*/  IADD3 R9, R22, 0x194, RZ ;  /* 0x0000019416097810 */ /* 0x000fc80007ffe0ff */
[----:B------:R-:W-:Y:S02]  /*3b1d0*/  ISETP.LT.AND P2, PT, R9, c[0x0][0x17c], !P0 ;  /* 0x00005f0009007a0c */ /* 0x000fe40004741270 */
[----:B------:R-:W-:Y:S02]  /*3b1e0*/  IADD3 R9, R0, c[0x0][0x198], RZ ;  /* 0x0000660000097a10 */ /* 0x000fe40007ffe0ff */
[----:B------:R-:W-:Y:S02]  /*3b1f0*/  IADD3 R10, R22, 0x196, RZ ;  /* 0x00000196160a7810 */ /* 0x000fe40007ffe0ff */
[C---:B------:R-:W-:Y:S02]  /*3b200*/  LEA R8, P6, R9.reuse, R3, 0x1 ;  /* 0x0000000309087211 */ /* 0x040fe400078c08ff */
[----:B------:R-:W-:Y:S02]  /*3b210*/  IADD3 R0, R9, c[0x0][0x198], RZ ;  /* 0x0000660009007a10 */ /* 0x000fe40007ffe0ff */
[----:B------:R-:W-:-:S02]  /*3b220*/  ISETP.LT.AND P5, PT, R10, c[0x0][0x17c], !P0 ;  /* 0x00005f000a007a0c */ /* 0x000fc400047a1270 */
[----:B------:R-:W-:Y:S02]  /*3b230*/  LEA.HI.X.SX32 R9, R9, R2, 0x1, P6 ;  /* 0x0000000209097211 */ /* 0x000fe400030f0eff */
[----:B------:R-:W-:Y:S02]  /*3b240*/  PRMT R12, R11, 0x7632, R12 ;  /* 0x000076320b0c7816 */ /* 0x000fe4000000000c */
[----:B------:R-:W-:-:S03]  /*3b250*/  LEA R10, P6, R0, R3, 0x1 ;  /* 0x00000003000a7211 */ /* 0x000fc600078c08ff */
[----:B------:R0:W-:Y:S01]  /*3b260*/  @P3 STG.E.U16 [R8.64], R12 ;  /* 0x0000000c08003986 */ /* 0x0001e2000c101504 */
[----:B------:R-:W-:-:S05]  /*3b270*/  LEA.HI.X.SX32 R11, R0, R2, 0x1, P6 ;  /* 0x00000002000b7211 */ /* 0x000fca00030f0eff */
[----:B------:R-:W-:Y:S01]  /*3b280*/  @P2 STG.E.U16 [R10.64], R16 ;  /* 0x000000100a002986 */ /* 0x000fe2000c101504 */
[----:B0-----:R-:W-:-:S04]  /*3b290*/  IADD3 R8, R0, c[0x0][0x198], RZ ;  /* 0x0000660000087a10 */ /* 0x001fc80007ffe0ff */
[----:B------:R-:W-:Y:S02]  /*3b2a0*/  LEA R14, P6, R8, R3, 0x1 ;  /* 0x00000003080e7211 */ /* 0x000fe400078c08ff */
[----:B------:R-:W-:Y:S02]  /*3b2b0*/  IADD3 R13, R22, 0x198, RZ ;  /* 0x00000198160d7810 */ /* 0x000fe40007ffe0ff */
[----:B------:R-:W-:Y:S02]  /*3b2c0*/  LEA.HI.X.SX32 R15, R8, R2, 0x1, P6 ;  /* 0x00000002080f7211 */ /* 0x000fe400030f0eff */
[----:B------:R-:W-:Y:S02]  /*3b2d0*/  ISETP.LT.AND P3, PT, R13, c[0x0][0x17c], !P0 ;  /* 0x00005f000d007a0c */ /* 0x000fe40004761270 */
[----:B--2---:R-:W-:Y:S02]  /*3b2e0*/  PRMT R17, R16, 0x7632, R17 ;  /* 0x0000763210117816 */ /* 0x004fe40000000011 */
[----:B---3--:R-:W-:-:S04]  /*3b2f0*/  IADD3 R0, R28, 0x199, RZ ;  /* 0x000001991c007810 */ /* 0x008fc80007ffe0ff */
[----:B------:R-:W-:Y:S02]  /*3b300*/  ISETP.LT.AND P2, PT, R0, c[0x0][0x17c], !P0 ;  /* 0x00005f0000007a0c */ /* 0x000fe40004741270 */
[----:B------:R-:W-:Y:S01]  /*3b310*/  IADD3 R0, R8, c[0x0][0x198], RZ ;  /* 0x0000660008007a10 */ /* 0x000fe20007ffe0ff */
[----:B------:R0:W-:Y:S03]  /*3b320*/  @P1 STG.E.U16 [R14.64], R17 ;  /* 0x000000110e001986 */ /* 0x0001e6000c101504 */
[C---:B------:R-:W-:Y:S01]  /*3b330*/  LEA R12, P6, R0.reuse, R3, 0x1 ;  /* 0x00000003000c7211 */ /* 0x040fe200078c08ff */
[----:B------:R-:W2:Y:S03]  /*3b340*/  LDS.128 R8, [R29+0x1800] ;  /* 0x001800001d087984 */ /* 0x000ea60000000c00 */
[----:B------:R-:W-:-:S02]  /*3b350*/  LEA.HI.X.SX32 R13, R0, R2, 0x1, P6 ;  /* 0x00000002000d7211 */ /* 0x000fc400030f0eff */
[----:B0-----:R-:W-:-:S03]  /*3b360*/  IADD3 R14, R28, 0x19b, RZ ;  /* 0x0000019b1c0e7810 */ /* 0x001fc60007ffe0ff */
[----:B------:R-:W-:Y:S01]  /*3b370*/  @P5 STG.E.U16 [R12.64], R24 ;  /* 0x000000180c005986 */ /* 0x000fe2000c101504 */
[----:B------:R-:W-:-:S03]  /*3b380*/  ISETP.LT.AND P5, PT, R14, c[0x0][0x17c], !P0 ;  /* 0x00005f000e007a0c */ /* 0x000fc600047a1270 */
[----:B------:R0:W2:Y:S04]  /*3b390*/  LDS.128 R12, [R23+0x1800] ;  /* 0x00180000170c7984 */ /* 0x0000a80000000c00 */
[----:B0-----:R-:W0:Y:S01]  /*3b3a0*/  S2R R23, SR_TID.X ;  /* 0x0000000000177919 */ /* 0x001e220000002100 */
[----:B------:R-:W-:Y:S02]  /*3b3b0*/  IADD3 R18, R28, 0x19a, RZ ;  /* 0x0000019a1c127810 */ /* 0x000fe40007ffe0ff */
[----:B------:R-:W-:Y:S02]  /*3b3c0*/  IADD3 R16, R0, c[0x0][0x198], RZ ;  /* 0x0000660000107a10 */ /* 0x000fe40007ffe0ff */
[----:B------:R-:W-:Y:S02]  /*3b3d0*/  ISETP.LT.AND P1, PT, R18, c[0x0][0x17c], !P0 ;  /* 0x00005f0012007a0c */ /* 0x000fe40004721270 */
[----:B------:R-:W-:-:S02]  /*3b3e0*/  LEA R18, P6, R16, R3, 0x1 ;  /* 0x0000000310127211 */ /* 0x000fc400078c08ff */
[C---:B------:R-:W-:Y:S02]  /*3b3f0*/  IADD3 R0, R16.reuse, c[0x0][0x198], RZ ;  /* 0x0000660010007a10 */ /* 0x040fe40007ffe0ff */
[-C--:B------:R-:W-:Y:S02]  /*3b400*/  LEA.HI.X.SX32 R19, R16, R2.reuse, 0x1, P6 ;  /* 0x0000000210137211 */ /* 0x080fe400030f0eff */
[----:B------:R-:W-:Y:S02]  /*3b410*/  LEA R16, P6, R0, R3, 0x1 ;  /* 0x0000000300107211 */ /* 0x000fe400078c08ff */
[----:B------:R-:W-:Y:S02]  /*3b420*/  PRMT R24, R24, 0x7632, R24 ;  /* 0x0000763218187816 */ /* 0x000fe40000000018 */
[----:B------:R-:W-:Y:S01]  /*3b430*/  LEA.HI.X.SX32 R17, R0, R2, 0x1, P6 ;  /* 0x0000000200117211 */ /* 0x000fe200030f0eff */
[C---:B0-----:R-:W-:Y:S01]  /*3b440*/  IMAD.SHL.U32 R29, R23.reuse, 0x1000, RZ ;  /* 0x00001000171d7824 */ /* 0x041fe200078e00ff */
[----:B------:R-:W-:-:S04]  /*3b450*/  LOP3.LUT R21, R23, 0x7f, RZ, 0xc0, !PT ;  /* 0x0000007f17157812 */ /* 0x000fc800078ec0ff */
[----:B------:R-:W-:Y:S02]  /*3b460*/  LOP3.LUT R29, R29, 0x6000, RZ, 0xc0, !PT ;  /* 0x000060001d1d7812 */ /* 0x000fe400078ec0ff */
[----:B------:R-:W-:-:S03]  /*3b470*/  IADD3 R0, R0, c[0x0][0x198], RZ ;  /* 0x0000660000007a10 */ /* 0x000fc60007ffe0ff */
[----:B------:R-:W-:Y:S01]  /*3b480*/  IMAD R29, R21, 0x10, R29 ;  /* 0x00000010151d7824 */ /* 0x000fe200078e021d */
[C---:B------:R-:W-:Y:S01]  /*3b490*/  LEA R22, P6, R0.reuse, R3, 0x1 ;  /* 0x0000000300167211 */ /* 0x040fe200078c08ff */
[----:B------:R0:W-:Y:S03]  /*3b4a0*/  @P4 STG.E.U16 [R18.64], R24 ;  /* 0x0000001812004986 */ /* 0x0001e6000c101504 */
[----:B------:R-:W-:Y:S02]  /*3b4b0*/  LOP3.LUT R29, R29, 0x60, RZ, 0x3c, !PT ;  /* 0x000000601d1d7812 */ /* 0x000fe400078e3cff */
[----:B------:R-:W-:Y:S01]  /*3b4c0*/  LEA.HI.X.SX32 R23, R0, R2, 0x1, P6 ;  /* 0x0000000200177211 */ /* 0x000fe200030f0eff */
[----:B-1----:R-:W-:Y:S01]  /*3b4d0*/  @P3 STG.E.U16 [R16.64], R4 ;  /* 0x0000000410003986 */ /* 0x002fe2000c101504 */
[----:B0-----:R-:W-:Y:S02]  /*3b4e0*/  IADD3 R18, R28, 0x19d, RZ ;  /* 0x0000019d1c127810 */ /* 0x001fe40007ffe0ff */
[----:B------:R-:W-:-:S02]  /*3b4f0*/  PRMT R24, R4, 0x7632, R24 ;  /* 0x0000763204187816 */ /* 0x000fc40000000018 */
[----:B------:R-:W-:Y:S02]  /*3b500*/  ISETP.LT.AND P3, PT, R18, c[0x0][0x17c], !P0 ;  /* 0x00005f0012007a0c */ /* 0x000fe40004761270 */
[----:B------:R0:W1:Y:S04]  /*3b510*/  LDS.128 R16, [R29+0x1800] ;  /* 0x001800001d107984 */ /* 0x0000680000000c00 */
[----:B------:R4:W-:Y:S04]  /*3b520*/  @P2 STG.E.U16 [R22.64], R24 ;  /* 0x0000001816002986 */ /* 0x0009e8000c101504 */
[----:B0-----:R-:W3:Y:S04]  /*3b530*/  LDL.LU R29, [R1+0x54] ;  /* 0x00005400011d7983 */ /* 0x001ee80000300800 */
[----:B----4-:R-:W4:Y:S01]  /*3b540*/  LDL.LU R24, [R1+0x44] ;  /* 0x0000440001187983 */ /* 0x010f220000300800 */
[----:B------:R-:W-:-:S02]  /*3b550*/  IADD3 R20, R28, 0x19c, RZ ;  /* 0x0000019c1c147810 */ /* 0x000fc40007ffe0ff */
[----:B------:R-:W-:Y:S02]  /*3b560*/  IADD3 R21, R0, c[0x0][0x198], RZ ;  /* 0x0000660000157a10 */ /* 0x000fe40007ffe0ff */
[----:B------:R-:W-:Y:S02]  /*3b570*/  ISETP.LT.AND P4, PT, R20, c[0x0][0x17c], !P0 ;  /* 0x00005f0014007a0c */ /* 0x000fe40004781270 */
[C---:B------:R-:W-:Y:S02]  /*3b580*/  LEA R20, P6, R21.reuse, R3, 0x1 ;  /* 0x0000000315147211 */ /* 0x040fe400078c08ff */
[C---:B------:R-:W-:Y:S02]  /*3b590*/  IADD3 R0, R21.reuse, c[0x0][0x198], RZ ;  /* 0x0000660015007a10 */ /* 0x040fe40007ffe0ff */
[----:B------:R-:W-:Y:S02]  /*3b5a0*/  LEA.HI.X.SX32 R21, R21, R2, 0x1, P6 ;  /* 0x0000000215157211 */ /* 0x000fe400030f0eff */
[----:B------:R-:W-:-:S02]  /*3b5b0*/  IADD3 R4, R28, 0x19e, RZ ;  /* 0x0000019e1c047810 */ /* 0x000fc40007ffe0ff */
[----:B------:R-:W-:Y:S01]  /*3b5c0*/  LEA R22, P6, R0, R3, 0x1 ;  /* 0x0000000300167211 */ /* 0x000fe200078c08ff */
[----:B--2---:R0:W-:Y:S01]  /*3b5d0*/  @P1 STG.E.U16 [R20.64], R8 ;  /* 0x0000000814001986 */ /* 0x0041e2000c101504 */
[----:B------:R-:W-:Y:S02]  /*3b5e0*/  ISETP.LT.AND P2, PT, R4, c[0x0][0x17c], !P0 ;  /* 0x00005f0004007a0c */ /* 0x000fe40004741270 */
[C---:B------:R-:W-:Y:S02]  /*3b5f0*/  LEA.HI.X.SX32 R23, R0.reuse, R2, 0x1, P6 ;  /* 0x0000000200177211 */ /* 0x040fe400030f0eff */
[----:B------:R-:W-:Y:S02]  /*3b600*/  IADD3 R4, R0, c[0x0][0x198], RZ ;  /* 0x0000660000047a10 */ /* 0x000fe40007ffe0ff */
[----:B0-----:R-:W-:Y:S02]  /*3b610*/  IADD3 R20, R28, 0x19f, RZ ;  /* 0x0000019f1c147810 */ /* 0x001fe40007ffe0ff */
[----:B------:R-:W-:-:S02]  /*3b620*/  PRMT R8, R8, 0x7632, R8 ;  /* 0x0000763208087816 */ /* 0x000fc40000000008 */
[----:B------:R-:W-:Y:S02]  /*3b630*/  ISETP.LT.AND P1, PT, R20, c[0x0][0x17c], !P0 ;  /* 0x00005f0014007a0c */ /* 0x000fe40004721270 */
[----:B------:R-:W-:Y:S01]  /*3b640*/  LEA R20, P6, R4, R3, 0x1 ;  /* 0x0000000304147211 */ /* 0x000fe200078c08ff */
[----:B------:R0:W-:Y:S01]  /*3b650*/  @P5 STG.E.U16 [R22.64], R8 ;  /* 0x0000000816005986 */ /* 0x0001e2000c101504 */
[----:B------:R-:W-:Y:S02]  /*3b660*/  IADD3 R0, R28, 0x1a0, RZ ;  /* 0x000001a01c007810 */ /* 0x000fe40007ffe0ff */
[----:B------:R-:W-:Y:S02]  /*3b670*/  LEA.HI.X.SX32 R21, R4, R2, 0x1, P6 ;  /* 0x0000000204157211 */ /* 0x000fe400030f0eff */
[----:B------:R-:W-:Y:S02]  /*3b680*/  ISETP.LT.AND P5, PT, R0, c[0x0][0x17c], !P0 ;  /* 0x00005f0000007a0c */ /* 0x000fe400047a1270 */
[----:B0-----:R-:W-:-:S02]  /*3b690*/  IADD3 R8, R4, c[0x0][0x198], RZ ;  /* 0x0000660004087a10 */ /* 0x001fc40007ffe0ff */
[----:B------:R-:W-:Y:S02]  /*3b6a0*/  IADD3 R4, R28, 0x1a1, RZ ;  /* 0x000001a11c047810 */ /* 0x000fe40007ffe0ff */
[C---:B------:R-:W-:Y:S02]  /*3b6b0*/  LEA R22, P6, R8.reuse, R3, 0x1 ;  /* 0x0000000308167211 */ /* 0x040fe400078c08ff */
[C---:B------:R-:W-:Y:S01]  /*3b6c0*/  IADD3 R0, R8.reuse, c[0x0][0x198], RZ ;  /* 0x0000660008007a10 */ /* 0x040fe20007ffe0ff */
[----:B------:R0:W-:Y:S01]  /*3b6d0*/  @P4 STG.E.U16 [R20.64], R12 ;  /* 0x0000000c14004986 */ /* 0x0001e2000c101504 */
[----:B------:R-:W-:Y:S02]  /*3b6e0*/  LEA.HI.X.SX32 R23, R8, R2, 0x1, P6 ;  /* 0x0000000208177211 */ /* 0x000fe400030f0eff */
[----:B------:R-:W-:Y:S02]  /*3b6f0*/  ISETP.LT.AND P4, PT, R4, c[0x0][0x17c], !P0 ;  /* 0x00005f0004007a0c */ /* 0x000fe40004781270 */
[----:B------:R-:W-:-:S02]  /*3b700*/  IADD3 R4, R0, c[0x0][0x198], RZ ;  /* 0x0000660000047a10 */ /* 0x000fc40007ffe0ff */
[----:B0-----:R-:W-:Y:S02]  /*3b710*/  LEA R20, P6, R0, R3, 0x1 ;  /* 0x0000000300147211 */ /* 0x001fe400078c08ff */
[----:B------:R-:W-:Y:S02]  /*3b720*/  PRMT R12, R12, 0x7632, R12 ;  /* 0x000076320c0c7816 */ /* 0x000fe4000000000c */
[----:B------:R-:W-:-:S03]  /*3b730*/  LEA.HI.X.SX32 R21, R0, R2, 0x1, P6 ;  /* 0x0000000200157211 */ /* 0x000fc600030f0eff */
[----:B------:R0:W-:Y:S04]  /*3b740*/  @P3 STG.E.U16 [R22.64], R12 ;  /* 0x0000000c16003986 */ /* 0x0001e8000c101504 */
[----:B-1----:R1:W-:Y:S01]  /*3b750*/  @P2 STG.E.U16 [R20.64], R16 ;  /* 0x0000001014002986 */ /* 0x0023e2000c101504 */
[C---:B------:R-:W-:Y:S02]  /*3b760*/  IADD3 R0, R4.reuse, c[0x0][0x198], RZ ;  /* 0x0000660004007a10 */ /* 0x040fe40007ffe0ff */
[----:B0-----:R-:W-:-:S04]  /*3b770*/  LEA R22, P6, R4, R3, 0x1 ;  /* 0x0000000304167211 */ /* 0x001fc800078c08ff */
[----:B------:R-:W-:Y:S02]  /*3b780*/  LEA.HI.X.SX32 R23, R4, R2, 0x1, P6 ;  /* 0x0000000204177211 */ /* 0x000fe400030f0eff */
[----:B-1----:R-:W-:Y:S02]  /*3b790*/  PRMT R16, R16, 0x7632, R16 ;  /* 0x0000763210107816 */ /* 0x002fe40000000010 */
[----:B------:R-:W-:-:S03]  /*3b7a0*/  LEA R20, P6, R0, R3, 0x1 ;  /* 0x0000000300147211 */ /* 0x000fc600078c08ff */
[----:B------:R0:W-:Y:S01]  /*3b7b0*/  @P1 STG.E.U16 [R22.64], R16 ;  /* 0x0000001016001986 */ /* 0x0001e2000c101504 */
[C---:B------:R-:W-:Y:S02]  /*3b7c0*/  IADD3 R4, R0.reuse, c[0x0][0x198], RZ ;  /* 0x0000660000047a10 */ /* 0x040fe40007ffe0ff */
[----:B------:R-:W-:Y:S02]  /*3b7d0*/  LEA.HI.X.SX32 R21, R0, R2, 0x1, P6 ;  /* 0x0000000200157211 */ /* 0x000fe400030f0eff */
[----:B------:R-:W-:Y:S01]  /*3b7e0*/  IADD3 R8, R28, 0x1a2, RZ ;  /* 0x000001a21c087810 */ /* 0x000fe20007ffe0ff */
[----:B0-----:R-:W2:Y:S01]  /*3b7f0*/  LDL.LU R16, [R1+0x24] ;  /* 0x0000240001107983 */ /* 0x001ea20000300800 */
[C---:B------:R-:W-:Y:S02]  /*3b800*/  LEA R22, P6, R4.reuse, R3, 0x1 ;  /* 0x0000000304167211 */ /* 0x040fe400078c08ff */
[----:B------:R-:W-:Y:S02]  /*3b810*/  IADD3 R0, R4, c[0x0][0x198], RZ ;  /* 0x0000660004007a10 */ /* 0x000fe40007ffe0ff */
[----:B------:R-:W-:-:S02]  /*3b820*/  ISETP.LT.AND P3, PT, R8, c[0x0][0x17c], !P0 ;  /* 0x00005f0008007a0c */ /* 0x000fc40004761270 */
[----:B------:R-:W-:Y:S02]  /*3b830*/  LEA.HI.X.SX32 R23, R4, R2, 0x1, P6 ;  /* 0x0000000204177211 */ /* 0x000fe400030f0eff */
[----:B------:R-:W-:Y:S01]  /*3b840*/  IADD3 R4, R0, c[0x0][0x198], RZ ;  /* 0x0000660000047a10 */ /* 0x000fe20007ffe0ff */
[----:B----4-:R0:W-:Y:S01]  /*3b850*/  @P5 STG.E.U16 [R20.64], R24 ;  /* 0x0000001814005986 */ /* 0x0101e2000c101504 */
[----:B------:R-:W-:-:S03]  /*3b860*/  PRMT R12, R24, 0x7632, R12 ;  /* 0x00007632180c7816 */ /* 0x000fc6000000000c */
[----:B0-----:R-:W4:Y:S01]  /*3b870*/  LDL.LU R24, [R1+0x74] ;  /* 0x0000740001187983 */ /* 0x001f220000300800 */
[----:B------:R-:W-:-:S03]  /*3b880*/  LEA R20, P6, R0, R3, 0x1 ;  /* 0x0000000300147211 */ /* 0x000fc600078c08ff */
[----:B------:R0:W-:Y:S01]  /*3b890*/  @P4 STG.E.U16 [R22.64], R12 ;  /* 0x0000000c16004986 */ /* 0x0001e2000c101504 */
[----:B------:R-:W-:Y:S02]  /*3b8a0*/  LEA.HI.X.SX32 R21, R0, R2, 0x1, P6 ;  /* 0x0000000200157211 */ /* 0x000fe400030f0eff */
[----:B------:R-:W-:-:S03]  /*3b8b0*/  IADD3 R0, R4, c[0x0][0x198], RZ ;  /* 0x0000660004007a10 */ /* 0x000fc60007ffe0ff */
[----:B---3--:R1:W-:Y:S01]  /*3b8c0*/  @P3 STG.E.U16 [R20.64], R29 ;  /* 0x0000001d14003986 */ /* 0x0083e2000c101504 */
[----:B0-----:R-:W-:-:S04]  /*3b8d0*/  LEA R22, P6, R4, R3, 0x1 ;  /* 0x0000000304167211 */ /* 0x001fc800078c08ff */
[----:B------:R-:W-:Y:S02]  /*3b8e0*/  LEA.HI.X.SX32 R23, R4, R2, 0x1, P6 ;  /* 0x0000000204177211 */ /* 0x000fe400030f0eff */
[----:B------:R-:W-:Y:S02]  /*3b8f0*/  PRMT R4, R29, 0x7632, R4 ;  /* 0x000076321d047816 */ /* 0x000fe40000000004 */
[----:B-1----:R-:W3:Y:S01]  /*3b900*/  LDL.LU R29, [R1+0xa4] ;  /* 0x0000a400011d7983 */ /* 0x002ee20000300800 */
[----:B------:R-:W-:-:S04]  /*3b910*/  IADD3 R8, R28, 0x1a3, RZ ;  /* 0x000001a31c087810 */ /* 0x000fc80007ffe0ff */
[----:B------:R-:W-:Y:S02]  /*3b920*/  ISETP.LT.AND P2, PT, R8, c[0x0][0x17c], !P0 ;  /* 0x00005f0008007a0c */ /* 0x000fe40004741270 */
[----:B------:R-:W-:-:S04]  /*3b930*/  IADD3 R8, R28, 0x1a4, RZ ;  /* 0x000001a41c087810 */ /* 0x000fc80007ffe0ff */
[----:B------:R-:W-:Y:S02]  /*3b940*/  ISETP.LT.AND P1, PT, R8, c[0x0][0x17c], !P0 ;  /* 0x00005f0008007a0c */ /* 0x000fe40004721270 */
[----:B------:R-:W-:Y:S02]  /*3b950*/  IADD3 R8, R28, 0x1a5, RZ ;  /* 0x000001a51c087810 */ /* 0x000fe40007ffe0ff */
[----:B------:R-:W-:Y:S02]  /*3b960*/  LEA R20, P6, R0, R3, 0x1 ;  /* 0x0000000300147211 */ /* 0x000fe400078c08ff */
[----:B------:R-:W-:Y:S01]  /*3b970*/  ISETP.LT.AND P5, PT, R8, c[0x0][0x17c], !P0 ;  /* 0x00005f0008007a0c */ /* 0x000fe200047a1270 */
[----:B------:R0:W-:Y:S01]  /*3b980*/  @P2 STG.E.U16 [R22.64], R4 ;  /* 0x0000000416002986 */ /* 0x0001e2000c101504 */
[----:B------:R-:W-:Y:S02]  /*3b990*/  IADD3 R8, R28, 0x1a6, RZ ;  /* 0x000001a61c087810 */ /* 0x000fe40007ffe0ff */
[----:B------:R-:W-:-:S02]  /*3b9a0*/  LEA.HI.X.SX32 R21, R0, R2, 0x1, P6 ;  /* 0x0000000200157211 */ /* 0x000fc400030f0eff */
[----:B------:R-:W-:Y:S02]  /*3b9b0*/  ISETP.LT.AND P4, PT, R8, c[0x0][0x17c], !P0 ;  /* 0x00005f0008007a0c */ /* 0x000fe40004781270 */
[----:B0-----:R-:W-:-:S04]  /*3b9c0*/  IADD3 R4, R0, c[0x0][0x198], RZ ;  /* 0x0000660000047a10 */ /* 0x001fc80007ffe0ff */
[C---:B------:R-:W-:Y:S02]  /*3b9d0*/  LEA R22, P6, R4.reuse, R3, 0x1 ;  /* 0x0000000304167211 */ /* 0x040fe400078c08ff */
[C---:B------:R-:W-:Y:S02]  /*3b9e0*/  IADD3 R0, R4.reuse, c[0x0][0x198], RZ ;  /* 0x0000660004007a10 */ /* 0x040fe40007ffe0ff */
[----:B------:R-:W-:Y:S02]  /*3b9f0*/  LEA.HI.X.SX32 R23, R4, R2, 0x1, P6 ;  /* 0x0000000204177211 */ /* 0x000fe400030f0eff */
[----:B------:R-:W-:Y:S02]  /*3ba00*/  IADD3 R4, R0, c[0x0][0x198], RZ ;  /* 0x0000660000047a10 */ /* 0x000fe40007ffe0ff */
[----:B------:R-:W-:-:S04]  /*3ba10*/  IADD3 R8, R28, 0x1a7, RZ ;  /* 0x000001a71c087810 */ /* 0x000fc80007ffe0ff */
[----:B------:R-:W-:Y:S02]  /*3ba20*/  ISETP.LT.AND P3, PT, R8, c[0x0][0x17c], !P0 ;  /* 0x00005f0008007a0c */ /* 0x000fe40004761270 */
[----:B------:R-:W-:-:S04]  /*3ba30*/  IADD3 R8, R28, 0x1a8, RZ ;  /* 0x000001a81c087810 */ /* 0x000fc80007ffe0ff */
[----:B------:R-:W-:Y:S01]  /*3ba40*/  ISETP.LT.AND P2, PT, R8, c[0x0][0x17c], !P0 ;  /* 0x00005f0008007a0c */ /* 0x000fe20004741270 */
[----:B--2---:R0:W-:Y:S01]  /*3ba50*/  @P1 STG.E.U16 [R20.64], R16 ;  /* 0x0000001014001986 */ /* 0x0041e2000c101504 */
[----:B------:R-:W-:-:S05]  /*3ba60*/  PRMT R12, R16, 0x7632, R12 ;  /* 0x00007632100c7816 */ /* 0x000fca000000000c */
[----:B------:R1:W-:Y:S01]  /*3ba70*/  @P5 STG.E.U16 [R22.64], R12 ;  /* 0x0000000c16005986 */ /* 0x0003e2000c101504 */
[----:B0-----:R-:W-:-:S03]  /*3ba80*/  LEA R20, P6, R0, R3, 0x1 ;  /* 0x0000000300147211 */ /* 0x001fc600078c08ff */
[----:B------:R-:W2:Y:S01]  /*3ba90*/  LDL.LU R16, [R1+0x94] ;  /* 0x0000940001107983 */ /* 0x000ea20000300800 */
[-C--:B------:R-:W-:Y:S02]  /*3baa0*/  LEA.HI.X.SX32 R21, R0, R2.reuse, 0x1, P6 ;  /* 0x0000000200157211 */ /* 0x080fe400030f0eff */
[C---:B-1----:R-:W-:Y:S02]  /*3bab0*/  LEA R22, P6, R4.reuse, R3, 0x1 ;  /* 0x0000000304167211 */ /* 0x042fe400078c08ff */
[C---:B------:R-:W-:Y:S02]  /*3bac0*/  IADD3 R0, R4.reuse, c[0x0][0x198], RZ ;  /* 0x0000660004007a10 */ /* 0x040fe40007ffe0ff */
[----:B------:R-:W-:Y:S01]  /*3bad0*/  LEA.HI.X.SX32 R23, R4, R2, 0x1, P6 ;  /* 0x0000000204177211 */ /* 0x000fe200030f0eff */
[----:B----4-:R0:W-:Y:S01]  /*3bae0*/  @P4 STG.E.U16 [R20.64], R24 ;  /* 0x0000001814004986 */ /* 0x0101e2000c101504 */
[----:B------:R-:W-:-:S03]  /*3baf0*/  PRMT R4, R24, 0x7632, R4 ;  /* 0x0000763218047816 */ /* 0x000fc60000000004 */
[----:B0-----:R-:W4:Y:S01]  /*3bb00*/  LDL.LU R24, [R1+0x84] ;  /* 0x0000840001187983 */ /* 0x001f220000300800 */
[----:B------:R-:W-:-:S04]  /*3bb10*/  LEA R20, P6, R0, R3, 0x1 ;  /* 0x0000000300147211 */ /* 0x000fc800078c08ff */
[----:B------:R-:W-:Y:S01]  /*3bb20*/  LEA.HI.X.SX32 R21, R0, R2, 0x1, P6 ;  /* 0x0000000200157211 */ /* 0x000fe200030f0eff */
[----:B------:R-:W-:Y:S04]  /*3bb30*/  @P3 STG.E.U16 [R22.64], R4 ;  /* 0x0000000416003986 */ /* 0x000fe8000c101504 */
[----:B---3--:R0:W-:Y:S01]  /*3bb40*/  @P2 STG.E.U16 [R20.64], R29 ;  /* 0x0000001d14002986 */ /* 0x0081e2000c101504 */
[----:B------:R-:W-:-:S03]  /*3bb50*/  PRMT R12, R29, 0x7632, R12 ;  /* 0x000076321d0c7816 */ /* 0x000fc6000000000c */
[----:B0-----:R-:W3:Y:S01]  /*3bb60*/  LDL.LU R29, [R1+0x4] ;  /* 0x00000400011d7983 */ /* 0x001ee20000300800 */
[----:B------:R-:W-:Y:S02]  /*3bb70*/  IADD3 R8, R28, 0x1a9, RZ ;  /* 0x000001a91c087810 */ /* 0x000fe40007ffe0ff */
[----:B------:R-:W-:Y:S02]  /*3bb80*/  IADD3 R4, R0, c[0x0][0x198], RZ ;  /* 0x0000660000047a10 */ /* 0x000fe40007ffe0ff */
[----:B------:R-:W-:Y:S02]  /*3bb90*/  ISETP.LT.AND P1, PT, R8, c[0x0][0x17c], !P0 ;  /* 0x00005f0008007a0c */ /* 0x000fe40004721270 */
[----:B------:R-:W-:Y:S02]  /*3bba0*/  IADD3 R8, R28, 0x1aa, RZ ;  /* 0x000001aa1c087810 */ /* 0x000fe40007ffe0ff */
[C---:B------:R-:W-:Y:S02]  /*3bbb0*/  LEA R22, P6, R4.reuse, R3, 0x1 ;  /* 0x0000000304167211 */ /* 0x040fe400078c08ff */
[----:B------:R-:W-:-:S02]  /*3bbc0*/  IADD3 R0, R4, c[0x0][0x198], RZ ;  /* 0x0000660004007a10 */ /* 0x000fc40007ffe0ff */
[----:B------:R-:W-:Y:S02]  /*3bbd0*/  ISETP.LT.AND P5, PT, R8, c[0x0][0x17c], !P0 ;  /* 0x00005f0008007a0c */ /* 0x000fe400047a1270 */
[----:B------:R-:W-:Y:S02]  /*3bbe0*/  IADD3 R8, R28, 0x1ab, RZ ;  /* 0x000001ab1c087810 */ /* 0x000fe40007ffe0ff */
[----:B------:R-:W-:Y:S02]  /*3bbf0*/  LEA.HI.X.SX32 R23, R4, R2, 0x1, P6 ;  /* 0x0000000204177211 */ /* 0x000fe400030f0eff */
[C---:B------:R-:W-:Y:S02]  /*3bc00*/  LEA R20, P6, R0.reuse, R3, 0x1 ;  /* 0x0000000300147211 */ /* 0x040fe400078c08ff */
[----:B------:R-:W-:Y:S02]  /*3bc10*/  IADD3 R4, R0, c[0x0][0x198], RZ ;  /* 0x0000660000047a10 */ /* 0x000fe40007ffe0ff */
[----:B------:R-:W-:Y:S01]  /*3bc20*/  ISETP.LT.AND P4, PT, R8, c[0x0][0x17c], !P0 ;  /* 0x00005f0008007a0c */ /* 0x000fe20004781270 */
[----:B------:R0:W-:Y:S01]  /*3bc30*/  @P1 STG.E.U16 [R22.64], R12 ;  /* 0x0000000c16001986 */ /* 0x0001e2000c101504 */
[----:B------:R-:W-:-:S02]  /*3bc40*/  IADD3 R8, R28, 0x1ac, RZ ;  /* 0x000001ac1c087810 */ /* 0x000fc40007ffe0ff */
[----:B------:R-:W-:Y:S02]  /*3bc50*/  LEA.HI.X.SX32 R21, R0, R2, 0x1, P6 ;  /* 0x0000000200157211 */ /* 0x000fe400030f0eff */
[----:B------:R-:W-:Y:S02]  /*3bc60*/  ISETP.LT.AND P3, PT, R8, c[0x0][0x17c], !P0 ;  /* 0x00005f0008007a0c */ /* 0x000fe40004761270 */
[C---:B------:R-:W-:Y:S02]  /*3bc70*/  IADD3 R0, R4.reuse, c[0x0][0x198], RZ ;  /* 0x0000660004007a10 */ /* 0x040fe40007ffe0ff */
[----:B0-----:R-:W-:-:S04]  /*3bc80*/  LEA R22, P6, R4, R3, 0x1 ;  /* 0x0000000304167211 */ /* 0x001fc800078c08ff */
[----:B------:R-:W-:Y:S02]  /*3bc90*/  LEA.HI.X.SX32 R23, R4, R2, 0x1, P6 ;  /* 0x0000000204177211 */ /* 0x000fe400030f0eff */
[----:B------:R-:W-:-:S04]  /*3bca0*/  IADD3 R8, R28, 0x1ad, RZ ;  /* 0x000001ad1c087810 */ /* 0x000fc80007ffe0ff */
[----:B------:R-:W-:Y:S02]  /*3bcb0*/  ISETP.LT.AND P2, PT, R8, c[0x0][0x17c], !P0 ;  /* 0x00005f0008007a0c */ /* 0x000fe40004741270 */
[----:B------:R-:W-:-:S04]  /*3bcc0*/  IADD3 R8, R28, 0x1ae, RZ ;  /* 0x000001ae1c087810 */ /* 0x000fc80007ffe0ff */
[----:B------:R-:W-:Y:S01]  /*3bcd0*/  ISETP.LT.AND P1, PT, R8, c[0x0][0x17c], !P0 ;  /* 0x00005f0008007a0c */ /* 0x000fe20004721270 */
[----:B--2---:R0:W-:Y:S01]  /*3bce0*/  @P5 STG.E.U16 [R20.64], R16 ;  /* 0x0000001014005986 */ /* 0x0041e2000c101504 */
[----:B------:R-:W-:-:S05]  /*3bcf0*/  PRMT R4, R16, 0x7632, R4 ;  /* 0x0000763210047816 */ /* 0x000fca0000000004 */
[----:B------:R1:W-:Y:S04]  /*3bd00*/  @P4 STG.E.U16 [R22.64], R4 ;  /* 0x0000000416004986 */ /* 0x0003e8000c101504 */
[----:B0-----:R-:W2:Y:S01]  /*3bd10*/  LDL.LU R16, [R1+0x64] ;  /* 0x0000640001107983 */ /* 0x001ea20000300800 */
[----:B------:R-:W-:-:S04]  /*3bd20*/  LEA R20, P6, R0, R3, 0x1 ;  /* 0x0000000300147211 */ /* 0x000fc800078c08ff */
[C---:B------:R-:W-:Y:S02]  /*3bd30*/  LEA.HI.X.SX32 R21, R0.reuse, R2, 0x1, P6 ;  /* 0x0000000200157211 */ /* 0x040fe400030f0eff */
[----:B-1----:R-:W-:-:S04]  /*3bd40*/  IADD3 R4, R0, c[0x0][0x198], RZ ;  /* 0x0000660000047a10 */ /* 0x002fc80007ffe0ff */
[C---:B------:R-:W-:Y:S02]  /*3bd50*/  LEA R22, P6, R4.reuse, R3, 0x1 ;  /* 0x0000000304167211 */ /* 0x040fe400078c08ff */
[C---:B------:R-:W-:Y:S02]  /*3bd60*/  IADD3 R0, R4.reuse, c[0x0][0x198], RZ ;  /* 0x0000660004007a10 */ /* 0x040fe40007ffe0ff */
[----:B------:R-:W-:Y:S02]  /*3bd70*/  LEA.HI.X.SX32 R23, R4, R2, 0x1, P6 ;  /* 0x0000000204177211 */ /* 0x000fe400030f0eff */
[----:B------:R-:W-:Y:S01]  /*3bd80*/  IADD3 R4, R0, c[0x0][0x198], RZ ;  /* 0x0000660000047a10 */ /* 0x000fe20007ffe0ff */
[----:B----4-:R0:W-:Y:S01]  /*3bd90*/  @P3 STG.E.U16 [R20.64], R24 ;  /* 0x0000001814003986 */ /* 0x0101e2000c101504 */
[----:B------:R-:W-:-:S03]  /*3bda0*/  PRMT R12, R24, 0x7632, R12 ;  /* 0x00007632180c7816 */ /* 0x000fc6000000000c */
[----:B0-----:R-:W4:Y:S01]  /*3bdb0*/  LDL.LU R24, [R1+0x34] ;  /* 0x0000340001187983 */ /* 0x001f220000300800 */
[----:B------:R-:W-:-:S03]  /*3bdc0*/  LEA R20, P6, R0, R3, 0x1 ;  /* 0x0000000300147211 */ /* 0x000fc600078c08ff */
[----:B------:R0:W-:Y:S01]  /*3bdd0*/  @P2 STG.E.U16 [R22.64], R12 ;  /* 0x0000000c16002986 */ /* 0x0001e2000c101504 */
[-C--:B------:R-:W-:Y:S02]  /*3bde0*/  LEA.HI.X.SX32 R21, R0, R2.reuse, 0x1, P6 ;  /* 0x0000000200157211 */ /* 0x080fe400030f0eff */
[C---:B------:R-:W-:Y:S02]  /*3bdf0*/  IADD3 R0, R4.reuse, c[0x0][0x198], RZ ;  /* 0x0000660004007a10 */ /* 0x040fe40007ffe0ff */
[C---:B0-----:R-:W-:Y:S01]  /*3be00*/  LEA R22, P6, R4.reuse, R3, 0x1 ;  /* 0x0000000304167211 */ /* 0x041fe200078c08ff */
[----:B---3--:R0:W-:Y:S03]  /*3be10*/  @P1 STG.E.U16 [R20.64], R29 ;  /* 0x0000001d14001986 */ /* 0x0081e6000c101504 */
[----:B------:R-:W-:Y:S02]  /*3be20*/  LEA.HI.X.SX32 R23, R4, R2, 0x1, P6 ;  /* 0x0000000204177211 */ /* 0x000fe400030f0eff */
[----:B------:R-:W-:-:S02]  /*3be30*/  PRMT R4, R29, 0x7632, R4 ;  /* 0x000076321d047816 */ /* 0x000fc40000000004 */
[----:B0-----:R-:W3:Y:S01]  /*3be40*/  LDL.LU R29, [R1+0x14] ;  /* 0x00001400011d7983 */ /* 0x001ee20000300800 */
        /* <DEDUP_REMOVED lines=23> */
[----:B0-----:R-:W-:-:S04]  /*3bfc0*/  LEA R20, P6, R0, R3, 0x1 ;  /* 0x0000000300147211 */ /* 0x001fc800078c08ff */
[-C--:B------:R-:W-:Y:S02]  /*3bfd0*/  LEA.HI.X.SX32 R21, R0, R2.reuse, 0x1, P6 ;  /* 0x0000000200157211 */ /* 0x080fe400030f0eff */
[C---:B-1----:R-:W-:Y:S02]  /*3bfe0*/  LEA R22, P6, R4.reuse, R3, 0x1 ;  /* 0x0000000304167211 */ /* 0x042fe400078c08ff */
[C---:B------:R-:W-:Y:S02]  /*3bff0*/  IADD3 R0, R4.reuse, c[0x0][0x198], RZ ;  /* 0x0000660004007a10 */ /* 0x040fe40007ffe0ff */
[----:B------:R-:W-:Y:S01]  /*3c000*/  LEA.HI.X.SX32 R23, R4, R2, 0x1, P6 ;  /* 0x0000000204177211 */ /* 0x000fe200030f0eff */
[----:B----4-:R0:W-:Y:S01]  /*3c010*/  @P2 STG.E.U16 [R20.64], R24 ;  /* 0x0000001814002986 */ /* 0x0101e2000c101504 */
[----:B------:R-:W-:-:S03]  /*3c020*/  PRMT R4, R24, 0x7632, R4 ;  /* 0x0000763218047816 */ /* 0x000fc60000000004 */
[----:B0-----:R-:W2:Y:S01]  /*3c030*/  LDL.LU R24, [R1+0x48] ;  /* 0x0000480001187983 */ /* 0x001ea20000300800 */
[----:B------:R-:W-:-:S04]  /*3c040*/  LEA R20, P6, R0, R3, 0x1 ;  /* 0x0000000300147211 */ /* 0x000fc800078c08ff */
[----:B------:R-:W-:Y:S01]  /*3c050*/  LEA.HI.X.SX32 R21, R0, R2, 0x1, P6 ;  /* 0x0000000200157211 */ /* 0x000fe200030f0eff */
[----:B------:R-:W-:Y:S04]  /*3c060*/  @P1 STG.E.U16 [R22.64], R4 ;  /* 0x0000000416001986 */ /* 0x000fe8000c101504 */
[----:B---3--:R0:W-:Y:S01]  /*3c070*/  @P5 STG.E.U16 [R20.64], R29 ;  /* 0x0000001d14005986 */ /* 0x0081e2000c101504 */
[----:B------:R-:W-:-:S03]  /*3c080*/  PRMT R12, R29, 0x7632, R12 ;  /* 0x000076321d0c7816 */ /* 0x000fc6000000000c */
[----:B0-----:R-:W3:Y:S01]  /*3c090*/  LDL.LU R29, [R1+0x58] ;  /* 0x00005800011d7983 */ /* 0x001ee20000300800 */
[----:B------:R-:W-:-:S04]  /*3c0a0*/  IADD3 R8, R28, 0x1b5, RZ ;  /* 0x000001b51c087810 */ /* 0x000fc80007ffe0ff */
[----:B------:R-:W-:Y:S02]  /*3c0b0*/  ISETP.LT.AND P4, PT, R8, c[0x0][0x17c], !P0 ;  /* 0x00005f0008007a0c */ /* 0x000fe40004781270 */
[----:B------:R-:W-:-:S04]  /*3c0c0*/  IADD3 R8, R28, 0x1b6, RZ ;  /* 0x000001b61c087810 */ /* 0x000fc80007ffe0ff */
[----:B------:R-:W-:Y:S02]  /*3c0d0*/  ISETP.LT.AND P3, PT, R8, c[0x0][0x17c], !P0 ;  /* 0x00005f0008007a0c */ /* 0x000fe40004761270 */
[----:B------:R-:W-:Y:S02]  /*3c0e0*/  IADD3 R8, R28, 0x1b7, RZ ;  /* 0x000001b71c087810 */ /* 0x000fe40007ffe0ff */
[----:B------:R-:W-:Y:S02]  /*3c0f0*/  IADD3 R4, R0, c[0x0][0x198], RZ ;  /* 0x0000660000047a10 */ /* 0x000fe40007ffe0ff */
[----:B------:R-:W-:Y:S02]  /*3c100*/  ISETP.LT.AND P2, PT, R8, c[0x0][0x17c], !P0 ;  /* 0x00005f0008007a0c */ /* 0x000fe40004741270 */
[----:B------:R-:W-:Y:S02]  /*3c110*/  IADD3 R8, R28, 0x1b8, RZ ;  /* 0x000001b81c087810 */ /* 0x000fe40007ffe0ff */
[----:B------:R-:W-:-:S02]  /*3c120*/  LEA R22, P6, R4, R3, 0x1 ;  /* 0x0000000304167211 */ /* 0x000fc400078c08ff */
[----:B------:R-:W-:Y:S02]  /*3c130*/  IADD3 R0, R4, c[0x0][0x198], RZ ;  /* 0x0000660004007a10 */ /* 0x000fe40007ffe0ff */
[----:B------:R-:W-:Y:S02]  /*3c140*/  ISETP.LT.AND P1, PT, R8, c[0x0][0x17c], !P0 ;  /* 0x00005f0008007a0c */ /* 0x000fe40004721270 */
[----:B------:R-:W-:Y:S02]  /*3c150*/  IADD3 R8, R28, 0x1b9, RZ ;  /* 0x000001b91c087810 */ /* 0x000fe40007ffe0ff */
[----:B------:R-:W-:Y:S02]  /*3c160*/  LEA.HI.X.SX32 R23, R4, R2, 0x1, P6 ;  /* 0x0000000204177211 */ /* 0x000fe400030f0eff */
[----:B------:R-:W-:Y:S02]  /*3c170*/  LEA R20, P6, R0, R3, 0x1 ;  /* 0x0000000300147211 */ /* 0x000fe400078c08ff */
[----:B------:R-:W-:-:S02]  /*3c180*/  ISETP.LT.AND P5, PT, R8, c[0x0][0x17c], !P0 ;  /* 0x00005f0008007a0c */ /* 0x000fc400047a1270 */
[----:B------:R-:W-:Y:S02]  /*3c190*/  IADD3 R4, R0, c[0x0][0x198], RZ ;  /* 0x0000660000047a10 */ /* 0x000fe40007ffe0ff */
[----:B------:R-:W-:Y:S01]  /*3c1a0*/  IADD3 R8, R28, 0x1ba, RZ ;  /* 0x000001ba1c087810 */ /* 0x000fe20007ffe0ff */
[----:B------:R0:W-:Y:S01]  /*3c1b0*/  @P4 STG.E.U16 [R22.64], R12 ;  /* 0x0000000c16004986 */ /* 0x0001e2000c101504 */
[----:B------:R-:W-:Y:S02]  /*3c1c0*/  LEA.HI.X.SX32 R21, R0, R2, 0x1, P6 ;  /* 0x0000000200157211 */ /* 0x000fe400030f0eff */
[----:B------:R-:W-:Y:S02]  /*3c1d0*/  ISETP.LT.AND P4, PT, R8, c[0x0][0x17c], !P0 ;  /* 0x00005f0008007a0c */ /* 0x000fe40004781270 */
[----:B------:R-:W-:Y:S01]  /*3c1e0*/  IADD3 R0, R4, c[0x0][0x198], RZ ;  /* 0x0000660004007a10 */ /* 0x000fe20007ffe0ff */
[----:B------:R1:W-:Y:S01]  /*3c1f0*/  @P3 STG.E.U16 [R20.64], R25 ;  /* 0x0000001914003986 */ /* 0x0003e2000c101504 */
[----:B------:R-:W-:-:S02]  /*3c200*/  IADD3 R8, R28, 0x1bb, RZ ;  /* 0x000001bb1c087810 */ /* 0x000fc40007ffe0ff */
[-C--:B0-----:R-:W-:Y:S02]  /*3c210*/  LEA R22, P6, R4, R3.reuse, 0x1 ;  /* 0x0000000304167211 */ /* 0x081fe400078c08ff */
[----:B------:R-:W-:Y:S02]  /*3c220*/  ISETP.LT.AND P3, PT, R8, c[0x0][0x17c], !P0 ;  /* 0x00005f0008007a0c */ /* 0x000fe40004761270 */
[----:B------:R-:W-:Y:S02]  /*3c230*/  LEA.HI.X.SX32 R23, R4, R2, 0x1, P6 ;  /* 0x0000000204177211 */ /* 0x000fe400030f0eff */
[----:B-1----:R-:W-:Y:S02]  /*3c240*/  PRMT R25, R25, 0x7632, R25 ;  /* 0x0000763219197816 */ /* 0x002fe40000000019 */
[C---:B------:R-:W-:Y:S02]  /*3c250*/  LEA R20, P6, R0.reuse, R3, 0x1 ;  /* 0x0000000300147211 */ /* 0x040fe400078c08ff */
[----:B------:R-:W-:-:S02]  /*3c260*/  IADD3 R4, R0, c[0x0][0x198], RZ ;  /* 0x0000660000047a10 */ /* 0x000fc40007ffe0ff */
[----:B------:R-:W-:Y:S01]  /*3c270*/  IADD3 R8, R28, 0x1bc, RZ ;  /* 0x000001bc1c087810 */ /* 0x000fe20007ffe0ff */
[----:B------:R0:W-:Y:S01]  /*3c280*/  @P2 STG.E.U16 [R22.64], R25 ;  /* 0x0000001916002986 */ /* 0x0001e2000c101504 */
[----:B------:R-:W-:Y:S02]  /*3c290*/  LEA.HI.X.SX32 R21, R0, R2, 0x1, P6 ;  /* 0x0000000200157211 */ /* 0x000fe400030f0eff */
[----:B------:R-:W-:Y:S02]  /*3c2a0*/  ISETP.LT.AND P2, PT, R8, c[0x0][0x17c], !P0 ;  /* 0x00005f0008007a0c */ /* 0x000fe40004741270 */
[----:B------:R-:W-:Y:S02]  /*3c2b0*/  IADD3 R0, R4, c[0x0][0x198], RZ ;  /* 0x0000660004007a10 */ /* 0x000fe40007ffe0ff */
[----:B------:R-:W-:Y:S02]  /*3c2c0*/  IADD3 R8, R28, 0x1bd, RZ ;  /* 0x000001bd1c087810 */ /* 0x000fe40007ffe0ff */
[----:B0-----:R-:W-:Y:S01]  /*3c2d0*/  LEA R22, P6, R4, R3, 0x1 ;  /* 0x0000000304167211 */ /* 0x001fe200078c08ff */
[----:B------:R0:W-:Y:S01]  /*3c2e0*/  @P1 STG.E.U16 [R20.64], R5 ;  /* 0x0000000514001986 */ /* 0x0001e2000c101504 */
[----:B------:R-:W-:-:S02]  /*3c2f0*/  ISETP.LT.AND P1, PT, R8, c[0x0][0x17c], !P0 ;  /* 0x00005f0008007a0c */ /* 0x000fc40004721270 */
[-C--:B------:R-:W-:Y:S01]  /*3c300*/  LEA.HI.X.SX32 R23, R4, R2.reuse, 0x1, P6 ;  /* 0x0000000204177211 */ /* 0x080fe200030f0eff */
[----:B------:R-:W4:Y:S01]  /*3c310*/  LDL.LU R25, [R1+0x28] ;  /* 0x0000280001197983 */ /* 0x000f220000300800 */
[CC--:B------:R-:W-:Y:S02]  /*3c320*/  LEA R4, P6, R0.reuse, R3.reuse, 0x1 ;  /* 0x0000000300047211 */ /* 0x0c0fe400078c08ff */
[C---:B------:R-:W-:Y:S02]  /*3c330*/  IADD3 R8, R0.reuse, c[0x0][0x198], RZ ;  /* 0x0000660000087a10 */ /* 0x040fe40007ffe0ff */
[----:B------:R-:W-:Y:S02]  /*3c340*/  PRMT R12, R5, 0x7632, R12 ;  /* 0x00007632050c7816 */ /* 0x000fe4000000000c */
[----:B0-----:R-:W-:Y:S02]  /*3c350*/  LEA.HI.X.SX32 R5, R0, R2, 0x1, P6 ;  /* 0x0000000200057211 */ /* 0x001fe400030f0eff */
[C---:B------:R-:W-:Y:S01]  /*3c360*/  LEA R20, P6, R8.reuse, R3, 0x1 ;  /* 0x0000000308147211 */ /* 0x040fe200078c08ff */
[----:B------:R-:W-:Y:S01]  /*3c370*/  @P5 STG.E.U16 [R22.64], R12 ;  /* 0x0000000c16005986 */ /* 0x000fe2000c101504 */
[----:B------:R-:W-:-:S02]  /*3c380*/  IADD3 R0, R8, c[0x0][0x198], RZ ;  /* 0x0000660008007a10 */ /* 0x000fc40007ffe0ff */
[----:B------:R-:W-:Y:S01]  /*3c390*/  LEA.HI.X.SX32 R21, R8, R2, 0x1, P6 ;  /* 0x0000000208157211 */ /* 0x000fe200030f0eff */
[----:B------:R0:W-:Y:S01]  /*3c3a0*/  @P4 STG.E.U16 [R4.64], R9 ;  /* 0x0000000904004986 */ /* 0x0001e2000c101504 */
[C---:B------:R-:W-:Y:S02]  /*3c3b0*/  IADD3 R8, R28.reuse, 0x1c0, RZ ;  /* 0x000001c01c087810 */ /* 0x040fe40007ffe0ff */
[C---:B------:R-:W-:Y:S02]  /*3c3c0*/  IADD3 R16, R28.reuse, 0x1be, RZ ;  /* 0x000001be1c107810 */ /* 0x040fe40007ffe0ff */
[----:B0-----:R-:W-:Y:S02]  /*3c3d0*/  IADD3 R4, R28, 0x1bf, RZ ;  /* 0x000001bf1c047810 */ /* 0x001fe40007ffe0ff */
[----:B------:R-:W-:Y:S02]  /*3c3e0*/  PRMT R9, R9, 0x7632, R9 ;  /* 0x0000763209097816 */ /* 0x000fe40000000009 */
[----:B------:R-:W-:-:S02]  /*3c3f0*/  ISETP.LT.AND P4, PT, R4, c[0x0][0x17c], !P0 ;  /* 0x00005f0004007a0c */ /* 0x000fc40004781270 */
[----:B------:R-:W-:Y:S01]  /*3c400*/  LEA R4, P6, R0, R3, 0x1 ;  /* 0x0000000300047211 */ /* 0x000fe200078c08ff */
[----:B------:R0:W-:Y:S01]  /*3c410*/  @P3 STG.E.U16 [R20.64], R9 ;  /* 0x0000000914003986 */ /* 0x0001e2000c101504 */
[----:B------:R-:W-:Y:S02]  /*3c420*/  ISETP.LT.AND P3, PT, R8, c[0x0][0x17c], !P0 ;  /* 0x00005f0008007a0c */ /* 0x000fe40004761270 */
[----:B------:R-:W-:Y:S02]  /*3c430*/  LEA.HI.X.SX32 R5, R0, R2, 0x1, P6 ;  /* 0x0000000200057211 */ /* 0x000fe400030f0eff */
[----:B------:R-:W-:Y:S02]  /*3c440*/  ISETP.LT.AND P5, PT, R16, c[0x0][0x17c], !P0 ;  /* 0x00005f0010007a0c */ /* 0x000fe400047a1270 */
[----:B0-----:R-:W-:-:S04]  /*3c450*/  IADD3 R9, R0, c[0x0][0x198], RZ ;  /* 0x0000660000097a10 */ /* 0x001fc80007ffe0ff */
[C---:B------:R-:W-:Y:S02]  /*3c460*/  LEA R8, P6, R9.reuse, R3, 0x1 ;  /* 0x0000000309087211 */ /* 0x040fe400078c08ff */
[C---:B------:R-:W-:Y:S01]  /*3c470*/  IADD3 R0, R9.reuse, c[0x0][0x198], RZ ;  /* 0x0000660009007a10 */ /* 0x040fe20007ffe0ff */
[----:B------:R0:W-:Y:S01]  /*3c480*/  @P2 STG.E.U16 [R4.64], R13 ;  /* 0x0000000d04002986 */ /* 0x0001e2000c101504 */
[----:B------:R-:W-:Y:S02]  /*3c490*/  LEA.HI.X.SX32 R9, R9, R2, 0x1, P6 ;  /* 0x0000000209097211 */ /* 0x000fe400030f0eff */
[----:B------:R-:W-:-:S04]  /*3c4a0*/  IADD3 R12, R28, 0x1c1, RZ ;  /* 0x000001c11c0c7810 */ /* 0x000fc80007ffe0ff */
[----:B------:R-:W-:Y:S02]  /*3c4b0*/  ISETP.LT.AND P2, PT, R12, c[0x0][0x17c], !P0 ;  /* 0x00005f000c007a0c */ /* 0x000fe40004741270 */
[C---:B0-----:R-:W-:Y:S02]  /*3c4c0*/  LEA R4, P6, R0.reuse, R3, 0x1 ;  /* 0x0000000300047211 */ /* 0x041fe400078c08ff */
[----:B------:R-:W-:Y:S02]  /*3c4d0*/  PRMT R13, R13, 0x7632, R13 ;  /* 0x000076320d0d7816 */ /* 0x000fe4000000000d */
[C---:B------:R-:W-:Y:S02]  /*3c4e0*/  LEA.HI.X.SX32 R5, R0.reuse, R2, 0x1, P6 ;  /* 0x0000000200057211 */ /* 0x040fe400030f0eff */
[----:B------:R-:W-:Y:S01]  /*3c4f0*/  IADD3 R12, R0, c[0x0][0x198], RZ ;  /* 0x00006600000c7a10 */ /* 0x000fe20007ffe0ff */
[----:B------:R0:W-:Y:S04]  /*3c500*/  @P1 STG.E.U16 [R8.64], R13 ;  /* 0x0000000d08001986 */ /* 0x0001e8000c101504 */
[----:B------:R1:W-:Y:S01]  /*3c510*/  @P5 STG.E.U16 [R4.64], R17 ;  /* 0x0000001104005986 */ /* 0x0003e2000c101504 */
[----:B------:R-:W-:-:S02]  /*3c520*/  IADD3 R0, R12, c[0x0][0x198], RZ ;  /* 0x000066000c007a10 */ /* 0x000fc40007ffe0ff */
[-C--:B0-----:R-:W-:Y:S02]  /*3c530*/  LEA R8, P6, R12, R3.reuse, 0x1 ;  /* 0x000000030c087211 */ /* 0x081fe400078c08ff */
[----:B-1----:R-:W-:Y:S02]  /*3c540*/  IADD3 R4, R28, 0x1c3, RZ ;  /* 0x000001c31c047810 */ /* 0x002fe40007ffe0ff */
[----:B------:R-:W-:Y:S02]  /*3c550*/  LEA.HI.X.SX32 R9, R12, R2, 0x1, P6 ;  /* 0x000000020c097211 */ /* 0x000fe400030f0eff */
[----:B------:R-:W-:Y:S02]  /*3c560*/  PRMT R17, R17, 0x7632, R17 ;  /* 0x0000763211117816 */ /* 0x000fe40000000011 */
[----:B------:R-:W-:Y:S02]  /*3c570*/  ISETP.LT.AND P5, PT, R4, c[0x0][0x17c], !P0 ;  /* 0x00005f0004007a0c */ /* 0x000fe400047a1270 */
[----:B------:R-:W-:Y:S01]  /*3c580*/  LEA R4, P6, R0, R3, 0x1 ;  /* 0x0000000300047211 */ /* 0x000fe200078c08ff */
[----:B------:R0:W-:Y:S01]  /*3c590*/  @P4 STG.E.U16 [R8.64], R17 ;  /* 0x0000001108004986 */ /* 0x0001e2000c101504 */
[----:B------:R-:W-:-:S02]  /*3c5a0*/  IADD3 R16, R28, 0x1c2, RZ ;  /* 0x000001c21c107810 */ /* 0x000fc40007ffe0ff */
[----:B------:R-:W-:Y:S02]  /*3c5b0*/  LEA.HI.X.SX32 R5, R0, R2, 0x1, P6 ;  /* 0x0000000200057211 */ /* 0x000fe400030f0eff */
[----:B------:R-:W-:Y:S02]  /*3c5c0*/  ISETP.LT.AND P1, PT, R16, c[0x0][0x17c], !P0 ;  /* 0x00005f0010007a0c */ /* 0x000fe40004721270 */
[----:B0-----:R-:W-:-:S04]  /*3c5d0*/  IADD3 R9, R0, c[0x0][0x198], RZ ;  /* 0x0000660000097a10 */ /* 0x001fc80007ffe0ff */
[C---:B------:R-:W-:Y:S02]  /*3c5e0*/  LEA R8, P6, R9.reuse, R3, 0x1 ;  /* 0x0000000309087211 */ /* 0x040fe400078c08ff */
[C---:B------:R-:W-:Y:S02]  /*3c5f0*/  IADD3 R0, R9.reuse, c[0x0][0x198], RZ ;  /* 0x0000660009007a10 */ /* 0x040fe40007ffe0ff */
[----:B------:R-:W-:Y:S01]  /*3c600*/  LEA.HI.X.SX32 R9, R9, R2, 0x1, P6 ;  /* 0x0000000209097211 */ /* 0x000fe200030f0eff */
[----:B--2---:R0:W-:Y:S01]  /*3c610*/  @P3 STG.E.U16 [R4.64], R24 ;  /* 0x0000001804003986 */ /* 0x0041e2000c101504 */
[----:B------:R-:W-:-:S03]  /*3c620*/  PRMT R13, R24, 0x7632, R13 ;  /* 0x00007632180d7816 */ /* 0x000fc6000000000d */
[----:B0-----:R-:W2:Y:S01]  /*3c630*/  LDL.LU R24, [R1+0x78] ;  /* 0x0000780001187983 */ /* 0x001ea20000300800 */
[----:B------:R-:W-:-:S04]  /*3c640*/  LEA R4, P6, R0, R3, 0x1 ;  /* 0x0000000300047211 */ /* 0x000fc800078c08ff */
[----:B------:R-:W-:Y:S01]  /*3c650*/  LEA.HI.X.SX32 R5, R0, R2, 0x1, P6 ;  /* 0x0000000200057211 */ /* 0x000fe200030f0eff */
[----:B------:R-:W-:Y:S04]  /*3c660*/  @P2 STG.E.U16 [R8.64], R13 ;  /* 0x0000000d08002986 */ /* 0x000fe8000c101504 */
[----:B---3--:R0:W-:Y:S02]  /*3c670*/  @P1 STG.E.U16 [R4.64], R29 ;  /* 0x0000001d04001986 */ /* 0x0081e4000c101504 */
[----:B0-----:R-:W-:Y:S02]  /*3c680*/  PRMT R5, R29, 0x7632, R5 ;  /* 0x000076321d057816 */ /* 0x001fe40000000005 */
[----:B------:R-:W3:Y:S01]  /*3c690*/  LDL.LU R29, [R1+0xa8] ;  /* 0x0000a800011d7983 */ /* 0x000ee20000300800 */
[----:B------:R-:W-:-:S04]  /*3c6a0*/  IADD3 R12, R28, 0x1c4, RZ ;  /* 0x000001c41c0c7810 */ /* 0x000fc80007ffe0ff */
[----:B------:R-:W-:Y:S02]  /*3c6b0*/  ISETP.LT.AND P4, PT, R12, c[0x0][0x17c], !P0 ;  /* 0x00005f000c007a0c */ /* 0x000fe40004781270 */
[----:B------:R-:W-:-:S04]  /*3c6c0*/  IADD3 R12, R28, 0x1c5, RZ ;  /* 0x000001c51c0c7810 */ /* 0x000fc80007ffe0ff */
[----:B------:R-:W-:Y:S02]  /*3c6d0*/  ISETP.LT.AND P3, PT, R12, c[0x0][0x17c], !P0 ;  /* 0x00005f000c007a0c */ /* 0x000fe40004761270 */
[----:B------:R-:W-:Y:S02]  /*3c6e0*/  IADD3 R12, R0, c[0x0][0x198], RZ ;  /* 0x00006600000c7a10 */ /* 0x000fe40007ffe0ff */
[----:B------:R-:W-:Y:S02]  /*3c6f0*/  IADD3 R4, R28, 0x1c7, RZ ;  /* 0x000001c71c047810 */ /* 0x000fe40007ffe0ff */
[C---:B------:R-:W-:Y:S02]  /*3c700*/  LEA R8, P6, R12.reuse, R3, 0x1 ;  /* 0x000000030c087211 */ /* 0x040fe400078c08ff */
[C---:B------:R-:W-:Y:S02]  /*3c710*/  IADD3 R0, R12.reuse, c[0x0][0x198], RZ ;  /* 0x000066000c007a10 */ /* 0x040fe40007ffe0ff */
[----:B------:R-:W-:-:S02]  /*3c720*/  LEA.HI.X.SX32 R9, R12, R2, 0x1, P6 ;  /* 0x000000020c097211 */ /* 0x000fc400030f0eff */
[----:B------:R-:W-:Y:S02]  /*3c730*/  ISETP.LT.AND P1, PT, R4, c[0x0][0x17c], !P0 ;  /* 0x00005f0004007a0c */ /* 0x000fe40004721270 */
[----:B------:R-:W-:Y:S01]  /*3c740*/  LEA R4, P6, R0, R3, 0x1 ;  /* 0x0000000300047211 */ /* 0x000fe200078c08ff */
[----:B------:R0:W-:Y:S01]  /*3c750*/  @P5 STG.E.U16 [R8.64], R5 ;  /* 0x0000000508005986 */ /* 0x0001e2000c101504 */
[C---:B------:R-:W-:Y:S02]  /*3c760*/  IADD3 R16, R28.reuse, 0x1c6, RZ ;  /* 0x000001c61c107810 */ /* 0x040fe40007ffe0ff */
[----:B------:R-:W-:Y:S02]  /*3c770*/  IADD3 R12, R28, 0x1c8, RZ ;  /* 0x000001c81c0c7810 */ /* 0x000fe40007ffe0ff */
[----:B------:R-:W-:Y:S02]  /*3c780*/  ISETP.LT.AND P2, PT, R16, c[0x0][0x17c], !P0 ;  /* 0x00005f0010007a0c */ /* 0x000fe40004741270 */
[----:B0-----:R-:W-:-:S02]  /*3c790*/  LEA.HI.X.SX32 R5, R0, R2, 0x1, P6 ;  /* 0x0000000200057211 */ /* 0x001fc400030f0eff */
[----:B------:R-:W-:-:S04]  /*3c7a0*/  IADD3 R9, R0, c[0x0][0x198], RZ ;  /* 0x0000660000097a10 */ /* 0x000fc80007ffe0ff */
[C---:B------:R-:W-:Y:S02]  /*3c7b0*/  LEA R8, P6, R9.reuse, R3, 0x1 ;  /* 0x0000000309087211 */ /* 0x040fe400078c08ff */
[C---:B------:R-:W-:Y:S02]  /*3c7c0*/  IADD3 R0, R9.reuse, c[0x0][0x198], RZ ;  /* 0x0000660009007a10 */ /* 0x040fe40007ffe0ff */
[----:B------:R-:W-:Y:S02]  /*3c7d0*/  ISETP.LT.AND P5, PT, R12, c[0x0][0x17c], !P0 ;  /* 0x00005f000c007a0c */ /* 0x000fe400047a1270 */
[----:B------:R-:W-:Y:S02]  /*3c7e0*/  LEA.HI.X.SX32 R9, R9, R2, 0x1, P6 ;  /* 0x0000000209097211 */ /* 0x000fe400030f0eff */
[----:B------:R-:W-:Y:S01]  /*3c7f0*/  IADD3 R12, R28, 0x1c9, RZ ;  /* 0x000001c91c0c7810 */ /* 0x000fe20007ffe0ff */
[----:B----4-:R0:W-:Y:S01]  /*3c800*/  @P4 STG.E.U16 [R4.64], R25 ;  /* 0x0000001904004986 */ /* 0x0101e2000c101504 */
[----:B------:R-:W-:-:S02]  /*3c810*/  PRMT R13, R25, 0x7632, R13 ;  /* 0x00007632190d7816 */ /* 0x000fc4000000000d */
[----:B------:R-:W-:Y:S01]  /*3c820*/  ISETP.LT.AND P4, PT, R12, c[0x0][0x17c], !P0 ;  /* 0x00005f000c007a0c */ /* 0x000fe20004781270 */
[----:B0-----:R-:W4:Y:S01]  /*3c830*/  LDL.LU R25, [R1+0x98] ;  /* 0x0000980001197983 */ /* 0x001f220000300800 */
[CC--:B------:R-:W-:Y:S02]  /*3c840*/  LEA R4, P6, R0.reuse, R3.reuse, 0x1 ;  /* 0x0000000300047211 */ /* 0x0c0fe400078c08ff */
[C---:B------:R-:W-:Y:S02]  /*3c850*/  IADD3 R12, R0.reuse, c[0x0][0x198], RZ ;  /* 0x00006600000c7a10 */ /* 0x040fe40007ffe0ff */
[----:B------:R-:W-:Y:S01]  /*3c860*/  LEA.HI.X.SX32 R5, R0, R2, 0x1, P6 ;  /* 0x0000000200057211 */ /* 0x000fe200030f0eff */
[----:B------:R0:W-:Y:S01]  /*3c870*/  @P3 STG.E.U16 [R8.64], R13 ;  /* 0x0000000d08003986 */ /* 0x0001e2000c101504 */
[C---:B------:R-:W-:Y:S02]  /*3c880*/  IADD3 R0, R12.reuse, c[0x0][0x198], RZ ;  /* 0x000066000c007a10 */ /* 0x040fe40007ffe0ff */
[----:B0-----:R-:W-:-:S04]  /*3c890*/  LEA R8, P6, R12, R3, 0x1 ;  /* 0x000000030c087211 */ /* 0x001fc800078c08ff */
[-C--:B------:R-:W-:Y:S01]  /*3c8a0*/  LEA.HI.X.SX32 R9, R12, R2.reuse, 0x1, P6 ;  /* 0x000000020c097211 */ /* 0x080fe200030f0eff */
[----:B--2---:R0:W-:Y:S02]  /*3c8b0*/  @P2 STG.E.U16 [R4.64], R24 ;  /* 0x0000001804002986 */ /* 0x0041e4000c101504 */
[----:B0-----:R-:W-:Y:S02]  /*3c8c0*/  IADD3 R4, R28, 0x1cb, RZ ;  /* 0x000001cb1c047810 */ /* 0x001fe40007ffe0ff */
[----:B------:R-:W-:Y:S02]  /*3c8d0*/  PRMT R5, R24, 0x7632, R5 ;  /* 0x0000763218057816 */ /* 0x000fe40000000005 */
[----:B------:R-:W2:Y:S01]  /*3c8e0*/  LDL.LU R24, [R1+0x88] ;  /* 0x0000880001187983 */ /* 0x000ea20000300800 */
[----:B------:R-:W-:Y:S02]  /*3c8f0*/  ISETP.LT.AND P2, PT, R4, c[0x0][0x17c], !P0 ;  /* 0x00005f0004007a0c */ /* 0x000fe40004741270 */
[C---:B------:R-:W-:Y:S01]  /*3c900*/  LEA R4, P6, R0.reuse, R3, 0x1 ;  /* 0x0000000300047211 */ /* 0x040fe200078c08ff */
[----:B------:R0:W-:Y:S03]  /*3c910*/  @P1 STG.E.U16 [R8.64], R5 ;  /* 0x0000000508001986 */ /* 0x0001e6000c101504 */
[----:B0-----:R-:W-:-:S02]  /*3c920*/  LEA.HI.X.SX32 R5, R0, R2, 0x1, P6 ;  /* 0x0000000200057211 */ /* 0x001fc400030f0eff */
[----:B---3--:R-:W-:-:S03]  /*3c930*/  PRMT R13, R29, 0x7632, R13 ;  /* 0x000076321d0d7816 */ /* 0x008fc6000000000d */
[----:B------:R0:W-:Y:S04]  /*3c940*/  @P5 STG.E.U16 [R4.64], R29 ;  /* 0x0000001d04005986 */ /* 0x0001e8000c101504 */
[----:B0-----:R-:W3:Y:S01]  /*3c950*/  LDL.LU R29, [R1+0x8] ;  /* 0x00000800011d7983 */ /* 0x001ee20000300800 */
[----:B------:R-:W-:Y:S02]  /*3c960*/  IADD3 R9, R0, c[0x0][0x198], RZ ;  /* 0x0000660000097a10 */ /* 0x000fe40007ffe0ff */
[C---:B------:R-:W-:Y:S02]  /*3c970*/  IADD3 R16, R28.reuse, 0x1ca, RZ ;  /* 0x000001ca1c107810 */ /* 0x040fe40007ffe0ff */
[----:B------:R-:W-:Y:S02]  /*3c980*/  IADD3 R12, R28, 0x1cc, RZ ;  /* 0x000001cc1c0c7810 */ /* 0x000fe40007ffe0ff */
[----:B------:R-:W-:-:S02]  /*3c990*/  LEA R8, P6, R9, R3, 0x1 ;  /* 0x0000000309087211 */ /* 0x000fc400078c08ff */
[----:B------:R-:W-:Y:S02]  /*3c9a0*/  ISETP.LT.AND P3, PT, R16, c[0x0][0x17c], !P0 ;  /* 0x00005f0010007a0c */ /* 0x000fe40004761270 */
[C---:B------:R-:W-:Y:S02]  /*3c9b0*/  IADD3 R0, R9.reuse, c[0x0][0x198], RZ ;  /* 0x0000660009007a10 */ /* 0x040fe40007ffe0ff */
[----:B------:R-:W-:Y:S02]  /*3c9c0*/  ISETP.LT.AND P1, PT, R12, c[0x0][0x17c], !P0 ;  /* 0x00005f000c007a0c */ /* 0x000fe40004721270 */
[----:B------:R-:W-:Y:S02]  /*3c9d0*/  LEA.HI.X.SX32 R9, R9, R2, 0x1, P6 ;  /* 0x0000000209097211 */ /* 0x000fe400030f0eff */
[----:B------:R-:W-:Y:S02]  /*3c9e0*/  IADD3 R12, R28, 0x1cd, RZ ;  /* 0x000001cd1c0c7810 */ /* 0x000fe40007ffe0ff */
[----:B------:R-:W-:-:S02]  /*3c9f0*/  LEA R4, P6, R0, R3, 0x1 ;  /* 0x0000000300047211 */ /* 0x000fc400078c08ff */
[----:B------:R-:W-:Y:S02]  /*3ca00*/  ISETP.LT.AND P5, PT, R12, c[0x0][0x17c], !P0 ;  /* 0x00005f000c007a0c */ /* 0x000fe400047a1270 */
[C---:B------:R-:W-:Y:S02]  /*3ca10*/  LEA.HI.X.SX32 R5, R0.reuse, R2, 0x1, P6 ;  /* 0x0000000200057211 */ /* 0x040fe400030f0eff */
[----:B------:R-:W-:Y:S01]  /*3ca20*/  IADD3 R12, R0, c[0x0][0x198], RZ ;  /* 0x00006600000c7a10 */ /* 0x000fe20007ffe0ff */
[----:B------:R0:W-:Y:S03]  /*3ca30*/  @P4 STG.E.U16 [R8.64], R13 ;  /* 0x0000000d08004986 */ /* 0x0001e6000c101504 */
[C---:B------:R-:W-:Y:S02]  /*3ca40*/  IADD3 R0, R12.reuse, c[0x0][0x198], RZ ;  /* 0x000066000c007a10 */ /* 0x040fe40007ffe0ff */
[----:B0-----:R-:W-:-:S04]  /*3ca50*/  LEA R8, P6, R12, R3, 0x1 ;  /* 0x000000030c087211 */ /* 0x001fc800078c08ff */
[----:B------:R-:W-:Y:S02]  /*3ca60*/  LEA.HI.X.SX32 R9, R12, R2, 0x1, P6 ;  /* 0x000000020c097211 */ /* 0x000fe400030f0eff */
[C---:B------:R-:W-:Y:S01]  /*3ca70*/  IADD3 R16, R28.reuse, 0x1ce, RZ ;  /* 0x000001ce1c107810 */ /* 0x040fe20007ffe0ff */
[----:B----4-:R0:W-:Y:S02]  /*3ca80*/  @P3 STG.E.U16 [R4.64], R25 ;  /* 0x0000001904003986 */ /* 0x0101e4000c101504 */
[----:B0-----:R-:W-:Y:S02]  /*3ca90*/  IADD3 R4, R28, 0x1cf, RZ ;  /* 0x000001cf1c047810 */ /* 0x001fe40007ffe0ff */
[----:B------:R-:W-:Y:S02]  /*3caa0*/  PRMT R5, R25, 0x7632, R5 ;  /* 0x0000763219057816 */ /* 0x000fe40000000005 */
[----:B------:R-:W-:Y:S01]  /*3cab0*/  ISETP.LT.AND P3, PT, R4, c[0x0][0x17c], !P0 ;  /* 0x00005f0004007a0c */ /* 0x000fe20004761270 */
[----:B------:R-:W4:Y:S01]  /*3cac0*/  LDL.LU R25, [R1+0x68] ;  /* 0x0000680001197983 */ /* 0x000f220000300800 */
[----:B------:R-:W-:-:S03]  /*3cad0*/  LEA R4, P6, R0, R3, 0x1 ;  /* 0x0000000300047211 */ /* 0x000fc600078c08ff */
[----:B------:R0:W-:Y:S01]  /*3cae0*/  @P2 STG.E.U16 [R8.64], R5 ;  /* 0x0000000508002986 */ /* 0x0001e2000c101504 */
[----:B------:R-:W-:Y:S02]  /*3caf0*/  ISETP.LT.AND P4, PT, R16, c[0x0][0x17c], !P0 ;  /* 0x00005f0010007a0c */ /* 0x000fe40004781270 */
[C---:B0-----:R-:W-:Y:S02]  /*3cb00*/  LEA.HI.X.SX32 R5, R0.reuse, R2, 0x1, P6 ;  /* 0x0000000200057211 */ /* 0x041fe400030f0eff */
[----:B------:R-:W-:-:S04]  /*3cb10*/  IADD3 R9, R0, c[0x0][0x198], RZ ;  /* 0x0000660000097a10 */ /* 0x000fc80007ffe0ff */
        /* <DEDUP_REMOVED lines=16> */
[----:B------:R-:W-:-:S04]  /*3cc20*/  IADD3 R12, R0, c[0x0][0x198], RZ ;  /* 0x00006600000c7a10 */ /* 0x000fc80007ffe0ff */
[-C--:B------:R-:W-:Y:S02]  /*3cc30*/  LEA R8, P6, R12, R3.reuse, 0x1 ;  /* 0x000000030c087211 */ /* 0x080fe400078c08ff */
[----:B------:R-:W-:Y:S02]  /*3cc40*/  IADD3 R4, R28, 0x1d3, RZ ;  /* 0x000001d31c047810 */ /* 0x000fe40007ffe0ff */
[C---:B------:R-:W-:Y:S02]  /*3cc50*/  LEA.HI.X.SX32 R9, R12.reuse, R2, 0x1, P6 ;  /* 0x000000020c097211 */ /* 0x040fe400030f0eff */
[----:B------:R-:W-:Y:S02]  /*3cc60*/  IADD3 R0, R12, c[0x0][0x198], RZ ;  /* 0x000066000c007a10 */ /* 0x000fe40007ffe0ff */
[----:B------:R-:W-:Y:S01]  /*3cc70*/  ISETP.LT.AND P4, PT, R4, c[0x0][0x17c], !P0 ;  /* 0x00005f0004007a0c */ /* 0x000fe20004781270 */
[----:B------:R0:W-:Y:S01]  /*3cc80*/  @P3 STG.E.U16 [R8.64], R5 ;  /* 0x0000000508003986 */ /* 0x0001e2000c101504 */
[----:B------:R-:W-:-:S02]  /*3cc90*/  LEA R4, P6, R0, R3, 0x1 ;  /* 0x0000000300047211 */ /* 0x000fc400078c08ff */
[C---:B------:R-:W-:Y:S02]  /*3cca0*/  IADD3 R16, R28.reuse, 0x1d2, RZ ;  /* 0x000001d21c107810 */ /* 0x040fe40007ffe0ff */
[----:B------:R-:W-:Y:S02]  /*3ccb0*/  IADD3 R12, R28, 0x1d4, RZ ;  /* 0x000001d41c0c7810 */ /* 0x000fe40007ffe0ff */
[----:B------:R-:W-:Y:S02]  /*3ccc0*/  ISETP.LT.AND P5, PT, R16, c[0x0][0x17c], !P0 ;  /* 0x00005f0010007a0c */ /* 0x000fe400047a1270 */
[C---:B0-----:R-:W-:Y:S02]  /*3ccd0*/  IADD3 R9, R0.reuse, c[0x0][0x198], RZ ;  /* 0x0000660000097a10 */ /* 0x041fe40007ffe0ff */
[----:B------:R-:W-:Y:S02]  /*3cce0*/  LEA.HI.X.SX32 R5, R0, R2, 0x1, P6 ;  /* 0x0000000200057211 */ /* 0x000fe400030f0eff */
[----:B------:R-:W-:-:S02]  /*3ccf0*/  LEA R8, P6, R9, R3, 0x1 ;  /* 0x0000000309087211 */ /* 0x000fc400078c08ff */
[C---:B------:R-:W-:Y:S02]  /*3cd00*/  IADD3 R0, R9.reuse, c[0x0][0x198], RZ ;  /* 0x0000660009007a10 */ /* 0x040fe40007ffe0ff */
[----:B------:R-:W-:Y:S02]  /*3cd10*/  ISETP.LT.AND P3, PT, R12, c[0x0][0x17c], !P0 ;  /* 0x00005f000c007a0c */ /* 0x000fe40004761270 */
[----:B------:R-:W-:Y:S02]  /*3cd20*/  LEA.HI.X.SX32 R9, R9, R2, 0x1, P6 ;  /* 0x0000000209097211 */ /* 0x000fe400030f0eff */
[----:B------:R-:W-:Y:S01]  /*3cd30*/  IADD3 R12, R28, 0x1d5, RZ ;  /* 0x000001d51c0c7810 */ /* 0x000fe20007ffe0ff */
[----:B----4-:R0:W-:Y:S01]  /*3cd40*/  @P2 STG.E.U16 [R4.64], R25 ;  /* 0x0000001904002986 */ /* 0x0101e2000c101504 */
[----:B------:R-:W-:Y:S02]  /*3cd50*/  PRMT R13, R25, 0x7632, R13 ;  /* 0x00007632190d7816 */ /* 0x000fe4000000000d */
[----:B------:R-:W-:-:S02]  /*3cd60*/  ISETP.LT.AND P2, PT, R12, c[0x0][0x17c], !P0 ;  /* 0x00005f000c007a0c */ /* 0x000fc40004741270 */
[C---:B------:R-:W-:Y:S02]  /*3cd70*/  IADD3 R12, R0.reuse, c[0x0][0x198], RZ ;  /* 0x00006600000c7a10 */ /* 0x040fe40007ffe0ff */
[----:B0-----:R-:W-:-:S04]  /*3cd80*/  LEA R4, P6, R0, R3, 0x1 ;  /* 0x0000000300047211 */ /* 0x001fc800078c08ff */
[----:B------:R-:W-:Y:S01]  /*3cd90*/  LEA.HI.X.SX32 R5, R0, R2, 0x1, P6 ;  /* 0x0000000200057211 */ /* 0x000fe200030f0eff */
[----:B------:R0:W-:Y:S01]  /*3cda0*/  @P1 STG.E.U16 [R8.64], R13 ;  /* 0x0000000d08001986 */ /* 0x0001e2000c101504 */
[C---:B------:R-:W-:Y:S02]  /*3cdb0*/  IADD3 R0, R12.reuse, c[0x0][0x198], RZ ;  /* 0x000066000c007a10 */ /* 0x040fe40007ffe0ff */
[----:B0-----:R-:W-:-:S04]  /*3cdc0*/  LEA R8, P6, R12, R3, 0x1 ;  /* 0x000000030c087211 */ /* 0x001fc800078c08ff */
[----:B------:R-:W-:Y:S01]  /*3cdd0*/  LEA.HI.X.SX32 R9, R12, R2, 0x1, P6 ;  /* 0x000000020c097211 */ /* 0x000fe200030f0eff */
[----:B--2---:R0:W-:Y:S02]  /*3cde0*/  @P5 STG.E.U16 [R4.64], R24 ;  /* 0x0000001804005986 */ /* 0x0041e4000c101504 */
[----:B0-----:R-:W-:Y:S02]  /*3cdf0*/  IADD3 R4, R28, 0x1d7, RZ ;  /* 0x000001d71c047810 */ /* 0x001fe40007ffe0ff */
[----:B------:R-:W-:Y:S02]  /*3ce00*/  PRMT R5, R24, 0x7632, R5 ;  /* 0x0000763218057816 */ /* 0x000fe40000000005 */
[----:B------:R-:W-:Y:S01]  /*3ce10*/  ISETP.LT.AND P5, PT, R4, c[0x0][0x17c], !P0 ;  /* 0x00005f0004007a0c */ /* 0x000fe200047a1270 */
[----:B------:R-:W2:Y:S01]  /*3ce20*/  LDL.LU R24, [R1+0x4c] ;  /* 0x00004c0001187983 */ /* 0x000ea20000300800 */
[----:B------:R-:W-:-:S03]  /*3ce30*/  LEA R4, P6, R0, R3, 0x1 ;  /* 0x0000000300047211 */ /* 0x000fc600078c08ff */
[----:B------:R0:W-:Y:S02]  /*3ce40*/  @P4 STG.E.U16 [R8.64], R5 ;  /* 0x0000000508004986 */ /* 0x0001e4000c101504 */
[----:B0-----:R-:W-:Y:S02]  /*3ce50*/  LEA.HI.X.SX32 R5, R0, R2, 0x1, P6 ;  /* 0x0000000200057211 */ /* 0x001fe400030f0eff */
[----:B---3--:R-:W-:-:S03]  /*3ce60*/  PRMT R13, R29, 0x7632, R13 ;  /* 0x000076321d0d7816 */ /* 0x008fc6000000000d */
[----:B------:R0:W-:Y:S04]  /*3ce70*/  @P3 STG.E.U16 [R4.64], R29 ;  /* 0x0000001d04003986 */ /* 0x0001e8000c101504 */
[----:B0-----:R-:W3:Y:S01]  /*3ce80*/  LDL.LU R29, [R1+0x5c] ;  /* 0x00005c00011d7983 */ /* 0x001ee20000300800 */
[----:B------:R-:W-:Y:S02]  /*3ce90*/  IADD3 R9, R0, c[0x0][0x198], RZ ;  /* 0x0000660000097a10 */ /* 0x000fe40007ffe0ff */
[C---:B------:R-:W-:Y:S01]  /*3cea0*/  IADD3 R16, R28.reuse, 0x1d6, RZ ;  /* 0x000001d61c107810 */ /* 0x040fe20007ffe0ff */
[----:B------:R-:W4:Y:S01]  /*3ceb0*/  LDL.LU R25, [R1+0x2c] ;  /* 0x00002c0001197983 */ /* 0x000f220000300800 */
[----:B------:R-:W-:Y:S02]  /*3cec0*/  IADD3 R12, R28, 0x1d8, RZ ;  /* 0x000001d81c0c7810 */ /* 0x000fe40007ffe0ff */
[----:B------:R-:W-:-:S02]  /*3ced0*/  LEA R8, P6, R9, R3, 0x1 ;  /* 0x0000000309087211 */ /* 0x000fc400078c08ff */
[----:B------:R-:W-:Y:S02]  /*3cee0*/  ISETP.LT.AND P1, PT, R16, c[0x0][0x17c], !P0 ;  /* 0x00005f0010007a0c */ /* 0x000fe40004721270 */
[C---:B------:R-:W-:Y:S02]  /*3cef0*/  IADD3 R0, R9.reuse, c[0x0][0x198], RZ ;  /* 0x0000660009007a10 */ /* 0x040fe40007ffe0ff */
[----:B------:R-:W-:Y:S02]  /*3cf00*/  ISETP.LT.AND P4, PT, R12, c[0x0][0x17c], !P0 ;  /* 0x00005f000c007a0c */ /* 0x000fe40004781270 */
[----:B------:R-:W-:Y:S02]  /*3cf10*/  IADD3 R12, R28, 0x1d9, RZ ;  /* 0x000001d91c0c7810 */ /* 0x000fe40007ffe0ff */
[----:B------:R-:W-:Y:S02]  /*3cf20*/  LEA.HI.X.SX32 R9, R9, R2, 0x1, P6 ;  /* 0x0000000209097211 */ /* 0x000fe400030f0eff */
[----:B------:R-:W-:-:S02]  /*3cf30*/  LEA R4, P6, R0, R3, 0x1 ;  /* 0x0000000300047211 */ /* 0x000fc400078c08ff */
[----:B------:R-:W-:Y:S02]  /*3cf40*/  ISETP.LT.AND P3, PT, R12, c[0x0][0x17c], !P0 ;  /* 0x00005f000c007a0c */ /* 0x000fe40004761270 */
[C---:B------:R-:W-:Y:S02]  /*3cf50*/  IADD3 R12, R0.reuse, c[0x0][0x198], RZ ;  /* 0x00006600000c7a10 */ /* 0x040fe40007ffe0ff */
[----:B------:R-:W-:Y:S01]  /*3cf60*/  LEA.HI.X.SX32 R5, R0, R2, 0x1, P6 ;  /* 0x0000000200057211 */ /* 0x000fe200030f0eff */
[----:B------:R0:W-:Y:S01]  /*3cf70*/  @P2 STG.E.U16 [R8.64], R13 ;  /* 0x0000000d08002986 */ /* 0x0001e2000c101504 */
[----:B------:R-:W-:-:S03]  /*3cf80*/  IADD3 R0, R12, c[0x0][0x198], RZ ;  /* 0x000066000c007a10 */ /* 0x000fc60007ffe0ff */
[----:B------:R1:W-:Y:S01]  /*3cf90*/  @P1 STG.E.U16 [R4.64], R26 ;  /* 0x0000001a04001986 */ /* 0x0003e2000c101504 */
        /* <DEDUP_REMOVED lines=8> */
[----:B------:R-:W-:Y:S02]  /*3d020*/  IADD3 R16, R28, 0x1da, RZ ;  /* 0x000001da1c107810 */ /* 0x000fe40007ffe0ff */
[----:B------:R-:W-:Y:S02]  /*3d030*/  LEA.HI.X.SX32 R5, R0, R2, 0x1, P6 ;  /* 0x0000000200057211 */ /* 0x000fe400030f0eff */
[----:B------:R-:W-:Y:S02]  /*3d040*/  ISETP.LT.AND P5, PT, R12, c[0x0][0x17c], !P0 ;  /* 0x00005f000c007a0c */ /* 0x000fe400047a1270 */
[----:B0-----:R-:W-:Y:S02]  /*3d050*/  IADD3 R9, R0, c[0x0][0x198], RZ ;  /* 0x0000660000097a10 */ /* 0x001fe40007ffe0ff */
[----:B------:R-:W-:Y:S02]  /*3d060*/  IADD3 R12, R28, 0x1dd, RZ ;  /* 0x000001dd1c0c7810 */ /* 0x000fe40007ffe0ff */
[----:B------:R-:W-:-:S02]  /*3d070*/  LEA R8, P6, R9, R3, 0x1 ;  /* 0x0000000309087211 */ /* 0x000fc400078c08ff */
[----:B------:R-:W-:Y:S02]  /*3d080*/  ISETP.LT.AND P2, PT, R16, c[0x0][0x17c], !P0 ;  /* 0x00005f0010007a0c */ /* 0x000fe40004741270 */
[C---:B------:R-:W-:Y:S01]  /*3d090*/  IADD3 R0, R9.reuse, c[0x0][0x198], RZ ;  /* 0x0000660009007a10 */ /* 0x040fe20007ffe0ff */
[----:B------:R0:W-:Y:S01]  /*3d0a0*/  @P4 STG.E.U16 [R4.64], R6 ;  /* 0x0000000604004986 */ /* 0x0001e2000c101504 */
[----:B------:R-:W-:Y:S02]  /*3d0b0*/  ISETP.LT.AND P4, PT, R12, c[0x0][0x17c], !P0 ;  /* 0x00005f000c007a0c */ /* 0x000fe40004781270 */
[----:B------:R-:W-:Y:S02]  /*3d0c0*/  LEA.HI.X.SX32 R9, R9, R2, 0x1, P6 ;  /* 0x0000000209097211 */ /* 0x000fe400030f0eff */
[----:B------:R-:W-:Y:S02]  /*3d0d0*/  PRMT R12, R6, 0x7632, R12 ;  /* 0x00007632060c7816 */ /* 0x000fe4000000000c */
[----:B0-----:R-:W-:-:S02]  /*3d0e0*/  LEA R4, P6, R0, R3, 0x1 ;  /* 0x0000000300047211 */ /* 0x001fc400078c08ff */
[C---:B------:R-:W-:Y:S01]  /*3d0f0*/  IADD3 R6, R0.reuse, c[0x0][0x198], RZ ;  /* 0x0000660000067a10 */ /* 0x040fe20007ffe0ff */
[----:B------:R0:W-:Y:S01]  /*3d100*/  @P3 STG.E.U16 [R8.64], R12 ;  /* 0x0000000c08003986 */ /* 0x0001e2000c101504 */
[----:B------:R-:W-:Y:S02]  /*3d110*/  LEA.HI.X.SX32 R5, R0, R2, 0x1, P6 ;  /* 0x0000000200057211 */ /* 0x000fe400030f0eff */
[----:B------:R-:W-:-:S03]  /*3d120*/  IADD3 R0, R6, c[0x0][0x198], RZ ;  /* 0x0000660006007a10 */ /* 0x000fc60007ffe0ff */
[----:B------:R1:W-:Y:S01]  /*3d130*/  @P2 STG.E.U16 [R4.64], R10 ;  /* 0x0000000a04002986 */ /* 0x0003e2000c101504 */
[----:B0-----:R-:W-:-:S04]  /*3d140*/  LEA R8, P6, R6, R3, 0x1 ;  /* 0x0000000306087211 */ /* 0x001fc800078c08ff */
[----:B------:R-:W-:Y:S02]  /*3d150*/  LEA.HI.X.SX32 R9, R6, R2, 0x1, P6 ;  /* 0x0000000206097211 */ /* 0x000fe400030f0eff */
[----:B-1----:R-:W-:Y:S02]  /*3d160*/  PRMT R5, R10, 0x7632, R5 ;  /* 0x000076320a057816 */ /* 0x002fe40000000005 */
[C---:B------:R-:W-:Y:S02]  /*3d170*/  LEA R4, P6, R0.reuse, R3, 0x1 ;  /* 0x0000000300047211 */ /* 0x040fe400078c08ff */
[----:B------:R-:W-:Y:S01]  /*3d180*/  IADD3 R6, R0, c[0x0][0x198], RZ ;  /* 0x0000660000067a10 */ /* 0x000fe20007ffe0ff */
[----:B------:R0:W-:Y:S01]  /*3d190*/  @P1 STG.E.U16 [R8.64], R5 ;  /* 0x0000000508001986 */ /* 0x0001e2000c101504 */
[----:B------:R-:W-:-:S04]  /*3d1a0*/  IADD3 R13, R28, 0x1de, RZ ;  /* 0x000001de1c0d7810 */ /* 0x000fc80007ffe0ff */
[----:B------:R-:W-:Y:S02]  /*3d1b0*/  ISETP.LT.AND P3, PT, R13, c[0x0][0x17c], !P0 ;  /* 0x00005f000d007a0c */ /* 0x000fe40004761270 */
[----:B------:R-:W-:Y:S02]  /*3d1c0*/  IADD3 R13, R28, 0x1df, RZ ;  /* 0x000001df1c0d7810 */ /* 0x000fe40007ffe0ff */
[-C--:B0-----:R-:W-:Y:S02]  /*3d1d0*/  LEA.HI.X.SX32 R5, R0, R2.reuse, 0x1, P6 ;  /* 0x0000000200057211 */ /* 0x081fe400030f0eff */
[C---:B------:R-:W-:Y:S02]  /*3d1e0*/  LEA R8, P6, R6.reuse, R3, 0x1 ;  /* 0x0000000306087211 */ /* 0x040fe400078c08ff */
[C---:B------:R-:W-:Y:S01]  /*3d1f0*/  IADD3 R0, R6.reuse, c[0x0][0x198], RZ ;  /* 0x0000660006007a10 */ /* 0x040fe20007ffe0ff */
[----:B------:R0:W-:Y:S01]  /*3d200*/  @P5 STG.E.U16 [R4.64], R14 ;  /* 0x0000000e04005986 */ /* 0x0001e2000c101504 */
[----:B------:R-:W-:-:S02]  /*3d210*/  LEA.HI.X.SX32 R9, R6, R2, 0x1, P6 ;  /* 0x0000000206097211 */ /* 0x000fc400030f0eff */
[----:B------:R-:W-:Y:S02]  /*3d220*/  PRMT R12, R14, 0x7632, R12 ;  /* 0x000076320e0c7816 */ /* 0x000fe4000000000c */
[----:B------:R-:W-:Y:S02]  /*3d230*/  ISETP.LT.AND P2, PT, R13, c[0x0][0x17c], !P0 ;  /* 0x00005f000d007a0c */ /* 0x000fe40004741270 */
[C---:B------:R-:W-:Y:S02]  /*3d240*/  IADD3 R6, R0.reuse, c[0x0][0x198], RZ ;  /* 0x0000660000067a10 */ /* 0x040fe40007ffe0ff */
[----:B0-----:R-:W-:Y:S01]  /*3d250*/  LEA R4, P6, R0, R3, 0x1 ;  /* 0x0000000300047211 */ /* 0x001fe200078c08ff */
[----:B------:R0:W-:Y:S01]  /*3d260*/  @P4 STG.E.U16 [R8.64], R12 ;  /* 0x0000000c08004986 */ /* 0x0001e2000c101504 */
[----:B------:R-:W-:Y:S02]  /*3d270*/  IADD3 R13, R28, 0x1e0, RZ ;  /* 0x000001e01c0d7810 */ /* 0x000fe40007ffe0ff */
[----:B------:R-:W-:-:S02]  /*3d280*/  LEA.HI.X.SX32 R5, R0, R2, 0x1, P6 ;  /* 0x0000000200057211 */ /* 0x000fc400030f0eff */
[----:B------:R-:W-:Y:S02]  /*3d290*/  ISETP.LT.AND P1, PT, R13, c[0x0][0x17c], !P0 ;  /* 0x00005f000d007a0c */ /* 0x000fe40004721270 */
[C---:B------:R-:W-:Y:S01]  /*3d2a0*/  IADD3 R0, R6.reuse, c[0x0][0x198], RZ ;  /* 0x0000660006007a10 */ /* 0x040fe20007ffe0ff */
[----:B------:R1:W-:Y:S01]  /*3d2b0*/  @P3 STG.E.U16 [R4.64], R18 ;  /* 0x0000001204003986 */ /* 0x0003e2000c101504 */
[----:B0-----:R-:W-:Y:S02]  /*3d2c0*/  LEA R8, P6, R6, R3, 0x1 ;  /* 0x0000000306087211 */ /* 0x001fe400078c08ff */
[----:B------:R-:W-:Y:S02]  /*3d2d0*/  IADD3 R10, R28, 0x1e1, RZ ;  /* 0x000001e11c0a7810 */ /* 0x000fe40007ffe0ff */
[----:B------:R-:W-:Y:S02]  /*3d2e0*/  LEA.HI.X.SX32 R9, R6, R2, 0x1, P6 ;  /* 0x0000000206097211 */ /* 0x000fe400030f0eff */
[----:B-1----:R-:W-:-:S02]  /*3d2f0*/  PRMT R5, R18, 0x7632, R5 ;  /* 0x0000763212057816 */ /* 0x002fc40000000005 */
[----:B------:R-:W-:Y:S02]  /*3d300*/  LEA R4, P6, R0, R3, 0x1 ;  /* 0x0000000300047211 */ /* 0x000fe400078c08ff */
[----:B------:R-:W-:Y:S01]  /*3d310*/  ISETP.LT.AND P5, PT, R10, c[0x0][0x17c], !P0 ;  /* 0x00005f000a007a0c */ /* 0x000fe200047a1270 */
[----:B------:R0:W-:Y:S01]  /*3d320*/  @P2 STG.E.U16 [R8.64], R5 ;  /* 0x0000000508002986 */ /* 0x0001e2000c101504 */
[----:B------:R-:W-:Y:S02]  /*3d330*/  IADD3 R6, R28, 0x1e4, RZ ;  /* 0x000001e41c067810 */ /* 0x000fe40007ffe0ff */
[----:B------:R-:W-:Y:S02]  /*3d340*/  IADD3 R12, R0, c[0x0][0x198], RZ ;  /* 0x00006600000c7a10 */ /* 0x000fe40007ffe0ff */
[----:B------:R-:W-:Y:S02]  /*3d350*/  IADD3 R10, R28, 0x1e2, RZ ;  /* 0x000001e21c0a7810 */ /* 0x000fe40007ffe0ff */
[----:B------:R-:W-:-:S02]  /*3d360*/  ISETP.LT.AND P2, PT, R6, c[0x0][0x17c], !P0 ;  /* 0x00005f0006007a0c */ /* 0x000fc40004741270 */
[----:B------:R-:W-:Y:S02]  /*3d370*/  ISETP.LT.AND P4, PT, R10, c[0x0][0x17c], !P0 ;  /* 0x00005f000a007a0c */ /* 0x000fe40004781270 */
[-C--:B0-----:R-:W-:Y:S02]  /*3d380*/  LEA.HI.X.SX32 R5, R0, R2.reuse, 0x1, P6 ;  /* 0x0000000200057211 */ /* 0x081fe400030f0eff */
[CC--:B------:R-:W-:Y:S02]  /*3d390*/  LEA R8, P6, R12.reuse, R3.reuse, 0x1 ;  /* 0x000000030c087211 */ /* 0x0c0fe400078c08ff */
[C---:B------:R-:W-:Y:S02]  /*3d3a0*/  IADD3 R6, R12.reuse, c[0x0][0x198], RZ ;  /* 0x000066000c067a10 */ /* 0x040fe40007ffe0ff */
[----:B------:R-:W-:Y:S02]  /*3d3b0*/  LEA.HI.X.SX32 R9, R12, R2, 0x1, P6 ;  /* 0x000000020c097211 */ /* 0x000fe400030f0eff */
[----:B--2---:R-:W-:Y:S01]  /*3d3c0*/  PRMT R0, R24, 0x7632, R0 ;  /* 0x0000763218007816 */ /* 0x004fe20000000000 */
[----:B------:R0:W-:Y:S04]  /*3d3d0*/  @P1 STG.E.U16 [R4.64], R24 ;  /* 0x0000001804001986 */ /* 0x0001e8000c101504 */
[----:B0-----:R-:W2:Y:S01]  /*3d3e0*/  LDL.LU R24, [R1+0x7c] ;  /* 0x00007c0001187983 */ /* 0x001ea20000300800 */
[----:B------:R-:W-:-:S04]  /*3d3f0*/  LEA R4, P6, R6, R3, 0x1 ;  /* 0x0000000306047211 */ /* 0x000fc800078c08ff */
[----:B------:R-:W-:Y:S01]  /*3d400*/  LEA.HI.X.SX32 R5, R6, R2, 0x1, P6 ;  /* 0x0000000206057211 */ /* 0x000fe200030f0eff */
[----:B------:R-:W-:Y:S01]  /*3d410*/  @P5 STG.E.U16 [R8.64], R0 ;  /* 0x0000000008005986 */ /* 0x000fe2000c101504 */
[----:B---3--:R-:W-:-:S03]  /*3d420*/  PRMT R13, R29, 0x7632, R13 ;  /* 0x000076321d0d7816 */ /* 0x008fc6000000000d */
[----:B------:R0:W-:Y:S04]  /*3d430*/  @P4 STG.E.U16 [R4.64], R29 ;  /* 0x0000001d04004986 */ /* 0x0001e8000c101504 */
[----:B0-----:R-:W3:Y:S01]  /*3d440*/  LDL.LU R29, [R1+0xac] ;  /* 0x0000ac00011d7983 */ /* 0x001ee20000300800 */
[----:B------:R-:W-:-:S04]  /*3d450*/  IADD3 R10, R28, 0x1e3, RZ ;  /* 0x000001e31c0a7810 */ /* 0x000fc80007ffe0ff */
[----:B------:R-:W-:Y:S02]  /*3d460*/  ISETP.LT.AND P3, PT, R10, c[0x0][0x17c], !P0 ;  /* 0x00005f000a007a0c */ /* 0x000fe40004761270 */
[----:B------:R-:W-:Y:S02]  /*3d470*/  IADD3 R10, R28, 0x1e5, RZ ;  /* 0x000001e51c0a7810 */ /* 0x000fe40007ffe0ff */
[----:B------:R-:W-:Y:S02]  /*3d480*/  IADD3 R12, R6, c[0x0][0x198], RZ ;  /* 0x00006600060c7a10 */ /* 0x000fe40007ffe0ff */
[----:B------:R-:W-:Y:S02]  /*3d490*/  ISETP.LT.AND P1, PT, R10, c[0x0][0x17c], !P0 ;  /* 0x00005f000a007a0c */ /* 0x000fe40004721270 */
[----:B------:R-:W-:Y:S02]  /*3d4a0*/  IADD3 R10, R28, 0x1e6, RZ ;  /* 0x000001e61c0a7810 */ /* 0x000fe40007ffe0ff */
[----:B------:R-:W-:-:S02]  /*3d4b0*/  LEA R8, P6, R12, R3, 0x1 ;  /* 0x000000030c087211 */ /* 0x000fc400078c08ff */
[----:B------:R-:W-:Y:S02]  /*3d4c0*/  ISETP.LT.AND P5, PT, R10, c[0x0][0x17c], !P0 ;  /* 0x00005f000a007a0c */ /* 0x000fe400047a1270 */
[----:B------:R-:W-:Y:S02]  /*3d4d0*/  IADD3 R10, R28, 0x1e7, RZ ;  /* 0x000001e71c0a7810 */ /* 0x000fe40007ffe0ff */
[C---:B------:R-:W-:Y:S02]  /*3d4e0*/  IADD3 R6, R12.reuse, c[0x0][0x198], RZ ;  /* 0x000066000c067a10 */ /* 0x040fe40007ffe0ff */
[----:B------:R-:W-:Y:S02]  /*3d4f0*/  LEA.HI.X.SX32 R9, R12, R2, 0x1, P6 ;  /* 0x000000020c097211 */ /* 0x000fe400030f0eff */
[----:B------:R-:W-:Y:S02]  /*3d500*/  ISETP.LT.AND P4, PT, R10, c[0x0][0x17c], !P0 ;  /* 0x00005f000a007a0c */ /* 0x000fe40004781270 */
[----:B------:R-:W-:-:S02]  /*3d510*/  LEA R4, P6, R6, R3, 0x1 ;  /* 0x0000000306047211 */ /* 0x000fc400078c08ff */
[C---:B------:R-:W-:Y:S01]  /*3d520*/  IADD3 R10, R6.reuse, c[0x0][0x198], RZ ;  /* 0x00006600060a7a10 */ /* 0x040fe20007ffe0ff */
[----:B------:R0:W-:Y:S01]  /*3d530*/  @P3 STG.E.U16 [R8.64], R13 ;  /* 0x0000000d08003986 */ /* 0x0001e2000c101504 */
[----:B------:R-:W-:Y:S02]  /*3d540*/  LEA.HI.X.SX32 R5, R6, R2, 0x1, P6 ;  /* 0x0000000206057211 */ /* 0x000fe400030f0eff */
[C---:B------:R-:W-:Y:S02]  /*3d550*/  IADD3 R6, R10.reuse, c[0x0][0x198], RZ ;  /* 0x000066000a067a10 */ /* 0x040fe40007ffe0ff */
[----:B----4-:R-:W-:Y:S01]  /*3d560*/  PRMT R12, R25, 0x7632, R12 ;  /* 0x00007632190c7816 */ /* 0x010fe2000000000c */
[----:B------:R1:W-:Y:S01]  /*3d570*/  @P2 STG.E.U16 [R4.64], R25 ;  /* 0x0000001904002986 */ /* 0x0003e2000c101504 */
[----:B0-----:R-:W-:-:S04]  /*3d580*/  LEA R8, P6, R10, R3, 0x1 ;  /* 0x000000030a087211 */ /* 0x001fc800078c08ff */
[-C--:B------:R-:W-:Y:S01]  /*3d590*/  LEA.HI.X.SX32 R9, R10, R2.reuse, 0x1, P6 ;  /* 0x000000020a097211 */ /* 0x080fe200030f0eff */
[----:B-1----:R-:W4:Y:S01]  /*3d5a0*/  LDL.LU R25, [R1+0x9c] ;  /* 0x00009c0001197983 */ /* 0x002f220000300800 */
[C---:B------:R-:W-:Y:S02]  /*3d5b0*/  LEA R4, P6, R6.reuse, R3, 0x1 ;  /* 0x0000000306047211 */ /* 0x040fe400078c08ff */
[----:B------:R-:W-:Y:S02]  /*3d5c0*/  IADD3 R10, R6, c[0x0][0x198], RZ ;  /* 0x00006600060a7a10 */ /* 0x000fe40007ffe0ff */
[----:B------:R-:W-:Y:S01]  /*3d5d0*/  IADD3 R0, R28, 0x1e8, RZ ;  /* 0x000001e81c007810 */ /* 0x000fe20007ffe0ff */
[----:B------:R0:W-:Y:S01]  /*3d5e0*/  @P1 STG.E.U16 [R8.64], R12 ;  /* 0x0000000c08001986 */ /* 0x0001e2000c101504 */
[----:B------:R-:W-:Y:S02]  /*3d5f0*/  LEA.HI.X.SX32 R5, R6, R2, 0x1, P6 ;  /* 0x0000000206057211 */ /* 0x000fe400030f0eff */
[----:B------:R-:W-:-:S02]  /*3d600*/  ISETP.LT.AND P3, PT, R0, c[0x0][0x17c], !P0 ;  /* 0x00005f0000007a0c */ /* 0x000fc40004761270 */
[C---:B------:R-:W-:Y:S02]  /*3d610*/  IADD3 R6, R10.reuse, c[0x0][0x198], RZ ;  /* 0x000066000a067a10 */ /* 0x040fe40007ffe0ff */
[----:B0-----:R-:W-:-:S04]  /*3d620*/  LEA R8, P6, R10, R3, 0x1 ;  /* 0x000000030a087211 */ /* 0x001fc800078c08ff */
        /* <DEDUP_REMOVED lines=10> */
[----:B------:R-:W-:Y:S02]  /*3d6d0*/  IADD3 R0, R28, 0x1e9, RZ ;  /* 0x000001e91c007810 */ /* 0x000fe40007ffe0ff */
[----:B------:R-:W-:Y:S02]  /*3d6e0*/  IADD3 R10, R6, c[0x0][0x198], RZ ;  /* 0x00006600060a7a10 */ /* 0x000fe40007ffe0ff */
[----:B------:R-:W-:Y:S02]  /*3d6f0*/  ISETP.LT.AND P2, PT, R0, c[0x0][0x17c], !P0 ;  /* 0x00005f0000007a0c */ /* 0x000fe40004741270 */
[----:B------:R-:W-:-:S02]  /*3d700*/  IADD3 R0, R28, 0x1ea, RZ ;  /* 0x000001ea1c007810 */ /* 0x000fc40007ffe0ff */
[-C--:B------:R-:W-:Y:S02]  /*3d710*/  LEA R8, P6, R10, R3.reuse, 0x1 ;  /* 0x000000030a087211 */ /* 0x080fe400078c08ff */
[----:B------:R-:W-:Y:S02]  /*3d720*/  ISETP.LT.AND P1, PT, R0, c[0x0][0x17c], !P0 ;  /* 0x00005f0000007a0c */ /* 0x000fe40004721270 */
[----:B------:R-:W-:Y:S02]  /*3d730*/  IADD3 R6, R10, c[0x0][0x198], RZ ;  /* 0x000066000a067a10 */ /* 0x000fe40007ffe0ff */
[----:B------:R-:W-:Y:S02]  /*3d740*/  IADD3 R0, R28, 0x1eb, RZ ;  /* 0x000001eb1c007810 */ /* 0x000fe40007ffe0ff */
[----:B------:R-:W-:Y:S02]  /*3d750*/  LEA.HI.X.SX32 R9, R10, R2, 0x1, P6 ;  /* 0x000000020a097211 */ /* 0x000fe400030f0eff */
[----:B------:R-:W-:-:S02]  /*3d760*/  LEA R4, P6, R6, R3, 0x1 ;  /* 0x0000000306047211 */ /* 0x000fc400078c08ff */
[----:B------:R-:W-:Y:S02]  /*3d770*/  ISETP.LT.AND P5, PT, R0, c[0x0][0x17c], !P0 ;  /* 0x00005f0000007a0c */ /* 0x000fe400047a1270 */
[----:B------:R-:W-:Y:S02]  /*3d780*/  IADD3 R10, R6, c[0x0][0x198], RZ ;  /* 0x00006600060a7a10 */ /* 0x000fe40007ffe0ff */
[----:B------:R-:W-:Y:S01]  /*3d790*/  IADD3 R0, R28, 0x1ec, RZ ;  /* 0x000001ec1c007810 */ /* 0x000fe20007ffe0ff */
[----:B------:R0:W-:Y:S01]  /*3d7a0*/  @P2 STG.E.U16 [R8.64], R12 ;  /* 0x0000000c08002986 */ /* 0x0001e2000c101504 */
[----:B------:R-:W-:Y:S02]  /*3d7b0*/  LEA.HI.X.SX32 R5, R6, R2, 0x1, P6 ;  /* 0x0000000206057211 */ /* 0x000fe400030f0eff */
[----:B------:R-:W-:Y:S02]  /*3d7c0*/  ISETP.LT.AND P4, PT, R0, c[0x0][0x17c], !P0 ;  /* 0x00005f0000007a0c */ /* 0x000fe40004781270 */
[----:B------:R-:W-:-:S02]  /*3d7d0*/  IADD3 R6, R10, c[0x0][0x198], RZ ;  /* 0x000066000a067a10 */ /* 0x000fc40007ffe0ff */
[----:B------:R-:W-:Y:S02]  /*3d7e0*/  IADD3 R0, R28, 0x1ed, RZ ;  /* 0x000001ed1c007810 */ /* 0x000fe40007ffe0ff */
[C---:B0-----:R-:W-:Y:S01]  /*3d7f0*/  LEA R8, P6, R10.reuse, R3, 0x1 ;  /* 0x000000030a087211 */ /* 0x041fe200078c08ff */
[----:B----4-:R0:W-:Y:S01]  /*3d800*/  @P1 STG.E.U16 [R4.64], R25 ;  /* 0x0000001904001986 */ /* 0x0101e2000c101504 */
[----:B------:R-:W-:Y:S02]  /*3d810*/  PRMT R13, R25, 0x7632, R13 ;  /* 0x00007632190d7816 */ /* 0x000fe4000000000d */
[----:B------:R-:W-:Y:S02]  /*3d820*/  LEA.HI.X.SX32 R9, R10, R2, 0x1, P6 ;  /* 0x000000020a097211 */ /* 0x000fe400030f0eff */
[----:B------:R-:W-:Y:S02]  /*3d830*/  ISETP.LT.AND P3, PT, R0, c[0x0][0x17c], !P0 ;  /* 0x00005f0000007a0c */ /* 0x000fe40004761270 */
[----:B------:R-:W-:-:S02]  /*3d840*/  IADD3 R10, R6, c[0x0][0x198], RZ ;  /* 0x00006600060a7a10 */ /* 0x000fc40007ffe0ff */
[----:B------:R-:W-:Y:S02]  /*3d850*/  IADD3 R0, R28, 0x1ee, RZ ;  /* 0x000001ee1c007810 */ /* 0x000fe40007ffe0ff */
[C---:B0-----:R-:W-:Y:S01]  /*3d860*/  LEA R4, P6, R6.reuse, R3, 0x1 ;  /* 0x0000000306047211 */ /* 0x041fe200078c08ff */
[----:B------:R-:W4:Y:S03]  /*3d870*/  LDL.LU R25, [R1+0x6c] ;  /* 0x00006c0001197983 */ /* 0x000f260000300800 */
[----:B------:R-:W-:Y:S01]  /*3d880*/  LEA.HI.X.SX32 R5, R6, R2, 0x1, P6 ;  /* 0x0000000206057211 */ /* 0x000fe200030f0eff */
[----:B------:R0:W-:Y:S01]  /*3d890*/  @P5 STG.E.U16 [R8.64], R13 ;  /* 0x0000000d08005986 */ /* 0x0001e2000c101504 */
[----:B------:R-:W-:Y:S02]  /*3d8a0*/  ISETP.LT.AND P2, PT, R0, c[0x0][0x17c], !P0 ;  /* 0x00005f0000007a0c */ /* 0x000fe40004741270 */
[----:B------:R-:W-:-:S02]  /*3d8b0*/  IADD3 R6, R10, c[0x0][0x198], RZ ;  /* 0x000066000a067a10 */ /* 0x000fc40007ffe0ff */
[----:B0-----:R-:W-:-:S04]  /*3d8c0*/  LEA R8, P6, R10, R3, 0x1 ;  /* 0x000000030a087211 */ /* 0x001fc800078c08ff */
[----:B------:R-:W-:Y:S02]  /*3d8d0*/  LEA.HI.X.SX32 R9, R10, R2, 0x1, P6 ;  /* 0x000000020a097211 */ /* 0x000fe400030f0eff */
[----:B------:R-:W-:-:S04]  /*3d8e0*/  LEA R12, P6, R6, R3, 0x1 ;  /* 0x00000003060c7211 */ /* 0x000fc800078c08ff */
[C---:B------:R-:W-:Y:S02]  /*3d8f0*/  LEA.HI.X.SX32 R13, R6.reuse, R2, 0x1, P6 ;  /* 0x00000002060d7211 */ /* 0x040fe400030f0eff */
[----:B------:R-:W-:Y:S02]  /*3d900*/  IADD3 R10, R6, c[0x0][0x198], RZ ;  /* 0x00006600060a7a10 */ /* 0x000fe40007ffe0ff */
[----:B--2---:R-:W-:Y:S01]  /*3d910*/  PRMT R14, R24, 0x7632, R14 ;  /* 0x00007632180e7816 */ /* 0x004fe2000000000e */
[----:B------:R0:W-:Y:S04]  /*3d920*/  @P4 STG.E.U16 [R4.64], R24 ;  /* 0x0000001804004986 */ /* 0x0001e8000c101504 */
[----:B0-----:R-:W2:Y:S04]  /*3d930*/  LDL.LU R24, [R1+0x3c] ;  /* 0x00003c0001187983 */ /* 0x001ea80000300800 */
[----:B------:R-:W-:Y:S01]  /*3d940*/  @P3 STG.E.U16 [R8.64], R14 ;  /* 0x0000000e08003986 */ /* 0x000fe2000c101504 */
[----:B---3--:R-:W-:-:S03]  /*3d950*/  PRMT R6, R29, 0x7632, R6 ;  /* 0x000076321d067816 */ /* 0x008fc60000000006 */
[----:B------:R0:W-:Y:S04]  /*3d960*/  @P2 STG.E.U16 [R12.64], R29 ;  /* 0x0000001d0c002986 */ /* 0x0001e8000c101504 */
[----:B0-----:R-:W3:Y:S01]  /*3d970*/  LDL.LU R29, [R1+0x1c] ;  /* 0x00001c00011d7983 */ /* 0x001ee20000300800 */
[----:B------:R-:W-:-:S04]  /*3d980*/  IADD3 R0, R28, 0x1ef, RZ ;  /* 0x000001ef1c007810 */ /* 0x000fc80007ffe0ff */
[----:B------:R-:W-:Y:S02]  /*3d990*/  ISETP.LT.AND P1, PT, R0, c[0x0][0x17c], !P0 ;  /* 0x00005f0000007a0c */ /* 0x000fe40004721270 */
[----:B------:R-:W-:-:S04]  /*3d9a0*/  IADD3 R0, R28, 0x1f0, RZ ;  /* 0x000001f01c007810 */ /* 0x000fc80007ffe0ff */
[----:B------:R-:W-:Y:S02]  /*3d9b0*/  ISETP.LT.AND P5, PT, R0, c[0x0][0x17c], !P0 ;  /* 0x00005f0000007a0c */ /* 0x000fe400047a1270 */
[----:B------:R-:W-:Y:S02]  /*3d9c0*/  IADD3 R0, R28, 0x1f1, RZ ;  /* 0x000001f11c007810 */ /* 0x000fe40007ffe0ff */
[----:B------:R-:W-:Y:S02]  /*3d9d0*/  LEA R16, P6, R10, R3, 0x1 ;  /* 0x000000030a107211 */ /* 0x000fe400078c08ff */
[----:B------:R-:W-:Y:S02]  /*3d9e0*/  ISETP.LT.AND P4, PT, R0, c[0x0][0x17c], !P0 ;  /* 0x00005f0000007a0c */ /* 0x000fe40004781270 */
[----:B------:R-:W-:Y:S02]  /*3d9f0*/  IADD3 R0, R28, 0x1f2, RZ ;  /* 0x000001f21c007810 */ /* 0x000fe40007ffe0ff */
[----:B------:R-:W-:-:S02]  /*3da00*/  IADD3 R4, R10, c[0x0][0x198], RZ ;  /* 0x000066000a047a10 */ /* 0x000fc40007ffe0ff */
[-C--:B------:R-:W-:Y:S02]  /*3da10*/  LEA.HI.X.SX32 R17, R10, R2.reuse, 0x1, P6 ;  /* 0x000000020a117211 */ /* 0x080fe400030f0eff */
[----:B------:R-:W-:Y:S02]  /*3da20*/  ISETP.LT.AND P3, PT, R0, c[0x0][0x17c], !P0 ;  /* 0x00005f0000007a0c */ /* 0x000fe40004761270 */
[----:B------:R-:W-:Y:S02]  /*3da30*/  LEA R20, P6, R4, R3, 0x1 ;  /* 0x0000000304147211 */ /* 0x000fe400078c08ff */
[----:B------:R-:W-:Y:S02]  /*3da40*/  IADD3 R0, R28, 0x1f3, RZ ;  /* 0x000001f31c007810 */ /* 0x000fe40007ffe0ff */
[C---:B------:R-:W-:Y:S02]  /*3da50*/  IADD3 R5, R4.reuse, c[0x0][0x198], RZ ;  /* 0x0000660004057a10 */ /* 0x040fe40007ffe0ff */
[----:B------:R-:W-:-:S02]  /*3da60*/  LEA.HI.X.SX32 R21, R4, R2, 0x1, P6 ;  /* 0x0000000204157211 */ /* 0x000fc400030f0eff */
[----:B------:R-:W-:Y:S02]  /*3da70*/  ISETP.LT.AND P2, PT, R0, c[0x0][0x17c], !P0 ;  /* 0x00005f0000007a0c */ /* 0x000fe40004741270 */
[C---:B------:R-:W-:Y:S02]  /*3da80*/  LEA R8, P6, R5.reuse, R3, 0x1 ;  /* 0x0000000305087211 */ /* 0x040fe400078c08ff */
[----:B------:R-:W-:Y:S02]  /*3da90*/  IADD3 R0, R28, 0x1f4, RZ ;  /* 0x000001f41c007810 */ /* 0x000fe40007ffe0ff */
[C---:B------:R-:W-:Y:S01]  /*3daa0*/  IADD3 R4, R5.reuse, c[0x0][0x198], RZ ;  /* 0x0000660005047a10 */ /* 0x040fe20007ffe0ff */
[----:B------:R0:W-:Y:S01]  /*3dab0*/  @P1 STG.E.U16 [R16.64], R6 ;  /* 0x0000000610001986 */ /* 0x0001e2000c101504 */
[----:B------:R-:W-:Y:S02]  /*3dac0*/  LEA.HI.X.SX32 R9, R5, R2, 0x1, P6 ;  /* 0x0000000205097211 */ /* 0x000fe400030f0eff */
[----:B------:R-:W-:-:S02]  /*3dad0*/  ISETP.LT.AND P1, PT, R0, c[0x0][0x17c], !P0 ;  /* 0x00005f0000007a0c */ /* 0x000fc40004721270 */
[----:B------:R-:W-:Y:S02]  /*3dae0*/  LEA R12, P6, R4, R3, 0x1 ;  /* 0x00000003040c7211 */ /* 0x000fe400078c08ff */
[----:B------:R-:W-:Y:S02]  /*3daf0*/  IADD3 R0, R28, 0x1f5, RZ ;  /* 0x000001f51c007810 */ /* 0x000fe40007ffe0ff */
[C---:B------:R-:W-:Y:S01]  /*3db00*/  IADD3 R5, R4.reuse, c[0x0][0x198], RZ ;  /* 0x0000660004057a10 */ /* 0x040fe20007ffe0ff */
[----:B----4-:R-:W-:Y:S01]  /*3db10*/  @P5 STG.E.U16 [R20.64], R25 ;  /* 0x0000001914005986 */ /* 0x010fe2000c101504 */
[----:B------:R-:W-:Y:S02]  /*3db20*/  PRMT R10, R25, 0x7632, R10 ;  /* 0x00007632190a7816 */ /* 0x000fe4000000000a */
[----:B------:R-:W-:Y:S02]  /*3db30*/  LEA.HI.X.SX32 R13, R4, R2, 0x1, P6 ;  /* 0x00000002040d7211 */ /* 0x000fe400030f0eff */
[----:B------:R-:W-:-:S02]  /*3db40*/  ISETP.LT.AND P5, PT, R0, c[0x0][0x17c], !P0 ;  /* 0x00005f0000007a0c */ /* 0x000fc400047a1270 */
[C---:B------:R-:W-:Y:S02]  /*3db50*/  LEA R4, P6, R5.reuse, R3, 0x1 ;  /* 0x0000000305047211 */ /* 0x040fe400078c08ff */
[----:B------:R-:W-:Y:S01]  /*3db60*/  IADD3 R0, R28, 0x1f6, RZ ;  /* 0x000001f61c007810 */ /* 0x000fe20007ffe0ff */
[----:B------:R1:W-:Y:S01]  /*3db70*/  @P4 STG.E.U16 [R8.64], R10 ;  /* 0x0000000a08004986 */ /* 0x0003e2000c101504 */
[C---:B0-----:R-:W-:Y:S02]  /*3db80*/  IADD3 R6, R5.reuse, c[0x0][0x198], RZ ;  /* 0x0000660005067a10 */ /* 0x041fe40007ffe0ff */
[----:B------:R-:W-:Y:S02]  /*3db90*/  LEA.HI.X.SX32 R5, R5, R2, 0x1, P6 ;  /* 0x0000000205057211 */ /* 0x000fe400030f0eff */
[----:B------:R-:W-:Y:S02]  /*3dba0*/  ISETP.LT.AND P4, PT, R0, c[0x0][0x17c], !P0 ;  /* 0x00005f0000007a0c */ /* 0x000fe40004781270 */
[----:B------:R-:W-:-:S02]  /*3dbb0*/  IADD3 R0, R28, 0x1f7, RZ ;  /* 0x000001f71c007810 */ /* 0x000fc40007ffe0ff */
[C---:B-1----:R-:W-:Y:S02]  /*3dbc0*/  LEA R8, P6, R6.reuse, R3, 0x1 ;  /* 0x0000000306087211 */ /* 0x042fe400078c08ff */
[----:B------:R-:W-:Y:S02]  /*3dbd0*/  IADD3 R10, R6, c[0x0][0x198], RZ ;  /* 0x00006600060a7a10 */ /* 0x000fe40007ffe0ff */
[----:B--2---:R-:W-:Y:S01]  /*3dbe0*/  PRMT R9, R24, 0x7632, R9 ;  /* 0x0000763218097816 */ /* 0x004fe20000000009 */
[----:B------:R-:W-:Y:S01]  /*3dbf0*/  @P3 STG.E.U16 [R12.64], R24 ;  /* 0x000000180c003986 */ /* 0x000fe2000c101504 */
[----:B------:R-:W-:-:S03]  /*3dc00*/  ISETP.LT.AND P3, PT, R0, c[0x0][0x17c], !P0 ;  /* 0x00005f0000007a0c */ /* 0x000fc60004761270 */
[----:B------:R0:W-:Y:S01]  /*3dc10*/  @P2 STG.E.U16 [R4.64], R9 ;  /* 0x0000000904002986 */ /* 0x0001e2000c101504 */
[----:B------:R-:W-:-:S04]  /*3dc20*/  IADD3 R0, R28, 0x1f8, RZ ;  /* 0x000001f81c007810 */ /* 0x000fc80007ffe0ff */
[----:B------:R-:W-:Y:S02]  /*3dc30*/  ISETP.LT.AND P2, PT, R0, c[0x0][0x17c], !P0 ;  /* 0x00005f0000007a0c */ /* 0x000fe40004741270 */
[-C--:B0-----:R-:W-:Y:S02]  /*3dc40*/  LEA.HI.X.SX32 R9, R6, R2.reuse, 0x1, P6 ;  /* 0x0000000206097211 */ /* 0x081fe400030f0eff */
[C---:B------:R-:W-:Y:S02]  /*3dc50*/  LEA R16, P6, R10.reuse, R3, 0x1 ;  /* 0x000000030a107211 */ /* 0x040fe400078c08ff */
[C---:B------:R-:W-:Y:S02]  /*3dc60*/  IADD3 R6, R10.reuse, c[0x0][0x198], RZ ;  /* 0x000066000a067a10 */ /* 0x040fe40007ffe0ff */
[----:B------:R-:W-:Y:S02]  /*3dc70*/  LEA.HI.X.SX32 R17, R10, R2, 0x1, P6 ;  /* 0x000000020a117211 */ /* 0x000fe400030f0eff */
[----:B------:R-:W-:-:S02]  /*3dc80*/  IADD3 R0, R28, 0x1f9, RZ ;  /* 0x000001f91c007810 */ /* 0x000fc40007ffe0ff */
[C---:B------:R-:W-:Y:S02]  /*3dc90*/  LEA R4, P6, R6.reuse, R3, 0x1 ;  /* 0x0000000306047211 */ /* 0x040fe400078c08ff */
[----:B------:R-:W-:Y:S02]  /*3dca0*/  IADD3 R10, R6, c[0x0][0x198], RZ ;  /* 0x00006600060a7a10 */ /* 0x000fe40007ffe0ff */
[----:B---3--:R-:W-:Y:S01]  /*3dcb0*/  PRMT R5, R29, 0x7632, R5 ;  /* 0x000076321d057816 */ /* 0x008fe20000000005 */
[----:B------:R-:W-:Y:S01]  /*3dcc0*/  @P1 STG.E.U16 [R8.64], R29 ;  /* 0x0000001d08001986 */ /* 0x000fe2000c101504 */
[----:B------:R-:W-:Y:S02]  /*3dcd0*/  ISETP.LT.AND P1, PT, R0, c[0x0][0x17c], !P0 ;  /* 0x00005f0000007a0c */ /* 0x000fe40004721270 */
[----:B------:R-:W-:Y:S01]  /*3dce0*/  IADD3 R0, R28, 0x1fa, RZ ;  /* 0x000001fa1c007810 */ /* 0x000fe20007ffe0ff */
[----:B------:R0:W-:Y:S03]  /*3dcf0*/  @P5 STG.E.U16 [R16.64], R5 ;  /* 0x0000000510005986 */ /* 0x0001e6000c101504 */
[----:B------:R-:W-:-:S02]  /*3dd00*/  ISETP.LT.AND P5, PT, R0, c[0x0][0x17c], !P0 ;  /* 0x00005f0000007a0c */ /* 0x000fc400047a1270 */
[----:B------:R-:W-:Y:S02]  /*3dd10*/  IADD3 R0, R28, 0x1fb, RZ ;  /* 0x000001fb1c007810 */ /* 0x000fe40007ffe0ff */
[-C--:B0-----:R-:W-:Y:S02]  /*3dd20*/  LEA.HI.X.SX32 R5, R6, R2.reuse, 0x1, P6 ;  /* 0x0000000206057211 */ /* 0x081fe400030f0eff */
[CC--:B------:R-:W-:Y:S02]  /*3dd30*/  LEA R12, P6, R10.reuse, R3.reuse, 0x1 ;  /* 0x000000030a0c7211 */ /* 0x0c0fe400078c08ff */
[C---:B------:R-:W-:Y:S02]  /*3dd40*/  IADD3 R6, R10.reuse, c[0x0][0x198], RZ ;  /* 0x000066000a067a10 */ /* 0x040fe40007ffe0ff */
[----:B------:R-:W-:Y:S02]  /*3dd50*/  PRMT R9, R27, 0x7632, R9 ;  /* 0x000076321b097816 */ /* 0x000fe40000000009 */
[----:B------:R-:W-:Y:S01]  /*3dd60*/  LEA.HI.X.SX32 R13, R10, R2, 0x1, P6 ;  /* 0x000000020a0d7211 */ /* 0x000fe200030f0eff */
[----:B------:R-:W-:Y:S01]  /*3dd70*/  @P4 STG.E.U16 [R4.64], R27 ;  /* 0x0000001b04004986 */ /* 0x000fe2000c101504 */
[----:B------:R-:W-:-:S02]  /*3dd80*/  LEA R8, P6, R6, R3, 0x1 ;  /* 0x0000000306087211 */ /* 0x000fc400078c08ff */
[----:B------:R-:W-:Y:S01]  /*3dd90*/  IADD3 R10, R6, c[0x0][0x198], RZ ;  /* 0x00006600060a7a10 */ /* 0x000fe20007ffe0ff */
[----:B------:R0:W-:Y:S01]  /*3dda0*/  @P3 STG.E.U16 [R12.64], R9 ;  /* 0x000000090c003986 */ /* 0x0001e2000c101504 */
[----:B------:R-:W-:Y:S02]  /*3ddb0*/  ISETP.LT.AND P4, PT, R0, c[0x0][0x17c], !P0 ;  /* 0x00005f0000007a0c */ /* 0x000fe40004781270 */
[----:B------:R-:W-:-:S04]  /*3ddc0*/  IADD3 R0, R28, 0x1fc, RZ ;  /* 0x000001fc1c007810 */ /* 0x000fc80007ffe0ff */
[----:B------:R-:W-:Y:S02]  /*3ddd0*/  ISETP.LT.AND P3, PT, R0, c[0x0][0x17c], !P0 ;  /* 0x00005f0000007a0c */ /* 0x000fe40004761270 */
[----:B0-----:R-:W-:Y:S02]  /*3dde0*/  LEA.HI.X.SX32 R9, R6, R2, 0x1, P6 ;  /* 0x0000000206097211 */ /* 0x001fe400030f0eff */
[----:B------:R-:W-:Y:S02]  /*3ddf0*/  IADD3 R6, R10, c[0x0][0x198], RZ ;  /* 0x000066000a067a10 */ /* 0x000fe40007ffe0ff */
[----:B------:R-:W-:Y:S02]  /*3de00*/  IADD3 R0, R28, 0x1fd, RZ ;  /* 0x000001fd1c007810 */ /* 0x000fe40007ffe0ff */
[----:B------:R-:W-:Y:S01]  /*3de10*/  IADD3 R14, R6, c[0x0][0x198], RZ ;  /* 0x00006600060e7a10 */ /* 0x000fe20007ffe0ff */
[----:B------:R0:W-:Y:S01]  /*3de20*/  @P2 STG.E.U16 [R8.64], R7 ;  /* 0x0000000708002986 */ /* 0x0001e2000c101504 */
[----:B------:R-:W-:-:S02]  /*3de30*/  LEA R20, P6, R10, R3, 0x1 ;  /* 0x000000030a147211 */ /* 0x000fc400078c08ff */
[----:B------:R-:W-:Y:S02]  /*3de40*/  ISETP.LT.AND P2, PT, R0, c[0x0][0x17c], !P0 ;  /* 0x00005f0000007a0c */ /* 0x000fe40004741270 */
[----:B------:R-:W-:Y:S02]  /*3de50*/  IADD3 R0, R14, c[0x0][0x198], RZ ;  /* 0x000066000e007a10 */ /* 0x000fe40007ffe0ff */
[----:B------:R-:W-:Y:S02]  /*3de60*/  PRMT R5, R7, 0x7632, R5 ;  /* 0x0000763207057816 */ /* 0x000fe40000000005 */
[----:B------:R-:W-:Y:S02]  /*3de70*/  LEA.HI.X.SX32 R21, R10, R2, 0x1, P6 ;  /* 0x000000020a157211 */ /* 0x000fe400030f0eff */
[-C--:B------:R-:W-:Y:S02]  /*3de80*/  LEA R4, P6, R6, R3.reuse, 0x1 ;  /* 0x0000000306047211 */ /* 0x080fe400078c08ff */
[----:B------:R-:W-:Y:S01]  /*3de90*/  IADD3 R18, R0, c[0x0][0x198], RZ ;  /* 0x0000660000127a10 */ /* 0x000fe20007ffe0ff */
[----:B------:R1:W-:Y:S01]  /*3dea0*/  @P1 STG.E.U16 [R20.64], R5 ;  /* 0x0000000514001986 */ /* 0x0003e2000c101504 */
[----:B------:R-:W-:-:S02]  /*3deb0*/  LEA R12, P1, R14, R3, 0x1 ;  /* 0x000000030e0c7211 */ /* 0x000fc400078208ff */
[----:B------:R-:W-:Y:S02]  /*3dec0*/  IADD3 R22, R18, c[0x0][0x198], RZ ;  /* 0x0000660012167a10 */ /* 0x000fe40007ffe0ff */
[-C--:B------:R-:W-:Y:S02]  /*3ded0*/  LEA.HI.X.SX32 R13, R14, R2.reuse, 0x1, P1 ;  /* 0x000000020e0d7211 */ /* 0x080fe400008f0eff */
[-C--:B0-----:R-:W-:Y:S02]  /*3dee0*/  LEA R8, P1, R22, R3.reuse, 0x1 ;  /* 0x0000000316087211 */ /* 0x081fe400078208ff */
[----:B-1----:R-:W-:Y:S02]  /*3def0*/  LEA.HI.X.SX32 R5, R6, R2, 0x1, P6 ;  /* 0x0000000206057211 */ /* 0x002fe400030f0eff */
[----:B------:R-:W-:Y:S02]  /*3df00*/  LEA R16, P6, R0, R3, 0x1 ;  /* 0x0000000300107211 */ /* 0x000fe400078c08ff */
[----:B------:R-:W-:-:S02]  /*3df10*/  IADD3 R10, R28, 0x1fe, RZ ;  /* 0x000001fe1c0a7810 */ /* 0x000fc40007ffe0ff */
[-C--:B------:R-:W-:Y:S02]  /*3df20*/  LEA.HI.X.SX32 R17, R0, R2.reuse, 0x1, P6 ;  /* 0x0000000200117211 */ /* 0x080fe400030f0eff */
[----:B------:R-:W-:Y:S02]  /*3df30*/  IADD3 R0, R28, 0x1ff, RZ ;  /* 0x000001ff1c007810 */ /* 0x000fe40007ffe0ff */
[----:B------:R-:W-:Y:S02]  /*3df40*/  LEA.HI.X.SX32 R9, R22, R2, 0x1, P1 ;  /* 0x0000000216097211 */ /* 0x000fe400008f0eff */
[----:B------:R-:W-:Y:S02]  /*3df50*/  ISETP.LT.AND P1, PT, R10, c[0x0][0x17c], !P0 ;  /* 0x00005f000a007a0c */ /* 0x000fe40004721270 */
[----:B------:R-:W-:Y:S02]  /*3df60*/  LEA R6, P6, R18, R3, 0x1 ;  /* 0x0000000312067211 */ /* 0x000fe400078c08ff */
[----:B------:R-:W-:-:S02]  /*3df70*/  ISETP.LT.AND P0, PT, R0, c[0x0][0x17c], !P0 ;  /* 0x00005f0000007a0c */ /* 0x000fc40004701270 */
[----:B------:R-:W-:Y:S02]  /*3df80*/  IADD3 R14, R22, c[0x0][0x198], RZ ;  /* 0x00006600160e7a10 */ /* 0x000fe40007ffe0ff */
[-C--:B------:R-:W-:Y:S02]  /*3df90*/  LEA.HI.X.SX32 R7, R18, R2.reuse, 0x1, P6 ;  /* 0x0000000212077211 */ /* 0x080fe400030f0eff */
[----:B------:R-:W-:Y:S02]  /*3dfa0*/  PRMT R0, R11, 0x7632, R0 ;  /* 0x000076320b007816 */ /* 0x000fe40000000000 */
[C---:B------:R-:W-:Y:S02]  /*3dfb0*/  LEA R20, P6, R14.reuse, R3, 0x1 ;  /* 0x000000030e147211 */ /* 0x040fe400078c08ff */
[----:B------:R-:W-:Y:S01]  /*3dfc0*/  PRMT R3, R15, 0x7632, R3 ;  /* 0x000076320f037816 */ /* 0x000fe20000000003 */
[----:B------:R0:W-:Y:S04]  /*3dfd0*/  @P5 STG.E.U16 [R4.64], R11 ;  /* 0x0000000b04005986 */ /* 0x0001e8000c101504 */
[----:B------:R0:W-:Y:S04]  /*3dfe0*/  @P4 STG.E.U16 [R12.64], R0 ;  /* 0x000000000c004986 */ /* 0x0001e8000c101504 */
[----:B------:R0:W-:Y:S04]  /*3dff0*/  @P3 STG.E.U16 [R16.64], R15 ;  /* 0x0000000f10003986 */ /* 0x0001e8000c101504 */
[----:B------:R0:W-:Y:S01]  /*3e000*/  @P2 STG.E.U16 [R6.64], R3 ;  /* 0x0000000306002986 */ /* 0x0001e2000c101504 */
[----:B------:R-:W-:-:S03]  /*3e010*/  LEA.HI.X.SX32 R21, R14, R2, 0x1, P6 ;  /* 0x000000020e157211 */ /* 0x000fc600030f0eff */
[----:B------:R0:W-:Y:S01]  /*3e020*/  @P1 STG.E.U16 [R8.64], R19 ;  /* 0x0000001308001986 */ /* 0x0001e2000c101504 */
[----:B------:R-:W-:Y:S05]  /*3e030*/  @!P0 EXIT ;  /* 0x000000000000894d */ /* 0x000fea0003800000 */
[----:B------:R-:W-:-:S05]  /*3e040*/  PRMT R10, R19, 0x7632, R10 ;  /* 0x00007632130a7816 */ /* 0x000fca000000000a */
[----:B------:R-:W-:Y:S01]  /*3e050*/  STG.E.U16 [R20.64], R10 ;  /* 0x0000000a14007986 */ /* 0x000fe2000c101504 */
[----:B------:R-:W-:Y:S05]  /*3e060*/  EXIT ;  /* 0x000000000000794d */ /* 0x000fea0003800000 */
.L_x_3:
[----:B------:R-:W-:-:S00]  /*3e070*/  BRA `(.L_x_3) ;  /* 0xfffffff000007947 */ /* 0x000fc0000383ffff */
[----:B------:R-:W-:-:S00]  /*3e080*/  NOP ;  /* 0x0000000000007918 */ /* 0x000fc00000000000 */
[----:B------:R-:W-:-:S00]  /*3e090*/  NOP ;  /* 0x0000000000007918 */ /* 0x000fc00000000000 */
[----:B------:R-:W-:-:S00]  /*3e0a0*/  NOP ;  /* 0x0000000000007918 */ /* 0x000fc00000000000 */
[----:B------:R-:W-:-:S00]  /*3e0b0*/  NOP ;  /* 0x0000000000007918 */ /* 0x000fc00000000000 */
[----:B------:R-:W-:-:S00]  /*3e0c0*/  NOP ;  /* 0x0000000000007918 */ /* 0x000fc00000000000 */
[----:B------:R-:W-:-:S00]  /*3e0d0*/  NOP ;  /* 0x0000000000007918 */ /* 0x000fc00000000000 */
[----:B------:R-:W-:-:S00]  /*3e0e0*/  NOP ;  /* 0x0000000000007918 */ /* 0x000fc00000000000 */
[----:B------:R-:W-:-:S00]  /*3e0f0*/  NOP ;  /* 0x0000000000007918 */ /* 0x000fc00000000000 */
.L_x_4:


//--------------------- .nv.shared.matmul_kernel  --------------------------
	.section	.nv.shared.matmul_kernel,"aw",@nobits
	.sectionflags	@""
	.align	16
